//
// Generated by NVIDIA NVVM Compiler
//
// Compiler Build ID: CL-36424714
// Cuda compilation tools, release 13.0, V13.0.88
// Based on NVVM 20.0.0
//

.version 9.0
.target sm_100
.address_size 64

	// .globl	_Z5divSYPPfS0_S0_S0_S0_ii
.func  (.param .b64 func_retval0) __internal_accurate_pow
(
	.param .b64 __internal_accurate_pow_param_0
)
;
.const .align 4 .f32 d_pi = 0f40490FDB;
.global .align 4 .b8 __cudart_i2opi_f[24] = {65, 144, 67, 60, 153, 149, 98, 219, 192, 221, 52, 245, 209, 87, 39, 252, 41, 21, 68, 78, 110, 131, 249, 162};

.visible .entry _Z5divSYPPfS0_S0_S0_S0_ii(
	.param .u64 .ptr .align 1 _Z5divSYPPfS0_S0_S0_S0_ii_param_0,
	.param .u64 .ptr .align 1 _Z5divSYPPfS0_S0_S0_S0_ii_param_1,
	.param .u64 .ptr .align 1 _Z5divSYPPfS0_S0_S0_S0_ii_param_2,
	.param .u64 .ptr .align 1 _Z5divSYPPfS0_S0_S0_S0_ii_param_3,
	.param .u64 .ptr .align 1 _Z5divSYPPfS0_S0_S0_S0_ii_param_4,
	.param .u32 _Z5divSYPPfS0_S0_S0_S0_ii_param_5,
	.param .u32 _Z5divSYPPfS0_S0_S0_S0_ii_param_6
)
{
	.reg .pred 	%p<7>;
	.reg .b32 	%r<18>;
	.reg .b32 	%f<39>;
	.reg .b64 	%rd<75>;

	ld.param.u64 	%rd6, [_Z5divSYPPfS0_S0_S0_S0_ii_param_0];
	ld.param.u64 	%rd2, [_Z5divSYPPfS0_S0_S0_S0_ii_param_1];
	ld.param.u64 	%rd3, [_Z5divSYPPfS0_S0_S0_S0_ii_param_2];
	ld.param.u64 	%rd4, [_Z5divSYPPfS0_S0_S0_S0_ii_param_3];
	ld.param.u64 	%rd5, [_Z5divSYPPfS0_S0_S0_S0_ii_param_4];
	ld.param.u32 	%r5, [_Z5divSYPPfS0_S0_S0_S0_ii_param_5];
	ld.param.u32 	%r4, [_Z5divSYPPfS0_S0_S0_S0_ii_param_6];
	cvta.to.global.u64 	%rd1, %rd6;
	mov.u32 	%r7, %ctaid.x;
	mov.u32 	%r8, %ntid.x;
	mov.u32 	%r9, %ctaid.y;
	mad.lo.s32 	%r2, %r8, %r9, %r7;
	mov.u32 	%r3, %tid.x;
	setp.lt.u32 	%p1, %r7, 2;
	add.s32 	%r10, %r5, -2;
	setp.ge.s32 	%p2, %r7, %r10;
	or.pred  	%p3, %p1, %p2;
	@%p3 bra 	$L__BB0_2;
	cvta.to.global.u64 	%rd13, %rd4;
	cvta.to.global.u64 	%rd14, %rd2;
	mul.wide.u32 	%rd15, %r7, 8;
	add.s64 	%rd16, %rd13, %rd15;
	ld.global.u64 	%rd17, [%rd16];
	cvta.to.global.u64 	%rd18, %rd17;
	mul.wide.u32 	%rd19, %r3, 4;
	add.s64 	%rd20, %rd18, %rd19;
	ld.global.f32 	%f1, [%rd20];
	add.s32 	%r12, %r7, -1;
	mul.wide.u32 	%rd21, %r12, 8;
	add.s64 	%rd22, %rd13, %rd21;
	ld.global.u64 	%rd23, [%rd22];
	cvta.to.global.u64 	%rd24, %rd23;
	add.s64 	%rd25, %rd24, %rd19;
	ld.global.f32 	%f2, [%rd25];
	sub.f32 	%f3, %f1, %f2;
	ld.global.u64 	%rd26, [%rd16+8];
	cvta.to.global.u64 	%rd27, %rd26;
	add.s64 	%rd28, %rd27, %rd19;
	ld.global.f32 	%f4, [%rd28];
	add.s32 	%r13, %r7, -2;
	mul.wide.u32 	%rd29, %r13, 8;
	add.s64 	%rd30, %rd13, %rd29;
	ld.global.u64 	%rd31, [%rd30];
	cvta.to.global.u64 	%rd32, %rd31;
	add.s64 	%rd33, %rd32, %rd19;
	ld.global.f32 	%f5, [%rd33];
	sub.f32 	%f6, %f4, %f5;
	mul.wide.s32 	%rd34, %r2, 8;
	add.s64 	%rd35, %rd14, %rd34;
	ld.global.u64 	%rd36, [%rd35];
	cvta.to.global.u64 	%rd37, %rd36;
	add.s64 	%rd38, %rd37, %rd19;
	ld.global.f32 	%f7, [%rd38];
	ld.global.u64 	%rd39, [%rd35+-8];
	cvta.to.global.u64 	%rd40, %rd39;
	add.s64 	%rd41, %rd40, %rd19;
	ld.global.f32 	%f8, [%rd41];
	sub.f32 	%f9, %f7, %f8;
	mul.f32 	%f10, %f9, 0f41100000;
	mul.f32 	%f11, %f3, 0f41000000;
	div.rn.f32 	%f12, %f10, %f11;
	ld.global.u64 	%rd42, [%rd35+8];
	cvta.to.global.u64 	%rd43, %rd42;
	add.s64 	%rd44, %rd43, %rd19;
	ld.global.f32 	%f13, [%rd44];
	ld.global.u64 	%rd45, [%rd35+-16];
	cvta.to.global.u64 	%rd46, %rd45;
	add.s64 	%rd47, %rd46, %rd19;
	ld.global.f32 	%f14, [%rd47];
	sub.f32 	%f15, %f13, %f14;
	mul.f32 	%f16, %f6, 0f41000000;
	div.rn.f32 	%f17, %f15, %f16;
	sub.f32 	%f18, %f12, %f17;
	add.s64 	%rd48, %rd1, %rd34;
	ld.global.u64 	%rd49, [%rd48];
	cvta.to.global.u64 	%rd50, %rd49;
	add.s64 	%rd51, %rd50, %rd19;
	st.global.f32 	[%rd51], %f18;
	bra.uni 	$L__BB0_3;
$L__BB0_2:
	mul.wide.s32 	%rd7, %r2, 8;
	add.s64 	%rd8, %rd1, %rd7;
	ld.global.u64 	%rd9, [%rd8];
	cvta.to.global.u64 	%rd10, %rd9;
	mul.wide.u32 	%rd11, %r3, 4;
	add.s64 	%rd12, %rd10, %rd11;
	mov.b32 	%r11, 0;
	st.global.u32 	[%rd12], %r11;
$L__BB0_3:
	setp.lt.u32 	%p4, %r3, 2;
	add.s32 	%r15, %r4, -2;
	setp.ge.s32 	%p5, %r3, %r15;
	or.pred  	%p6, %p4, %p5;
	@%p6 bra 	$L__BB0_5;
	cvta.to.global.u64 	%rd52, %rd5;
	mul.wide.u32 	%rd53, %r7, 8;
	add.s64 	%rd54, %rd52, %rd53;
	ld.global.u64 	%rd55, [%rd54];
	cvta.to.global.u64 	%rd56, %rd55;
	mul.wide.u32 	%rd57, %r3, 4;
	add.s64 	%rd58, %rd56, %rd57;
	ld.global.f32 	%f19, [%rd58];
	add.s32 	%r16, %r3, -1;
	mul.wide.u32 	%rd59, %r16, 4;
	add.s64 	%rd60, %rd56, %rd59;
	ld.global.f32 	%f20, [%rd60];
	sub.f32 	%f21, %f19, %f20;
	ld.global.f32 	%f22, [%rd58+4];
	add.s32 	%r17, %r3, -2;
	mul.wide.u32 	%rd61, %r17, 4;
	add.s64 	%rd62, %rd56, %rd61;
	ld.global.f32 	%f23, [%rd62];
	sub.f32 	%f24, %f22, %f23;
	cvta.to.global.u64 	%rd63, %rd3;
	mul.wide.s32 	%rd64, %r2, 8;
	add.s64 	%rd65, %rd63, %rd64;
	ld.global.u64 	%rd66, [%rd65];
	cvta.to.global.u64 	%rd67, %rd66;
	add.s64 	%rd68, %rd67, %rd57;
	ld.global.f32 	%f25, [%rd68];
	add.s64 	%rd69, %rd67, %rd59;
	ld.global.f32 	%f26, [%rd69];
	sub.f32 	%f27, %f25, %f26;
	mul.f32 	%f28, %f27, 0f41100000;
	mul.f32 	%f29, %f21, 0f41000000;
	div.rn.f32 	%f30, %f28, %f29;
	ld.global.f32 	%f31, [%rd68+4];
	add.s64 	%rd70, %rd67, %rd61;
	ld.global.f32 	%f32, [%rd70];
	sub.f32 	%f33, %f31, %f32;
	mul.f32 	%f34, %f24, 0f41000000;
	div.rn.f32 	%f35, %f33, %f34;
	sub.f32 	%f36, %f30, %f35;
	add.s64 	%rd71, %rd1, %rd64;
	ld.global.u64 	%rd72, [%rd71];
	cvta.to.global.u64 	%rd73, %rd72;
	add.s64 	%rd74, %rd73, %rd57;
	ld.global.f32 	%f37, [%rd74];
	add.f32 	%f38, %f37, %f36;
	st.global.f32 	[%rd74], %f38;
$L__BB0_5:
	ret;

}
	// .globl	_Z6divSXZPPfS0_S0_S0_S0_S0_S0_ii
.visible .entry _Z6divSXZPPfS0_S0_S0_S0_S0_S0_ii(
	.param .u64 .ptr .align 1 _Z6divSXZPPfS0_S0_S0_S0_S0_S0_ii_param_0,
	.param .u64 .ptr .align 1 _Z6divSXZPPfS0_S0_S0_S0_S0_S0_ii_param_1,
	.param .u64 .ptr .align 1 _Z6divSXZPPfS0_S0_S0_S0_S0_S0_ii_param_2,
	.param .u64 .ptr .align 1 _Z6divSXZPPfS0_S0_S0_S0_S0_S0_ii_param_3,
	.param .u64 .ptr .align 1 _Z6divSXZPPfS0_S0_S0_S0_S0_S0_ii_param_4,
	.param .u64 .ptr .align 1 _Z6divSXZPPfS0_S0_S0_S0_S0_S0_ii_param_5,
	.param .u64 .ptr .align 1 _Z6divSXZPPfS0_S0_S0_S0_S0_S0_ii_param_6,
	.param .u32 _Z6divSXZPPfS0_S0_S0_S0_S0_S0_ii_param_7,
	.param .u32 _Z6divSXZPPfS0_S0_S0_S0_S0_S0_ii_param_8
)
{
	.reg .pred 	%p<7>;
	.reg .b32 	%r<18>;
	.reg .b32 	%f<61>;
	.reg .b64 	%rd<110>;

	ld.param.u64 	%rd8, [_Z6divSXZPPfS0_S0_S0_S0_S0_S0_ii_param_0];
	ld.param.u64 	%rd9, [_Z6divSXZPPfS0_S0_S0_S0_S0_S0_ii_param_1];
	ld.param.u64 	%rd4, [_Z6divSXZPPfS0_S0_S0_S0_S0_S0_ii_param_2];
	ld.param.u64 	%rd5, [_Z6divSXZPPfS0_S0_S0_S0_S0_S0_ii_param_3];
	ld.param.u64 	%rd10, [_Z6divSXZPPfS0_S0_S0_S0_S0_S0_ii_param_4];
	ld.param.u64 	%rd6, [_Z6divSXZPPfS0_S0_S0_S0_S0_S0_ii_param_5];
	ld.param.u64 	%rd7, [_Z6divSXZPPfS0_S0_S0_S0_S0_S0_ii_param_6];
	ld.param.u32 	%r5, [_Z6divSXZPPfS0_S0_S0_S0_S0_S0_ii_param_7];
	ld.param.u32 	%r4, [_Z6divSXZPPfS0_S0_S0_S0_S0_S0_ii_param_8];
	cvta.to.global.u64 	%rd1, %rd10;
	cvta.to.global.u64 	%rd2, %rd9;
	cvta.to.global.u64 	%rd3, %rd8;
	mov.u32 	%r7, %ctaid.x;
	mov.u32 	%r8, %ntid.x;
	mov.u32 	%r9, %ctaid.y;
	mad.lo.s32 	%r2, %r8, %r9, %r7;
	mov.u32 	%r3, %tid.x;
	setp.lt.u32 	%p1, %r7, 2;
	add.s32 	%r10, %r5, -2;
	setp.ge.s32 	%p2, %r7, %r10;
	or.pred  	%p3, %p1, %p2;
	@%p3 bra 	$L__BB1_2;
	cvta.to.global.u64 	%rd21, %rd6;
	cvta.to.global.u64 	%rd22, %rd4;
	mul.wide.u32 	%rd23, %r7, 8;
	add.s64 	%rd24, %rd21, %rd23;
	ld.global.u64 	%rd25, [%rd24];
	cvta.to.global.u64 	%rd26, %rd25;
	mul.wide.u32 	%rd27, %r3, 4;
	add.s64 	%rd28, %rd26, %rd27;
	ld.global.f32 	%f1, [%rd28];
	add.s32 	%r12, %r7, -1;
	mul.wide.u32 	%rd29, %r12, 8;
	add.s64 	%rd30, %rd21, %rd29;
	ld.global.u64 	%rd31, [%rd30];
	cvta.to.global.u64 	%rd32, %rd31;
	add.s64 	%rd33, %rd32, %rd27;
	ld.global.f32 	%f2, [%rd33];
	sub.f32 	%f3, %f1, %f2;
	ld.global.u64 	%rd34, [%rd24+8];
	cvta.to.global.u64 	%rd35, %rd34;
	add.s64 	%rd36, %rd35, %rd27;
	ld.global.f32 	%f4, [%rd36];
	add.s32 	%r13, %r7, -2;
	mul.wide.u32 	%rd37, %r13, 8;
	add.s64 	%rd38, %rd21, %rd37;
	ld.global.u64 	%rd39, [%rd38];
	cvta.to.global.u64 	%rd40, %rd39;
	add.s64 	%rd41, %rd40, %rd27;
	ld.global.f32 	%f5, [%rd41];
	sub.f32 	%f6, %f4, %f5;
	mul.wide.s32 	%rd42, %r2, 8;
	add.s64 	%rd43, %rd22, %rd42;
	ld.global.u64 	%rd44, [%rd43];
	cvta.to.global.u64 	%rd45, %rd44;
	add.s64 	%rd46, %rd45, %rd27;
	ld.global.f32 	%f7, [%rd46];
	ld.global.u64 	%rd47, [%rd43+-8];
	cvta.to.global.u64 	%rd48, %rd47;
	add.s64 	%rd49, %rd48, %rd27;
	ld.global.f32 	%f8, [%rd49];
	sub.f32 	%f9, %f7, %f8;
	mul.f32 	%f10, %f9, 0f41100000;
	mul.f32 	%f11, %f3, 0f41000000;
	div.rn.f32 	%f12, %f10, %f11;
	ld.global.u64 	%rd50, [%rd43+8];
	cvta.to.global.u64 	%rd51, %rd50;
	add.s64 	%rd52, %rd51, %rd27;
	ld.global.f32 	%f13, [%rd52];
	ld.global.u64 	%rd53, [%rd43+-16];
	cvta.to.global.u64 	%rd54, %rd53;
	add.s64 	%rd55, %rd54, %rd27;
	ld.global.f32 	%f14, [%rd55];
	sub.f32 	%f15, %f13, %f14;
	mul.f32 	%f16, %f6, 0f41000000;
	div.rn.f32 	%f17, %f15, %f16;
	sub.f32 	%f18, %f12, %f17;
	add.s64 	%rd56, %rd3, %rd42;
	ld.global.u64 	%rd57, [%rd56];
	cvta.to.global.u64 	%rd58, %rd57;
	add.s64 	%rd59, %rd58, %rd27;
	st.global.f32 	[%rd59], %f18;
	add.s64 	%rd60, %rd1, %rd42;
	ld.global.u64 	%rd61, [%rd60];
	cvta.to.global.u64 	%rd62, %rd61;
	add.s64 	%rd63, %rd62, %rd27;
	ld.global.f32 	%f19, [%rd63];
	ld.global.u64 	%rd64, [%rd60+-8];
	cvta.to.global.u64 	%rd65, %rd64;
	add.s64 	%rd66, %rd65, %rd27;
	ld.global.f32 	%f20, [%rd66];
	sub.f32 	%f21, %f19, %f20;
	mul.f32 	%f22, %f21, 0f41100000;
	div.rn.f32 	%f23, %f22, %f11;
	ld.global.u64 	%rd67, [%rd60+8];
	cvta.to.global.u64 	%rd68, %rd67;
	add.s64 	%rd69, %rd68, %rd27;
	ld.global.f32 	%f24, [%rd69];
	ld.global.u64 	%rd70, [%rd60+-16];
	cvta.to.global.u64 	%rd71, %rd70;
	add.s64 	%rd72, %rd71, %rd27;
	ld.global.f32 	%f25, [%rd72];
	sub.f32 	%f26, %f24, %f25;
	div.rn.f32 	%f27, %f26, %f16;
	sub.f32 	%f28, %f23, %f27;
	add.s64 	%rd73, %rd2, %rd42;
	ld.global.u64 	%rd74, [%rd73];
	cvta.to.global.u64 	%rd75, %rd74;
	add.s64 	%rd76, %rd75, %rd27;
	st.global.f32 	[%rd76], %f28;
	bra.uni 	$L__BB1_3;
$L__BB1_2:
	mul.wide.s32 	%rd11, %r2, 8;
	add.s64 	%rd12, %rd3, %rd11;
	ld.global.u64 	%rd13, [%rd12];
	cvta.to.global.u64 	%rd14, %rd13;
	mul.wide.u32 	%rd15, %r3, 4;
	add.s64 	%rd16, %rd14, %rd15;
	mov.b32 	%r11, 0;
	st.global.u32 	[%rd16], %r11;
	add.s64 	%rd17, %rd2, %rd11;
	ld.global.u64 	%rd18, [%rd17];
	cvta.to.global.u64 	%rd19, %rd18;
	add.s64 	%rd20, %rd19, %rd15;
	st.global.u32 	[%rd20], %r11;
$L__BB1_3:
	setp.lt.u32 	%p4, %r3, 2;
	add.s32 	%r15, %r4, -2;
	setp.ge.s32 	%p5, %r3, %r15;
	or.pred  	%p6, %p4, %p5;
	@%p6 bra 	$L__BB1_5;
	cvta.to.global.u64 	%rd77, %rd7;
	mul.wide.u32 	%rd78, %r7, 8;
	add.s64 	%rd79, %rd77, %rd78;
	ld.global.u64 	%rd80, [%rd79];
	cvta.to.global.u64 	%rd81, %rd80;
	mul.wide.u32 	%rd82, %r3, 4;
	add.s64 	%rd83, %rd81, %rd82;
	ld.global.f32 	%f29, [%rd83];
	add.s32 	%r16, %r3, -1;
	mul.wide.u32 	%rd84, %r16, 4;
	add.s64 	%rd85, %rd81, %rd84;
	ld.global.f32 	%f30, [%rd85];
	sub.f32 	%f31, %f29, %f30;
	ld.global.f32 	%f32, [%rd83+4];
	add.s32 	%r17, %r3, -2;
	mul.wide.u32 	%rd86, %r17, 4;
	add.s64 	%rd87, %rd81, %rd86;
	ld.global.f32 	%f33, [%rd87];
	sub.f32 	%f34, %f32, %f33;
	mul.wide.s32 	%rd88, %r2, 8;
	add.s64 	%rd89, %rd1, %rd88;
	ld.global.u64 	%rd90, [%rd89];
	cvta.to.global.u64 	%rd91, %rd90;
	add.s64 	%rd92, %rd91, %rd82;
	ld.global.f32 	%f35, [%rd92];
	add.s64 	%rd93, %rd91, %rd84;
	ld.global.f32 	%f36, [%rd93];
	sub.f32 	%f37, %f35, %f36;
	mul.f32 	%f38, %f37, 0f41100000;
	mul.f32 	%f39, %f31, 0f41000000;
	div.rn.f32 	%f40, %f38, %f39;
	ld.global.f32 	%f41, [%rd92+4];
	add.s64 	%rd94, %rd91, %rd86;
	ld.global.f32 	%f42, [%rd94];
	sub.f32 	%f43, %f41, %f42;
	mul.f32 	%f44, %f34, 0f41000000;
	div.rn.f32 	%f45, %f43, %f44;
	sub.f32 	%f46, %f40, %f45;
	add.s64 	%rd95, %rd3, %rd88;
	ld.global.u64 	%rd96, [%rd95];
	cvta.to.global.u64 	%rd97, %rd96;
	add.s64 	%rd98, %rd97, %rd82;
	ld.global.f32 	%f47, [%rd98];
	add.f32 	%f48, %f47, %f46;
	st.global.f32 	[%rd98], %f48;
	cvta.to.global.u64 	%rd99, %rd5;
	add.s64 	%rd100, %rd99, %rd88;
	ld.global.u64 	%rd101, [%rd100];
	cvta.to.global.u64 	%rd102, %rd101;
	add.s64 	%rd103, %rd102, %rd82;
	ld.global.f32 	%f49, [%rd103];
	add.s64 	%rd104, %rd102, %rd84;
	ld.global.f32 	%f50, [%rd104];
	sub.f32 	%f51, %f49, %f50;
	mul.f32 	%f52, %f51, 0f41100000;
	div.rn.f32 	%f53, %f52, %f39;
	ld.global.f32 	%f54, [%rd103+4];
	add.s64 	%rd105, %rd102, %rd86;
	ld.global.f32 	%f55, [%rd105];
	sub.f32 	%f56, %f54, %f55;
	div.rn.f32 	%f57, %f56, %f44;
	sub.f32 	%f58, %f53, %f57;
	add.s64 	%rd106, %rd2, %rd88;
	ld.global.u64 	%rd107, [%rd106];
	cvta.to.global.u64 	%rd108, %rd107;
	add.s64 	%rd109, %rd108, %rd82;
	ld.global.f32 	%f59, [%rd109];
	add.f32 	%f60, %f59, %f58;
	st.global.f32 	[%rd109], %f60;
$L__BB1_5:
	ret;

}
	// .globl	_Z5divVYPPfS0_S0_S0_S0_ii
.visible .entry _Z5divVYPPfS0_S0_S0_S0_ii(
	.param .u64 .ptr .align 1 _Z5divVYPPfS0_S0_S0_S0_ii_param_0,
	.param .u64 .ptr .align 1 _Z5divVYPPfS0_S0_S0_S0_ii_param_1,
	.param .u64 .ptr .align 1 _Z5divVYPPfS0_S0_S0_S0_ii_param_2,
	.param .u64 .ptr .align 1 _Z5divVYPPfS0_S0_S0_S0_ii_param_3,
	.param .u64 .ptr .align 1 _Z5divVYPPfS0_S0_S0_S0_ii_param_4,
	.param .u32 _Z5divVYPPfS0_S0_S0_S0_ii_param_5,
	.param .u32 _Z5divVYPPfS0_S0_S0_S0_ii_param_6
)
{
	.reg .pred 	%p<7>;
	.reg .b32 	%r<17>;
	.reg .b32 	%f<37>;
	.reg .b64 	%rd<76>;

	ld.param.u64 	%rd6, [_Z5divVYPPfS0_S0_S0_S0_ii_param_0];
	ld.param.u64 	%rd7, [_Z5divVYPPfS0_S0_S0_S0_ii_param_1];
	ld.param.u64 	%rd8, [_Z5divVYPPfS0_S0_S0_S0_ii_param_2];
	ld.param.u64 	%rd4, [_Z5divVYPPfS0_S0_S0_S0_ii_param_3];
	ld.param.u64 	%rd5, [_Z5divVYPPfS0_S0_S0_S0_ii_param_4];
	ld.param.u32 	%r5, [_Z5divVYPPfS0_S0_S0_S0_ii_param_5];
	ld.param.u32 	%r4, [_Z5divVYPPfS0_S0_S0_S0_ii_param_6];
	cvta.to.global.u64 	%rd1, %rd7;
	cvta.to.global.u64 	%rd9, %rd8;
	cvta.to.global.u64 	%rd2, %rd6;
	mov.u32 	%r7, %ctaid.x;
	mov.u32 	%r8, %ntid.x;
	mov.u32 	%r9, %ctaid.y;
	mad.lo.s32 	%r2, %r8, %r9, %r7;
	mov.u32 	%r3, %tid.x;
	setp.eq.s32 	%p1, %r7, 0;
	add.s32 	%r10, %r5, -2;
	setp.ge.s32 	%p2, %r7, %r10;
	mul.wide.s32 	%rd10, %r2, 8;
	add.s64 	%rd3, %rd9, %rd10;
	or.pred  	%p3, %p1, %p2;
	@%p3 bra 	$L__BB2_2;
	cvta.to.global.u64 	%rd17, %rd4;
	mul.wide.u32 	%rd18, %r7, 8;
	add.s64 	%rd19, %rd17, %rd18;
	ld.global.u64 	%rd20, [%rd19+8];
	cvta.to.global.u64 	%rd21, %rd20;
	mul.wide.u32 	%rd22, %r3, 4;
	add.s64 	%rd23, %rd21, %rd22;
	ld.global.f32 	%f1, [%rd23];
	ld.global.u64 	%rd24, [%rd19];
	cvta.to.global.u64 	%rd25, %rd24;
	add.s64 	%rd26, %rd25, %rd22;
	ld.global.f32 	%f2, [%rd26];
	sub.f32 	%f3, %f1, %f2;
	ld.global.u64 	%rd27, [%rd19+16];
	cvta.to.global.u64 	%rd28, %rd27;
	add.s64 	%rd29, %rd28, %rd22;
	ld.global.f32 	%f4, [%rd29];
	add.s32 	%r12, %r7, -1;
	mul.wide.u32 	%rd30, %r12, 8;
	add.s64 	%rd31, %rd17, %rd30;
	ld.global.u64 	%rd32, [%rd31];
	cvta.to.global.u64 	%rd33, %rd32;
	add.s64 	%rd34, %rd33, %rd22;
	ld.global.f32 	%f5, [%rd34];
	sub.f32 	%f6, %f4, %f5;
	ld.global.u64 	%rd35, [%rd3+8];
	cvta.to.global.u64 	%rd36, %rd35;
	add.s64 	%rd37, %rd36, %rd22;
	ld.global.f32 	%f7, [%rd37];
	ld.global.u64 	%rd38, [%rd3];
	cvta.to.global.u64 	%rd39, %rd38;
	add.s64 	%rd40, %rd39, %rd22;
	ld.global.f32 	%f8, [%rd40];
	sub.f32 	%f9, %f7, %f8;
	mul.f32 	%f10, %f9, 0f41100000;
	mul.f32 	%f11, %f3, 0f41000000;
	div.rn.f32 	%f12, %f10, %f11;
	ld.global.u64 	%rd41, [%rd3+16];
	cvta.to.global.u64 	%rd42, %rd41;
	add.s64 	%rd43, %rd42, %rd22;
	ld.global.f32 	%f13, [%rd43];
	ld.global.u64 	%rd44, [%rd3+-8];
	cvta.to.global.u64 	%rd45, %rd44;
	add.s64 	%rd46, %rd45, %rd22;
	ld.global.f32 	%f14, [%rd46];
	sub.f32 	%f15, %f13, %f14;
	mul.f32 	%f16, %f6, 0f41000000;
	div.rn.f32 	%f17, %f15, %f16;
	sub.f32 	%f18, %f12, %f17;
	add.s64 	%rd48, %rd2, %rd10;
	ld.global.u64 	%rd49, [%rd48];
	cvta.to.global.u64 	%rd50, %rd49;
	add.s64 	%rd51, %rd50, %rd22;
	st.global.f32 	[%rd51], %f18;
	bra.uni 	$L__BB2_3;
$L__BB2_2:
	add.s64 	%rd12, %rd2, %rd10;
	ld.global.u64 	%rd13, [%rd12];
	cvta.to.global.u64 	%rd14, %rd13;
	mul.wide.u32 	%rd15, %r3, 4;
	add.s64 	%rd16, %rd14, %rd15;
	mov.b32 	%r11, 0;
	st.global.u32 	[%rd16], %r11;
$L__BB2_3:
	setp.eq.s32 	%p4, %r3, 0;
	add.s32 	%r14, %r4, -2;
	setp.ge.s32 	%p5, %r3, %r14;
	or.pred  	%p6, %p4, %p5;
	@%p6 bra 	$L__BB2_5;
	cvta.to.global.u64 	%rd58, %rd5;
	mul.wide.u32 	%rd59, %r7, 8;
	add.s64 	%rd60, %rd58, %rd59;
	ld.global.u64 	%rd61, [%rd60];
	cvta.to.global.u64 	%rd62, %rd61;
	mul.wide.u32 	%rd63, %r3, 4;
	add.s64 	%rd64, %rd62, %rd63;
	ld.global.f32 	%f19, [%rd64+4];
	ld.global.f32 	%f20, [%rd64];
	sub.f32 	%f21, %f19, %f20;
	ld.global.f32 	%f22, [%rd64+8];
	add.s32 	%r16, %r3, -1;
	mul.wide.u32 	%rd65, %r16, 4;
	add.s64 	%rd66, %rd62, %rd65;
	ld.global.f32 	%f23, [%rd66];
	sub.f32 	%f24, %f22, %f23;
	ld.global.u64 	%rd67, [%rd3];
	cvta.to.global.u64 	%rd68, %rd67;
	add.s64 	%rd69, %rd68, %rd63;
	ld.global.f32 	%f25, [%rd69+4];
	ld.global.f32 	%f26, [%rd69];
	sub.f32 	%f27, %f25, %f26;
	mul.f32 	%f28, %f27, 0f41100000;
	mul.f32 	%f29, %f21, 0f41000000;
	div.rn.f32 	%f30, %f28, %f29;
	ld.global.f32 	%f31, [%rd69+8];
	add.s64 	%rd70, %rd68, %rd65;
	ld.global.f32 	%f32, [%rd70];
	sub.f32 	%f33, %f31, %f32;
	mul.f32 	%f34, %f24, 0f41000000;
	div.rn.f32 	%f35, %f33, %f34;
	sub.f32 	%f36, %f30, %f35;
	add.s64 	%rd72, %rd1, %rd10;
	ld.global.u64 	%rd73, [%rd72];
	cvta.to.global.u64 	%rd74, %rd73;
	add.s64 	%rd75, %rd74, %rd63;
	st.global.f32 	[%rd75], %f36;
	bra.uni 	$L__BB2_6;
$L__BB2_5:
	add.s64 	%rd53, %rd1, %rd10;
	ld.global.u64 	%rd54, [%rd53];
	cvta.to.global.u64 	%rd55, %rd54;
	mul.wide.u32 	%rd56, %r3, 4;
	add.s64 	%rd57, %rd55, %rd56;
	mov.b32 	%r15, 0;
	st.global.u32 	[%rd57], %r15;
$L__BB2_6:
	ret;

}
	// .globl	_Z6divVXZPPfS0_S0_S0_S0_S0_S0_S0_ii
.visible .entry _Z6divVXZPPfS0_S0_S0_S0_S0_S0_S0_ii(
	.param .u64 .ptr .align 1 _Z6divVXZPPfS0_S0_S0_S0_S0_S0_S0_ii_param_0,
	.param .u64 .ptr .align 1 _Z6divVXZPPfS0_S0_S0_S0_S0_S0_S0_ii_param_1,
	.param .u64 .ptr .align 1 _Z6divVXZPPfS0_S0_S0_S0_S0_S0_S0_ii_param_2,
	.param .u64 .ptr .align 1 _Z6divVXZPPfS0_S0_S0_S0_S0_S0_S0_ii_param_3,
	.param .u64 .ptr .align 1 _Z6divVXZPPfS0_S0_S0_S0_S0_S0_S0_ii_param_4,
	.param .u64 .ptr .align 1 _Z6divVXZPPfS0_S0_S0_S0_S0_S0_S0_ii_param_5,
	.param .u64 .ptr .align 1 _Z6divVXZPPfS0_S0_S0_S0_S0_S0_S0_ii_param_6,
	.param .u64 .ptr .align 1 _Z6divVXZPPfS0_S0_S0_S0_S0_S0_S0_ii_param_7,
	.param .u32 _Z6divVXZPPfS0_S0_S0_S0_S0_S0_S0_ii_param_8,
	.param .u32 _Z6divVXZPPfS0_S0_S0_S0_S0_S0_S0_ii_param_9
)
{
	.reg .pred 	%p<7>;
	.reg .b32 	%r<18>;
	.reg .b32 	%f<57>;
	.reg .b64 	%rd<117>;

	ld.param.u64 	%rd9, [_Z6divVXZPPfS0_S0_S0_S0_S0_S0_S0_ii_param_0];
	ld.param.u64 	%rd10, [_Z6divVXZPPfS0_S0_S0_S0_S0_S0_S0_ii_param_1];
	ld.param.u64 	%rd11, [_Z6divVXZPPfS0_S0_S0_S0_S0_S0_S0_ii_param_2];
	ld.param.u64 	%rd12, [_Z6divVXZPPfS0_S0_S0_S0_S0_S0_S0_ii_param_3];
	ld.param.u64 	%rd13, [_Z6divVXZPPfS0_S0_S0_S0_S0_S0_S0_ii_param_4];
	ld.param.u64 	%rd14, [_Z6divVXZPPfS0_S0_S0_S0_S0_S0_S0_ii_param_5];
	ld.param.u32 	%r5, [_Z6divVXZPPfS0_S0_S0_S0_S0_S0_S0_ii_param_8];
	cvta.to.global.u64 	%rd1, %rd12;
	cvta.to.global.u64 	%rd2, %rd10;
	cvta.to.global.u64 	%rd15, %rd14;
	cvta.to.global.u64 	%rd16, %rd13;
	cvta.to.global.u64 	%rd3, %rd11;
	cvta.to.global.u64 	%rd4, %rd9;
	mov.u32 	%r7, %ctaid.x;
	mov.u32 	%r8, %ntid.x;
	mov.u32 	%r9, %ctaid.y;
	mad.lo.s32 	%r2, %r8, %r9, %r7;
	mov.u32 	%r3, %tid.x;
	setp.eq.s32 	%p1, %r7, 0;
	add.s32 	%r10, %r5, -2;
	setp.ge.s32 	%p2, %r7, %r10;
	mul.wide.s32 	%rd17, %r2, 8;
	add.s64 	%rd5, %rd16, %rd17;
	add.s64 	%rd6, %rd15, %rd17;
	or.pred  	%p3, %p1, %p2;
	@%p3 bra 	$L__BB3_2;
	ld.param.u64 	%rd115, [_Z6divVXZPPfS0_S0_S0_S0_S0_S0_S0_ii_param_6];
	cvta.to.global.u64 	%rd28, %rd115;
	mul.wide.u32 	%rd29, %r7, 8;
	add.s64 	%rd30, %rd28, %rd29;
	ld.global.u64 	%rd31, [%rd30+8];
	cvta.to.global.u64 	%rd32, %rd31;
	mul.wide.u32 	%rd33, %r3, 4;
	add.s64 	%rd34, %rd32, %rd33;
	ld.global.f32 	%f1, [%rd34];
	ld.global.u64 	%rd35, [%rd30];
	cvta.to.global.u64 	%rd36, %rd35;
	add.s64 	%rd37, %rd36, %rd33;
	ld.global.f32 	%f2, [%rd37];
	sub.f32 	%f3, %f1, %f2;
	ld.global.u64 	%rd38, [%rd30+16];
	cvta.to.global.u64 	%rd39, %rd38;
	add.s64 	%rd40, %rd39, %rd33;
	ld.global.f32 	%f4, [%rd40];
	add.s32 	%r12, %r7, -1;
	mul.wide.u32 	%rd41, %r12, 8;
	add.s64 	%rd42, %rd28, %rd41;
	ld.global.u64 	%rd43, [%rd42];
	cvta.to.global.u64 	%rd44, %rd43;
	add.s64 	%rd45, %rd44, %rd33;
	ld.global.f32 	%f5, [%rd45];
	sub.f32 	%f6, %f4, %f5;
	ld.global.u64 	%rd46, [%rd5+8];
	cvta.to.global.u64 	%rd47, %rd46;
	add.s64 	%rd48, %rd47, %rd33;
	ld.global.f32 	%f7, [%rd48];
	ld.global.u64 	%rd49, [%rd5];
	cvta.to.global.u64 	%rd50, %rd49;
	add.s64 	%rd51, %rd50, %rd33;
	ld.global.f32 	%f8, [%rd51];
	sub.f32 	%f9, %f7, %f8;
	mul.f32 	%f10, %f9, 0f41100000;
	mul.f32 	%f11, %f3, 0f41000000;
	div.rn.f32 	%f12, %f10, %f11;
	ld.global.u64 	%rd52, [%rd5+16];
	cvta.to.global.u64 	%rd53, %rd52;
	add.s64 	%rd54, %rd53, %rd33;
	ld.global.f32 	%f13, [%rd54];
	ld.global.u64 	%rd55, [%rd5+-8];
	cvta.to.global.u64 	%rd56, %rd55;
	add.s64 	%rd57, %rd56, %rd33;
	ld.global.f32 	%f14, [%rd57];
	sub.f32 	%f15, %f13, %f14;
	mul.f32 	%f16, %f6, 0f41000000;
	div.rn.f32 	%f17, %f15, %f16;
	sub.f32 	%f18, %f12, %f17;
	add.s64 	%rd59, %rd4, %rd17;
	ld.global.u64 	%rd60, [%rd59];
	cvta.to.global.u64 	%rd61, %rd60;
	add.s64 	%rd62, %rd61, %rd33;
	st.global.f32 	[%rd62], %f18;
	ld.global.u64 	%rd63, [%rd6+8];
	cvta.to.global.u64 	%rd64, %rd63;
	add.s64 	%rd65, %rd64, %rd33;
	ld.global.f32 	%f19, [%rd65];
	ld.global.u64 	%rd66, [%rd6];
	cvta.to.global.u64 	%rd67, %rd66;
	add.s64 	%rd68, %rd67, %rd33;
	ld.global.f32 	%f20, [%rd68];
	sub.f32 	%f21, %f19, %f20;
	mul.f32 	%f22, %f21, 0f41100000;
	div.rn.f32 	%f23, %f22, %f11;
	ld.global.u64 	%rd69, [%rd6+16];
	cvta.to.global.u64 	%rd70, %rd69;
	add.s64 	%rd71, %rd70, %rd33;
	ld.global.f32 	%f24, [%rd71];
	ld.global.u64 	%rd72, [%rd6+-8];
	cvta.to.global.u64 	%rd73, %rd72;
	add.s64 	%rd74, %rd73, %rd33;
	ld.global.f32 	%f25, [%rd74];
	sub.f32 	%f26, %f24, %f25;
	div.rn.f32 	%f27, %f26, %f16;
	sub.f32 	%f28, %f23, %f27;
	add.s64 	%rd75, %rd3, %rd17;
	ld.global.u64 	%rd76, [%rd75];
	cvta.to.global.u64 	%rd77, %rd76;
	add.s64 	%rd78, %rd77, %rd33;
	st.global.f32 	[%rd78], %f28;
	bra.uni 	$L__BB3_3;
$L__BB3_2:
	add.s64 	%rd19, %rd4, %rd17;
	ld.global.u64 	%rd20, [%rd19];
	cvta.to.global.u64 	%rd21, %rd20;
	mul.wide.u32 	%rd22, %r3, 4;
	add.s64 	%rd23, %rd21, %rd22;
	mov.b32 	%r11, 0;
	st.global.u32 	[%rd23], %r11;
	add.s64 	%rd24, %rd3, %rd17;
	ld.global.u64 	%rd25, [%rd24];
	cvta.to.global.u64 	%rd26, %rd25;
	add.s64 	%rd27, %rd26, %rd22;
	st.global.u32 	[%rd27], %r11;
$L__BB3_3:
	ld.param.u32 	%r17, [_Z6divVXZPPfS0_S0_S0_S0_S0_S0_S0_ii_param_9];
	setp.eq.s32 	%p4, %r3, 0;
	add.s32 	%r14, %r17, -2;
	setp.ge.s32 	%p5, %r3, %r14;
	or.pred  	%p6, %p4, %p5;
	@%p6 bra 	$L__BB3_5;
	ld.param.u64 	%rd116, [_Z6divVXZPPfS0_S0_S0_S0_S0_S0_S0_ii_param_7];
	cvta.to.global.u64 	%rd89, %rd116;
	mul.wide.u32 	%rd90, %r7, 8;
	add.s64 	%rd91, %rd89, %rd90;
	ld.global.u64 	%rd92, [%rd91];
	cvta.to.global.u64 	%rd93, %rd92;
	mul.wide.u32 	%rd94, %r3, 4;
	add.s64 	%rd95, %rd93, %rd94;
	ld.global.f32 	%f29, [%rd95+4];
	ld.global.f32 	%f30, [%rd95];
	sub.f32 	%f31, %f29, %f30;
	ld.global.f32 	%f32, [%rd95+8];
	add.s32 	%r16, %r3, -1;
	mul.wide.u32 	%rd96, %r16, 4;
	add.s64 	%rd97, %rd93, %rd96;
	ld.global.f32 	%f33, [%rd97];
	sub.f32 	%f34, %f32, %f33;
	ld.global.u64 	%rd98, [%rd5];
	cvta.to.global.u64 	%rd99, %rd98;
	add.s64 	%rd100, %rd99, %rd94;
	ld.global.f32 	%f35, [%rd100+4];
	ld.global.f32 	%f36, [%rd100];
	sub.f32 	%f37, %f35, %f36;
	mul.f32 	%f38, %f37, 0f41100000;
	mul.f32 	%f39, %f31, 0f41000000;
	div.rn.f32 	%f40, %f38, %f39;
	ld.global.f32 	%f41, [%rd100+8];
	add.s64 	%rd101, %rd99, %rd96;
	ld.global.f32 	%f42, [%rd101];
	sub.f32 	%f43, %f41, %f42;
	mul.f32 	%f44, %f34, 0f41000000;
	div.rn.f32 	%f45, %f43, %f44;
	sub.f32 	%f46, %f40, %f45;
	add.s64 	%rd103, %rd2, %rd17;
	ld.global.u64 	%rd104, [%rd103];
	cvta.to.global.u64 	%rd105, %rd104;
	add.s64 	%rd106, %rd105, %rd94;
	st.global.f32 	[%rd106], %f46;
	ld.global.u64 	%rd107, [%rd6];
	cvta.to.global.u64 	%rd108, %rd107;
	add.s64 	%rd109, %rd108, %rd94;
	ld.global.f32 	%f47, [%rd109+4];
	ld.global.f32 	%f48, [%rd109];
	sub.f32 	%f49, %f47, %f48;
	mul.f32 	%f50, %f49, 0f41100000;
	div.rn.f32 	%f51, %f50, %f39;
	ld.global.f32 	%f52, [%rd109+8];
	add.s64 	%rd110, %rd108, %rd96;
	ld.global.f32 	%f53, [%rd110];
	sub.f32 	%f54, %f52, %f53;
	div.rn.f32 	%f55, %f54, %f44;
	sub.f32 	%f56, %f51, %f55;
	add.s64 	%rd111, %rd1, %rd17;
	ld.global.u64 	%rd112, [%rd111];
	cvta.to.global.u64 	%rd113, %rd112;
	add.s64 	%rd114, %rd113, %rd94;
	st.global.f32 	[%rd114], %f56;
	bra.uni 	$L__BB3_6;
$L__BB3_5:
	add.s64 	%rd80, %rd2, %rd17;
	ld.global.u64 	%rd81, [%rd80];
	cvta.to.global.u64 	%rd82, %rd81;
	mul.wide.u32 	%rd83, %r3, 4;
	add.s64 	%rd84, %rd82, %rd83;
	mov.b32 	%r15, 0;
	st.global.u32 	[%rd84], %r15;
	add.s64 	%rd85, %rd1, %rd17;
	ld.global.u64 	%rd86, [%rd85];
	cvta.to.global.u64 	%rd87, %rd86;
	add.s64 	%rd88, %rd87, %rd83;
	st.global.u32 	[%rd88], %r15;
$L__BB3_6:
	ret;

}
	// .globl	_Z6addSTFPPfS0_S0_S0_S0_S0_PiS1_iiiiii
.visible .entry _Z6addSTFPPfS0_S0_S0_S0_S0_PiS1_iiiiii(
	.param .u64 .ptr .align 1 _Z6addSTFPPfS0_S0_S0_S0_S0_PiS1_iiiiii_param_0,
	.param .u64 .ptr .align 1 _Z6addSTFPPfS0_S0_S0_S0_S0_PiS1_iiiiii_param_1,
	.param .u64 .ptr .align 1 _Z6addSTFPPfS0_S0_S0_S0_S0_PiS1_iiiiii_param_2,
	.param .u64 .ptr .align 1 _Z6addSTFPPfS0_S0_S0_S0_S0_PiS1_iiiiii_param_3,
	.param .u64 .ptr .align 1 _Z6addSTFPPfS0_S0_S0_S0_S0_PiS1_iiiiii_param_4,
	.param .u64 .ptr .align 1 _Z6addSTFPPfS0_S0_S0_S0_S0_PiS1_iiiiii_param_5,
	.param .u64 .ptr .align 1 _Z6addSTFPPfS0_S0_S0_S0_S0_PiS1_iiiiii_param_6,
	.param .u64 .ptr .align 1 _Z6addSTFPPfS0_S0_S0_S0_S0_PiS1_iiiiii_param_7,
	.param .u32 _Z6addSTFPPfS0_S0_S0_S0_S0_PiS1_iiiiii_param_8,
	.param .u32 _Z6addSTFPPfS0_S0_S0_S0_S0_PiS1_iiiiii_param_9,
	.param .u32 _Z6addSTFPPfS0_S0_S0_S0_S0_PiS1_iiiiii_param_10,
	.param .u32 _Z6addSTFPPfS0_S0_S0_S0_S0_PiS1_iiiiii_param_11,
	.param .u32 _Z6addSTFPPfS0_S0_S0_S0_S0_PiS1_iiiiii_param_12,
	.param .u32 _Z6addSTFPPfS0_S0_S0_S0_S0_PiS1_iiiiii_param_13
)
{
	.reg .pred 	%p<6>;
	.reg .b32 	%r<18>;
	.reg .b32 	%f<10>;
	.reg .b64 	%rd<52>;

	ld.param.u64 	%rd1, [_Z6addSTFPPfS0_S0_S0_S0_S0_PiS1_iiiiii_param_0];
	ld.param.u64 	%rd2, [_Z6addSTFPPfS0_S0_S0_S0_S0_PiS1_iiiiii_param_1];
	ld.param.u64 	%rd3, [_Z6addSTFPPfS0_S0_S0_S0_S0_PiS1_iiiiii_param_2];
	ld.param.u64 	%rd4, [_Z6addSTFPPfS0_S0_S0_S0_S0_PiS1_iiiiii_param_3];
	ld.param.u64 	%rd5, [_Z6addSTFPPfS0_S0_S0_S0_S0_PiS1_iiiiii_param_4];
	ld.param.u64 	%rd6, [_Z6addSTFPPfS0_S0_S0_S0_S0_PiS1_iiiiii_param_5];
	ld.param.u64 	%rd7, [_Z6addSTFPPfS0_S0_S0_S0_S0_PiS1_iiiiii_param_6];
	ld.param.u64 	%rd8, [_Z6addSTFPPfS0_S0_S0_S0_S0_PiS1_iiiiii_param_7];
	ld.param.u32 	%r10, [_Z6addSTFPPfS0_S0_S0_S0_S0_PiS1_iiiiii_param_8];
	ld.param.u32 	%r5, [_Z6addSTFPPfS0_S0_S0_S0_S0_PiS1_iiiiii_param_9];
	ld.param.u32 	%r6, [_Z6addSTFPPfS0_S0_S0_S0_S0_PiS1_iiiiii_param_10];
	ld.param.u32 	%r7, [_Z6addSTFPPfS0_S0_S0_S0_S0_PiS1_iiiiii_param_11];
	ld.param.u32 	%r8, [_Z6addSTFPPfS0_S0_S0_S0_S0_PiS1_iiiiii_param_12];
	ld.param.u32 	%r9, [_Z6addSTFPPfS0_S0_S0_S0_S0_PiS1_iiiiii_param_13];
	cvta.to.global.u64 	%rd9, %rd8;
	cvta.to.global.u64 	%rd10, %rd7;
	mov.u32 	%r11, %ctaid.x;
	mul.wide.u32 	%rd11, %r11, 4;
	add.s64 	%rd12, %rd10, %rd11;
	ld.global.u32 	%r2, [%rd12];
	add.s64 	%rd13, %rd9, %rd11;
	ld.global.u32 	%r3, [%rd13];
	mov.u32 	%r4, %tid.x;
	setp.gt.s32 	%p1, %r10, -1;
	add.s32 	%r12, %r10, %r4;
	setp.ne.s32 	%p2, %r12, %r11;
	and.pred  	%p3, %p1, %p2;
	@%p3 bra 	$L__BB4_5;
	setp.eq.s32 	%p4, %r5, 0;
	@%p4 bra 	$L__BB4_3;
	cvta.to.global.u64 	%rd14, %rd5;
	mul.wide.u32 	%rd15, %r11, 8;
	add.s64 	%rd16, %rd14, %rd15;
	ld.global.u64 	%rd17, [%rd16];
	cvta.to.global.u64 	%rd18, %rd17;
	mad.lo.s32 	%r14, %r9, %r4, %r7;
	mul.wide.s32 	%rd19, %r14, 4;
	add.s64 	%rd20, %rd18, %rd19;
	ld.global.f32 	%f1, [%rd20];
	mad.lo.s32 	%r15, %r8, %r4, %r2;
	cvta.to.global.u64 	%rd21, %rd2;
	mul.wide.s32 	%rd22, %r15, 8;
	add.s64 	%rd23, %rd21, %rd22;
	ld.global.u64 	%rd24, [%rd23];
	cvta.to.global.u64 	%rd25, %rd24;
	mul.wide.s32 	%rd26, %r3, 4;
	add.s64 	%rd27, %rd25, %rd26;
	ld.global.f32 	%f2, [%rd27];
	add.f32 	%f3, %f1, %f2;
	st.global.f32 	[%rd27], %f3;
$L__BB4_3:
	setp.eq.s32 	%p5, %r6, 0;
	@%p5 bra 	$L__BB4_5;
	cvta.to.global.u64 	%rd28, %rd4;
	mul.wide.u32 	%rd29, %r11, 8;
	add.s64 	%rd30, %rd28, %rd29;
	ld.global.u64 	%rd31, [%rd30];
	cvta.to.global.u64 	%rd32, %rd31;
	mad.lo.s32 	%r16, %r9, %r4, %r7;
	mul.wide.s32 	%rd33, %r16, 4;
	add.s64 	%rd34, %rd32, %rd33;
	ld.global.f32 	%f4, [%rd34];
	mad.lo.s32 	%r17, %r8, %r4, %r2;
	cvta.to.global.u64 	%rd35, %rd1;
	mul.wide.s32 	%rd36, %r17, 8;
	add.s64 	%rd37, %rd35, %rd36;
	ld.global.u64 	%rd38, [%rd37];
	cvta.to.global.u64 	%rd39, %rd38;
	mul.wide.s32 	%rd40, %r3, 4;
	add.s64 	%rd41, %rd39, %rd40;
	ld.global.f32 	%f5, [%rd41];
	add.f32 	%f6, %f4, %f5;
	st.global.f32 	[%rd41], %f6;
	cvta.to.global.u64 	%rd42, %rd6;
	add.s64 	%rd43, %rd42, %rd29;
	ld.global.u64 	%rd44, [%rd43];
	cvta.to.global.u64 	%rd45, %rd44;
	add.s64 	%rd46, %rd45, %rd33;
	ld.global.f32 	%f7, [%rd46];
	cvta.to.global.u64 	%rd47, %rd3;
	add.s64 	%rd48, %rd47, %rd36;
	ld.global.u64 	%rd49, [%rd48];
	cvta.to.global.u64 	%rd50, %rd49;
	add.s64 	%rd51, %rd50, %rd40;
	ld.global.f32 	%f8, [%rd51];
	add.f32 	%f9, %f7, %f8;
	st.global.f32 	[%rd51], %f9;
$L__BB4_5:
	ret;

}
	// .globl	_Z7saveRecPPfS0_S0_S0_S0_S0_PiS1_iiiii
.visible .entry _Z7saveRecPPfS0_S0_S0_S0_S0_PiS1_iiiii(
	.param .u64 .ptr .align 1 _Z7saveRecPPfS0_S0_S0_S0_S0_PiS1_iiiii_param_0,
	.param .u64 .ptr .align 1 _Z7saveRecPPfS0_S0_S0_S0_S0_PiS1_iiiii_param_1,
	.param .u64 .ptr .align 1 _Z7saveRecPPfS0_S0_S0_S0_S0_PiS1_iiiii_param_2,
	.param .u64 .ptr .align 1 _Z7saveRecPPfS0_S0_S0_S0_S0_PiS1_iiiii_param_3,
	.param .u64 .ptr .align 1 _Z7saveRecPPfS0_S0_S0_S0_S0_PiS1_iiiii_param_4,
	.param .u64 .ptr .align 1 _Z7saveRecPPfS0_S0_S0_S0_S0_PiS1_iiiii_param_5,
	.param .u64 .ptr .align 1 _Z7saveRecPPfS0_S0_S0_S0_S0_PiS1_iiiii_param_6,
	.param .u64 .ptr .align 1 _Z7saveRecPPfS0_S0_S0_S0_S0_PiS1_iiiii_param_7,
	.param .u32 _Z7saveRecPPfS0_S0_S0_S0_S0_PiS1_iiiii_param_8,
	.param .u32 _Z7saveRecPPfS0_S0_S0_S0_S0_PiS1_iiiii_param_9,
	.param .u32 _Z7saveRecPPfS0_S0_S0_S0_S0_PiS1_iiiii_param_10,
	.param .u32 _Z7saveRecPPfS0_S0_S0_S0_S0_PiS1_iiiii_param_11,
	.param .u32 _Z7saveRecPPfS0_S0_S0_S0_S0_PiS1_iiiii_param_12
)
{
	.reg .pred 	%p<3>;
	.reg .b32 	%r<12>;
	.reg .b32 	%f<4>;
	.reg .b64 	%rd<52>;

	ld.param.u64 	%rd1, [_Z7saveRecPPfS0_S0_S0_S0_S0_PiS1_iiiii_param_0];
	ld.param.u64 	%rd2, [_Z7saveRecPPfS0_S0_S0_S0_S0_PiS1_iiiii_param_1];
	ld.param.u64 	%rd3, [_Z7saveRecPPfS0_S0_S0_S0_S0_PiS1_iiiii_param_2];
	ld.param.u64 	%rd4, [_Z7saveRecPPfS0_S0_S0_S0_S0_PiS1_iiiii_param_3];
	ld.param.u64 	%rd5, [_Z7saveRecPPfS0_S0_S0_S0_S0_PiS1_iiiii_param_4];
	ld.param.u64 	%rd6, [_Z7saveRecPPfS0_S0_S0_S0_S0_PiS1_iiiii_param_5];
	ld.param.u64 	%rd7, [_Z7saveRecPPfS0_S0_S0_S0_S0_PiS1_iiiii_param_6];
	ld.param.u64 	%rd8, [_Z7saveRecPPfS0_S0_S0_S0_S0_PiS1_iiiii_param_7];
	ld.param.u32 	%r6, [_Z7saveRecPPfS0_S0_S0_S0_S0_PiS1_iiiii_param_8];
	ld.param.u32 	%r7, [_Z7saveRecPPfS0_S0_S0_S0_S0_PiS1_iiiii_param_9];
	ld.param.u32 	%r8, [_Z7saveRecPPfS0_S0_S0_S0_S0_PiS1_iiiii_param_10];
	ld.param.u32 	%r5, [_Z7saveRecPPfS0_S0_S0_S0_S0_PiS1_iiiii_param_11];
	ld.param.u32 	%r9, [_Z7saveRecPPfS0_S0_S0_S0_S0_PiS1_iiiii_param_12];
	cvta.to.global.u64 	%rd9, %rd8;
	cvta.to.global.u64 	%rd10, %rd7;
	mov.u32 	%r1, %ctaid.x;
	mul.wide.u32 	%rd11, %r1, 4;
	add.s64 	%rd12, %rd10, %rd11;
	ld.global.u32 	%r10, [%rd12];
	mov.u32 	%r11, %tid.x;
	mad.lo.s32 	%r2, %r6, %r11, %r10;
	add.s64 	%rd13, %rd9, %rd11;
	ld.global.u32 	%r3, [%rd13];
	mad.lo.s32 	%r4, %r7, %r11, %r9;
	setp.eq.s32 	%p1, %r8, 0;
	@%p1 bra 	$L__BB5_2;
	cvta.to.global.u64 	%rd14, %rd5;
	cvta.to.global.u64 	%rd15, %rd2;
	mul.wide.s32 	%rd16, %r2, 8;
	add.s64 	%rd17, %rd14, %rd16;
	ld.global.u64 	%rd18, [%rd17];
	cvta.to.global.u64 	%rd19, %rd18;
	mul.wide.s32 	%rd20, %r3, 4;
	add.s64 	%rd21, %rd19, %rd20;
	ld.global.f32 	%f1, [%rd21];
	mul.wide.u32 	%rd22, %r1, 8;
	add.s64 	%rd23, %rd15, %rd22;
	ld.global.u64 	%rd24, [%rd23];
	cvta.to.global.u64 	%rd25, %rd24;
	mul.wide.s32 	%rd26, %r4, 4;
	add.s64 	%rd27, %rd25, %rd26;
	st.global.f32 	[%rd27], %f1;
$L__BB5_2:
	setp.eq.s32 	%p2, %r5, 0;
	@%p2 bra 	$L__BB5_4;
	cvta.to.global.u64 	%rd28, %rd4;
	mul.wide.s32 	%rd29, %r2, 8;
	add.s64 	%rd30, %rd28, %rd29;
	ld.global.u64 	%rd31, [%rd30];
	cvta.to.global.u64 	%rd32, %rd31;
	mul.wide.s32 	%rd33, %r3, 4;
	add.s64 	%rd34, %rd32, %rd33;
	ld.global.f32 	%f2, [%rd34];
	cvta.to.global.u64 	%rd35, %rd1;
	mul.wide.u32 	%rd36, %r1, 8;
	add.s64 	%rd37, %rd35, %rd36;
	ld.global.u64 	%rd38, [%rd37];
	cvta.to.global.u64 	%rd39, %rd38;
	mul.wide.s32 	%rd40, %r4, 4;
	add.s64 	%rd41, %rd39, %rd40;
	st.global.f32 	[%rd41], %f2;
	cvta.to.global.u64 	%rd42, %rd6;
	add.s64 	%rd43, %rd42, %rd29;
	ld.global.u64 	%rd44, [%rd43];
	cvta.to.global.u64 	%rd45, %rd44;
	add.s64 	%rd46, %rd45, %rd33;
	ld.global.f32 	%f3, [%rd46];
	cvta.to.global.u64 	%rd47, %rd3;
	add.s64 	%rd48, %rd47, %rd36;
	ld.global.u64 	%rd49, [%rd48];
	cvta.to.global.u64 	%rd50, %rd49;
	add.s64 	%rd51, %rd50, %rd40;
	st.global.f32 	[%rd51], %f3;
$L__BB5_4:
	ret;

}
	// .globl	_Z7saveRecPPPfS1_S1_S0_S0_S0_PiS2_iiiii
.visible .entry _Z7saveRecPPPfS1_S1_S0_S0_S0_PiS2_iiiii(
	.param .u64 .ptr .align 1 _Z7saveRecPPPfS1_S1_S0_S0_S0_PiS2_iiiii_param_0,
	.param .u64 .ptr .align 1 _Z7saveRecPPPfS1_S1_S0_S0_S0_PiS2_iiiii_param_1,
	.param .u64 .ptr .align 1 _Z7saveRecPPPfS1_S1_S0_S0_S0_PiS2_iiiii_param_2,
	.param .u64 .ptr .align 1 _Z7saveRecPPPfS1_S1_S0_S0_S0_PiS2_iiiii_param_3,
	.param .u64 .ptr .align 1 _Z7saveRecPPPfS1_S1_S0_S0_S0_PiS2_iiiii_param_4,
	.param .u64 .ptr .align 1 _Z7saveRecPPPfS1_S1_S0_S0_S0_PiS2_iiiii_param_5,
	.param .u64 .ptr .align 1 _Z7saveRecPPPfS1_S1_S0_S0_S0_PiS2_iiiii_param_6,
	.param .u64 .ptr .align 1 _Z7saveRecPPPfS1_S1_S0_S0_S0_PiS2_iiiii_param_7,
	.param .u32 _Z7saveRecPPPfS1_S1_S0_S0_S0_PiS2_iiiii_param_8,
	.param .u32 _Z7saveRecPPPfS1_S1_S0_S0_S0_PiS2_iiiii_param_9,
	.param .u32 _Z7saveRecPPPfS1_S1_S0_S0_S0_PiS2_iiiii_param_10,
	.param .u32 _Z7saveRecPPPfS1_S1_S0_S0_S0_PiS2_iiiii_param_11,
	.param .u32 _Z7saveRecPPPfS1_S1_S0_S0_S0_PiS2_iiiii_param_12
)
{
	.reg .pred 	%p<3>;
	.reg .b32 	%r<14>;
	.reg .b32 	%f<4>;
	.reg .b64 	%rd<63>;

	ld.param.u64 	%rd1, [_Z7saveRecPPPfS1_S1_S0_S0_S0_PiS2_iiiii_param_0];
	ld.param.u64 	%rd2, [_Z7saveRecPPPfS1_S1_S0_S0_S0_PiS2_iiiii_param_1];
	ld.param.u64 	%rd3, [_Z7saveRecPPPfS1_S1_S0_S0_S0_PiS2_iiiii_param_2];
	ld.param.u64 	%rd4, [_Z7saveRecPPPfS1_S1_S0_S0_S0_PiS2_iiiii_param_3];
	ld.param.u64 	%rd5, [_Z7saveRecPPPfS1_S1_S0_S0_S0_PiS2_iiiii_param_4];
	ld.param.u64 	%rd6, [_Z7saveRecPPPfS1_S1_S0_S0_S0_PiS2_iiiii_param_5];
	ld.param.u64 	%rd7, [_Z7saveRecPPPfS1_S1_S0_S0_S0_PiS2_iiiii_param_6];
	ld.param.u64 	%rd8, [_Z7saveRecPPPfS1_S1_S0_S0_S0_PiS2_iiiii_param_7];
	ld.param.u32 	%r5, [_Z7saveRecPPPfS1_S1_S0_S0_S0_PiS2_iiiii_param_8];
	ld.param.u32 	%r6, [_Z7saveRecPPPfS1_S1_S0_S0_S0_PiS2_iiiii_param_9];
	ld.param.u32 	%r9, [_Z7saveRecPPPfS1_S1_S0_S0_S0_PiS2_iiiii_param_10];
	ld.param.u32 	%r7, [_Z7saveRecPPPfS1_S1_S0_S0_S0_PiS2_iiiii_param_11];
	ld.param.u32 	%r8, [_Z7saveRecPPPfS1_S1_S0_S0_S0_PiS2_iiiii_param_12];
	cvta.to.global.u64 	%rd9, %rd8;
	cvta.to.global.u64 	%rd10, %rd7;
	mov.u32 	%r1, %ctaid.x;
	mul.wide.u32 	%rd11, %r1, 4;
	add.s64 	%rd12, %rd10, %rd11;
	ld.global.u32 	%r2, [%rd12];
	add.s64 	%rd13, %rd9, %rd11;
	ld.global.u32 	%r3, [%rd13];
	mov.u32 	%r4, %tid.x;
	setp.eq.s32 	%p1, %r9, 0;
	@%p1 bra 	$L__BB6_2;
	cvta.to.global.u64 	%rd14, %rd5;
	cvta.to.global.u64 	%rd15, %rd2;
	mad.lo.s32 	%r10, %r6, %r4, %r2;
	mul.wide.s32 	%rd16, %r10, 8;
	add.s64 	%rd17, %rd14, %rd16;
	ld.global.u64 	%rd18, [%rd17];
	cvta.to.global.u64 	%rd19, %rd18;
	mul.wide.s32 	%rd20, %r3, 4;
	add.s64 	%rd21, %rd19, %rd20;
	ld.global.f32 	%f1, [%rd21];
	add.s32 	%r11, %r5, %r4;
	mul.wide.s32 	%rd22, %r11, 8;
	add.s64 	%rd23, %rd15, %rd22;
	ld.global.u64 	%rd24, [%rd23];
	cvta.to.global.u64 	%rd25, %rd24;
	mul.wide.u32 	%rd26, %r1, 8;
	add.s64 	%rd27, %rd25, %rd26;
	ld.global.u64 	%rd28, [%rd27];
	cvta.to.global.u64 	%rd29, %rd28;
	mul.wide.s32 	%rd30, %r8, 4;
	add.s64 	%rd31, %rd29, %rd30;
	st.global.f32 	[%rd31], %f1;
$L__BB6_2:
	setp.eq.s32 	%p2, %r7, 0;
	@%p2 bra 	$L__BB6_4;
	mad.lo.s32 	%r12, %r6, %r4, %r2;
	cvta.to.global.u64 	%rd32, %rd4;
	mul.wide.s32 	%rd33, %r12, 8;
	add.s64 	%rd34, %rd32, %rd33;
	ld.global.u64 	%rd35, [%rd34];
	cvta.to.global.u64 	%rd36, %rd35;
	mul.wide.s32 	%rd37, %r3, 4;
	add.s64 	%rd38, %rd36, %rd37;
	ld.global.f32 	%f2, [%rd38];
	add.s32 	%r13, %r5, %r4;
	cvta.to.global.u64 	%rd39, %rd1;
	mul.wide.s32 	%rd40, %r13, 8;
	add.s64 	%rd41, %rd39, %rd40;
	ld.global.u64 	%rd42, [%rd41];
	cvta.to.global.u64 	%rd43, %rd42;
	mul.wide.u32 	%rd44, %r1, 8;
	add.s64 	%rd45, %rd43, %rd44;
	ld.global.u64 	%rd46, [%rd45];
	cvta.to.global.u64 	%rd47, %rd46;
	mul.wide.s32 	%rd48, %r8, 4;
	add.s64 	%rd49, %rd47, %rd48;
	st.global.f32 	[%rd49], %f2;
	cvta.to.global.u64 	%rd50, %rd6;
	add.s64 	%rd51, %rd50, %rd33;
	ld.global.u64 	%rd52, [%rd51];
	cvta.to.global.u64 	%rd53, %rd52;
	add.s64 	%rd54, %rd53, %rd37;
	ld.global.f32 	%f3, [%rd54];
	cvta.to.global.u64 	%rd55, %rd3;
	add.s64 	%rd56, %rd55, %rd40;
	ld.global.u64 	%rd57, [%rd56];
	cvta.to.global.u64 	%rd58, %rd57;
	add.s64 	%rd59, %rd58, %rd44;
	ld.global.u64 	%rd60, [%rd59];
	cvta.to.global.u64 	%rd61, %rd60;
	add.s64 	%rd62, %rd61, %rd48;
	st.global.f32 	[%rd62], %f3;
$L__BB6_4:
	ret;

}
	// .globl	_Z7updateVPPfS0_S0_S0_f
.visible .entry _Z7updateVPPfS0_S0_S0_f(
	.param .u64 .ptr .align 1 _Z7updateVPPfS0_S0_S0_f_param_0,
	.param .u64 .ptr .align 1 _Z7updateVPPfS0_S0_S0_f_param_1,
	.param .u64 .ptr .align 1 _Z7updateVPPfS0_S0_S0_f_param_2,
	.param .u64 .ptr .align 1 _Z7updateVPPfS0_S0_S0_f_param_3,
	.param .f32 _Z7updateVPPfS0_S0_S0_f_param_4
)
{
	.reg .b32 	%r<6>;
	.reg .b32 	%f<10>;
	.reg .b64 	%rd<28>;

	ld.param.u64 	%rd1, [_Z7updateVPPfS0_S0_S0_f_param_0];
	ld.param.u64 	%rd2, [_Z7updateVPPfS0_S0_S0_f_param_1];
	ld.param.u64 	%rd3, [_Z7updateVPPfS0_S0_S0_f_param_2];
	ld.param.u64 	%rd4, [_Z7updateVPPfS0_S0_S0_f_param_3];
	ld.param.f32 	%f1, [_Z7updateVPPfS0_S0_S0_f_param_4];
	cvta.to.global.u64 	%rd5, %rd3;
	cvta.to.global.u64 	%rd6, %rd2;
	cvta.to.global.u64 	%rd7, %rd1;
	cvta.to.global.u64 	%rd8, %rd4;
	mov.u32 	%r1, %ctaid.x;
	mov.u32 	%r2, %ntid.x;
	mov.u32 	%r3, %ctaid.y;
	mad.lo.s32 	%r4, %r2, %r3, %r1;
	mov.u32 	%r5, %tid.x;
	mul.wide.u32 	%rd9, %r1, 8;
	add.s64 	%rd10, %rd8, %rd9;
	ld.global.u64 	%rd11, [%rd10];
	cvta.to.global.u64 	%rd12, %rd11;
	mul.wide.u32 	%rd13, %r5, 4;
	add.s64 	%rd14, %rd12, %rd13;
	ld.global.f32 	%f2, [%rd14];
	mul.wide.s32 	%rd15, %r4, 8;
	add.s64 	%rd16, %rd7, %rd15;
	ld.global.u64 	%rd17, [%rd16];
	cvta.to.global.u64 	%rd18, %rd17;
	add.s64 	%rd19, %rd18, %rd13;
	ld.global.f32 	%f3, [%rd19];
	add.s64 	%rd20, %rd6, %rd15;
	ld.global.u64 	%rd21, [%rd20];
	cvta.to.global.u64 	%rd22, %rd21;
	add.s64 	%rd23, %rd22, %rd13;
	ld.global.f32 	%f4, [%rd23];
	mul.f32 	%f5, %f1, %f4;
	add.s64 	%rd24, %rd5, %rd9;
	ld.global.u64 	%rd25, [%rd24];
	cvta.to.global.u64 	%rd26, %rd25;
	add.s64 	%rd27, %rd26, %rd13;
	ld.global.f32 	%f6, [%rd27];
	div.rn.f32 	%f7, %f5, %f6;
	add.f32 	%f8, %f3, %f7;
	mul.f32 	%f9, %f2, %f8;
	st.global.f32 	[%rd19], %f9;
	ret;

}
	// .globl	_Z8updateSYPPfS0_S0_S0_S0_f
.visible .entry _Z8updateSYPPfS0_S0_S0_S0_f(
	.param .u64 .ptr .align 1 _Z8updateSYPPfS0_S0_S0_S0_f_param_0,
	.param .u64 .ptr .align 1 _Z8updateSYPPfS0_S0_S0_S0_f_param_1,
	.param .u64 .ptr .align 1 _Z8updateSYPPfS0_S0_S0_S0_f_param_2,
	.param .u64 .ptr .align 1 _Z8updateSYPPfS0_S0_S0_S0_f_param_3,
	.param .u64 .ptr .align 1 _Z8updateSYPPfS0_S0_S0_S0_f_param_4,
	.param .f32 _Z8updateSYPPfS0_S0_S0_S0_f_param_5
)
{
	.reg .b32 	%r<6>;
	.reg .b32 	%f<12>;
	.reg .b64 	%rd<37>;

	ld.param.u64 	%rd1, [_Z8updateSYPPfS0_S0_S0_S0_f_param_0];
	ld.param.u64 	%rd2, [_Z8updateSYPPfS0_S0_S0_S0_f_param_1];
	ld.param.u64 	%rd3, [_Z8updateSYPPfS0_S0_S0_S0_f_param_2];
	ld.param.u64 	%rd4, [_Z8updateSYPPfS0_S0_S0_S0_f_param_3];
	ld.param.u64 	%rd5, [_Z8updateSYPPfS0_S0_S0_S0_f_param_4];
	ld.param.f32 	%f1, [_Z8updateSYPPfS0_S0_S0_S0_f_param_5];
	cvta.to.global.u64 	%rd6, %rd2;
	cvta.to.global.u64 	%rd7, %rd4;
	cvta.to.global.u64 	%rd8, %rd1;
	cvta.to.global.u64 	%rd9, %rd3;
	cvta.to.global.u64 	%rd10, %rd5;
	mov.u32 	%r1, %ctaid.x;
	mov.u32 	%r2, %ntid.x;
	mov.u32 	%r3, %ctaid.y;
	mad.lo.s32 	%r4, %r2, %r3, %r1;
	mov.u32 	%r5, %tid.x;
	mul.wide.u32 	%rd11, %r1, 8;
	add.s64 	%rd12, %rd10, %rd11;
	ld.global.u64 	%rd13, [%rd12];
	cvta.to.global.u64 	%rd14, %rd13;
	mul.wide.u32 	%rd15, %r5, 4;
	add.s64 	%rd16, %rd14, %rd15;
	ld.global.f32 	%f2, [%rd16];
	mul.f32 	%f3, %f1, %f2;
	mul.wide.s32 	%rd17, %r4, 8;
	add.s64 	%rd18, %rd9, %rd17;
	ld.global.u64 	%rd19, [%rd18];
	cvta.to.global.u64 	%rd20, %rd19;
	add.s64 	%rd21, %rd20, %rd15;
	ld.global.f32 	%f4, [%rd21];
	add.s64 	%rd22, %rd8, %rd17;
	ld.global.u64 	%rd23, [%rd22];
	cvta.to.global.u64 	%rd24, %rd23;
	add.s64 	%rd25, %rd24, %rd15;
	ld.global.f32 	%f5, [%rd25];
	fma.rn.f32 	%f6, %f3, %f4, %f5;
	st.global.f32 	[%rd25], %f6;
	ld.global.u64 	%rd26, [%rd12];
	cvta.to.global.u64 	%rd27, %rd26;
	add.s64 	%rd28, %rd27, %rd15;
	ld.global.f32 	%f7, [%rd28];
	mul.f32 	%f8, %f1, %f7;
	add.s64 	%rd29, %rd7, %rd17;
	ld.global.u64 	%rd30, [%rd29];
	cvta.to.global.u64 	%rd31, %rd30;
	add.s64 	%rd32, %rd31, %rd15;
	ld.global.f32 	%f9, [%rd32];
	add.s64 	%rd33, %rd6, %rd17;
	ld.global.u64 	%rd34, [%rd33];
	cvta.to.global.u64 	%rd35, %rd34;
	add.s64 	%rd36, %rd35, %rd15;
	ld.global.f32 	%f10, [%rd36];
	fma.rn.f32 	%f11, %f8, %f9, %f10;
	st.global.f32 	[%rd36], %f11;
	ret;

}
	// .globl	_Z9updateSXZPPfS0_S0_S0_S0_S0_S0_S0_S0_f
.visible .entry _Z9updateSXZPPfS0_S0_S0_S0_S0_S0_S0_S0_f(
	.param .u64 .ptr .align 1 _Z9updateSXZPPfS0_S0_S0_S0_S0_S0_S0_S0_f_param_0,
	.param .u64 .ptr .align 1 _Z9updateSXZPPfS0_S0_S0_S0_S0_S0_S0_S0_f_param_1,
	.param .u64 .ptr .align 1 _Z9updateSXZPPfS0_S0_S0_S0_S0_S0_S0_S0_f_param_2,
	.param .u64 .ptr .align 1 _Z9updateSXZPPfS0_S0_S0_S0_S0_S0_S0_S0_f_param_3,
	.param .u64 .ptr .align 1 _Z9updateSXZPPfS0_S0_S0_S0_S0_S0_S0_S0_f_param_4,
	.param .u64 .ptr .align 1 _Z9updateSXZPPfS0_S0_S0_S0_S0_S0_S0_S0_f_param_5,
	.param .u64 .ptr .align 1 _Z9updateSXZPPfS0_S0_S0_S0_S0_S0_S0_S0_f_param_6,
	.param .u64 .ptr .align 1 _Z9updateSXZPPfS0_S0_S0_S0_S0_S0_S0_S0_f_param_7,
	.param .u64 .ptr .align 1 _Z9updateSXZPPfS0_S0_S0_S0_S0_S0_S0_S0_f_param_8,
	.param .f32 _Z9updateSXZPPfS0_S0_S0_S0_S0_S0_S0_S0_f_param_9
)
{
	.reg .b32 	%r<6>;
	.reg .b32 	%f<27>;
	.reg .b64 	%rd<73>;

	ld.param.u64 	%rd1, [_Z9updateSXZPPfS0_S0_S0_S0_S0_S0_S0_S0_f_param_0];
	ld.param.u64 	%rd2, [_Z9updateSXZPPfS0_S0_S0_S0_S0_S0_S0_S0_f_param_1];
	ld.param.u64 	%rd3, [_Z9updateSXZPPfS0_S0_S0_S0_S0_S0_S0_S0_f_param_2];
	ld.param.u64 	%rd4, [_Z9updateSXZPPfS0_S0_S0_S0_S0_S0_S0_S0_f_param_3];
	ld.param.u64 	%rd5, [_Z9updateSXZPPfS0_S0_S0_S0_S0_S0_S0_S0_f_param_4];
	ld.param.u64 	%rd6, [_Z9updateSXZPPfS0_S0_S0_S0_S0_S0_S0_S0_f_param_5];
	ld.param.u64 	%rd7, [_Z9updateSXZPPfS0_S0_S0_S0_S0_S0_S0_S0_f_param_6];
	ld.param.u64 	%rd8, [_Z9updateSXZPPfS0_S0_S0_S0_S0_S0_S0_S0_f_param_7];
	ld.param.u64 	%rd9, [_Z9updateSXZPPfS0_S0_S0_S0_S0_S0_S0_S0_f_param_8];
	ld.param.f32 	%f1, [_Z9updateSXZPPfS0_S0_S0_S0_S0_S0_S0_S0_f_param_9];
	cvta.to.global.u64 	%rd10, %rd3;
	cvta.to.global.u64 	%rd11, %rd6;
	cvta.to.global.u64 	%rd12, %rd5;
	cvta.to.global.u64 	%rd13, %rd2;
	cvta.to.global.u64 	%rd14, %rd1;
	cvta.to.global.u64 	%rd15, %rd7;
	cvta.to.global.u64 	%rd16, %rd4;
	cvta.to.global.u64 	%rd17, %rd9;
	cvta.to.global.u64 	%rd18, %rd8;
	mov.u32 	%r1, %ctaid.x;
	mov.u32 	%r2, %ntid.x;
	mov.u32 	%r3, %ctaid.y;
	mad.lo.s32 	%r4, %r2, %r3, %r1;
	mov.u32 	%r5, %tid.x;
	mul.wide.u32 	%rd19, %r1, 8;
	add.s64 	%rd20, %rd18, %rd19;
	ld.global.u64 	%rd21, [%rd20];
	cvta.to.global.u64 	%rd22, %rd21;
	mul.wide.u32 	%rd23, %r5, 4;
	add.s64 	%rd24, %rd22, %rd23;
	ld.global.f32 	%f2, [%rd24];
	add.s64 	%rd25, %rd17, %rd19;
	ld.global.u64 	%rd26, [%rd25];
	cvta.to.global.u64 	%rd27, %rd26;
	add.s64 	%rd28, %rd27, %rd23;
	ld.global.f32 	%f3, [%rd28];
	fma.rn.f32 	%f4, %f3, 0f40000000, %f2;
	mul.wide.s32 	%rd29, %r4, 8;
	add.s64 	%rd30, %rd16, %rd29;
	ld.global.u64 	%rd31, [%rd30];
	cvta.to.global.u64 	%rd32, %rd31;
	add.s64 	%rd33, %rd32, %rd23;
	ld.global.f32 	%f5, [%rd33];
	add.s64 	%rd34, %rd15, %rd29;
	ld.global.u64 	%rd35, [%rd34];
	cvta.to.global.u64 	%rd36, %rd35;
	add.s64 	%rd37, %rd36, %rd23;
	ld.global.f32 	%f6, [%rd37];
	mul.f32 	%f7, %f2, %f6;
	fma.rn.f32 	%f8, %f4, %f5, %f7;
	add.s64 	%rd38, %rd14, %rd29;
	ld.global.u64 	%rd39, [%rd38];
	cvta.to.global.u64 	%rd40, %rd39;
	add.s64 	%rd41, %rd40, %rd23;
	ld.global.f32 	%f9, [%rd41];
	fma.rn.f32 	%f10, %f1, %f8, %f9;
	st.global.f32 	[%rd41], %f10;
	ld.global.u64 	%rd42, [%rd20];
	cvta.to.global.u64 	%rd43, %rd42;
	add.s64 	%rd44, %rd43, %rd23;
	ld.global.f32 	%f11, [%rd44];
	ld.global.u64 	%rd45, [%rd25];
	cvta.to.global.u64 	%rd46, %rd45;
	add.s64 	%rd47, %rd46, %rd23;
	ld.global.f32 	%f12, [%rd47];
	fma.rn.f32 	%f13, %f12, 0f40000000, %f11;
	ld.global.u64 	%rd48, [%rd34];
	cvta.to.global.u64 	%rd49, %rd48;
	add.s64 	%rd50, %rd49, %rd23;
	ld.global.f32 	%f14, [%rd50];
	ld.global.u64 	%rd51, [%rd30];
	cvta.to.global.u64 	%rd52, %rd51;
	add.s64 	%rd53, %rd52, %rd23;
	ld.global.f32 	%f15, [%rd53];
	mul.f32 	%f16, %f11, %f15;
	fma.rn.f32 	%f17, %f13, %f14, %f16;
	add.s64 	%rd54, %rd13, %rd29;
	ld.global.u64 	%rd55, [%rd54];
	cvta.to.global.u64 	%rd56, %rd55;
	add.s64 	%rd57, %rd56, %rd23;
	ld.global.f32 	%f18, [%rd57];
	fma.rn.f32 	%f19, %f1, %f17, %f18;
	st.global.f32 	[%rd57], %f19;
	ld.global.u64 	%rd58, [%rd25];
	cvta.to.global.u64 	%rd59, %rd58;
	add.s64 	%rd60, %rd59, %rd23;
	ld.global.f32 	%f20, [%rd60];
	add.s64 	%rd61, %rd12, %rd29;
	ld.global.u64 	%rd62, [%rd61];
	cvta.to.global.u64 	%rd63, %rd62;
	add.s64 	%rd64, %rd63, %rd23;
	ld.global.f32 	%f21, [%rd64];
	add.s64 	%rd65, %rd11, %rd29;
	ld.global.u64 	%rd66, [%rd65];
	cvta.to.global.u64 	%rd67, %rd66;
	add.s64 	%rd68, %rd67, %rd23;
	ld.global.f32 	%f22, [%rd68];
	add.f32 	%f23, %f21, %f22;
	mul.f32 	%f24, %f20, %f23;
	add.s64 	%rd69, %rd10, %rd29;
	ld.global.u64 	%rd70, [%rd69];
	cvta.to.global.u64 	%rd71, %rd70;
	add.s64 	%rd72, %rd71, %rd23;
	ld.global.f32 	%f25, [%rd72];
	fma.rn.f32 	%f26, %f1, %f24, %f25;
	st.global.f32 	[%rd72], %f26;
	ret;

}
	// .globl	_Z7updateUPPfS0_f
.visible .entry _Z7updateUPPfS0_f(
	.param .u64 .ptr .align 1 _Z7updateUPPfS0_f_param_0,
	.param .u64 .ptr .align 1 _Z7updateUPPfS0_f_param_1,
	.param .f32 _Z7updateUPPfS0_f_param_2
)
{
	.reg .b32 	%r<6>;
	.reg .b32 	%f<5>;
	.reg .b64 	%rd<15>;

	ld.param.u64 	%rd1, [_Z7updateUPPfS0_f_param_0];
	ld.param.u64 	%rd2, [_Z7updateUPPfS0_f_param_1];
	ld.param.f32 	%f1, [_Z7updateUPPfS0_f_param_2];
	cvta.to.global.u64 	%rd3, %rd1;
	cvta.to.global.u64 	%rd4, %rd2;
	mov.u32 	%r1, %ctaid.x;
	mov.u32 	%r2, %ntid.x;
	mov.u32 	%r3, %ctaid.y;
	mad.lo.s32 	%r4, %r2, %r3, %r1;
	mov.u32 	%r5, %tid.x;
	mul.wide.s32 	%rd5, %r4, 8;
	add.s64 	%rd6, %rd4, %rd5;
	ld.global.u64 	%rd7, [%rd6];
	cvta.to.global.u64 	%rd8, %rd7;
	mul.wide.u32 	%rd9, %r5, 4;
	add.s64 	%rd10, %rd8, %rd9;
	ld.global.f32 	%f2, [%rd10];
	add.s64 	%rd11, %rd3, %rd5;
	ld.global.u64 	%rd12, [%rd11];
	cvta.to.global.u64 	%rd13, %rd12;
	add.s64 	%rd14, %rd13, %rd9;
	ld.global.f32 	%f3, [%rd14];
	fma.rn.f32 	%f4, %f1, %f2, %f3;
	st.global.f32 	[%rd14], %f4;
	ret;

}
	// .globl	_Z15interactionRhoYPPfS0_S0_f
.visible .entry _Z15interactionRhoYPPfS0_S0_f(
	.param .u64 .ptr .align 1 _Z15interactionRhoYPPfS0_S0_f_param_0,
	.param .u64 .ptr .align 1 _Z15interactionRhoYPPfS0_S0_f_param_1,
	.param .u64 .ptr .align 1 _Z15interactionRhoYPPfS0_S0_f_param_2,
	.param .f32 _Z15interactionRhoYPPfS0_S0_f_param_3
)
{
	.reg .b32 	%r<6>;
	.reg .b32 	%f<8>;
	.reg .b64 	%rd<22>;

	ld.param.u64 	%rd1, [_Z15interactionRhoYPPfS0_S0_f_param_0];
	ld.param.u64 	%rd2, [_Z15interactionRhoYPPfS0_S0_f_param_1];
	ld.param.u64 	%rd3, [_Z15interactionRhoYPPfS0_S0_f_param_2];
	ld.param.f32 	%f1, [_Z15interactionRhoYPPfS0_S0_f_param_3];
	cvta.to.global.u64 	%rd4, %rd1;
	cvta.to.global.u64 	%rd5, %rd2;
	cvta.to.global.u64 	%rd6, %rd3;
	mov.u32 	%r1, %ctaid.x;
	mov.u32 	%r2, %ntid.x;
	mov.u32 	%r3, %ctaid.y;
	mad.lo.s32 	%r4, %r2, %r3, %r1;
	mov.u32 	%r5, %tid.x;
	mul.wide.s32 	%rd7, %r4, 8;
	add.s64 	%rd8, %rd6, %rd7;
	ld.global.u64 	%rd9, [%rd8];
	cvta.to.global.u64 	%rd10, %rd9;
	mul.wide.u32 	%rd11, %r5, 4;
	add.s64 	%rd12, %rd10, %rd11;
	ld.global.f32 	%f2, [%rd12];
	add.s64 	%rd13, %rd5, %rd7;
	ld.global.u64 	%rd14, [%rd13];
	cvta.to.global.u64 	%rd15, %rd14;
	add.s64 	%rd16, %rd15, %rd11;
	ld.global.f32 	%f3, [%rd16];
	mul.f32 	%f4, %f2, %f3;
	mul.f32 	%f5, %f1, %f4;
	mul.wide.u32 	%rd17, %r1, 8;
	add.s64 	%rd18, %rd4, %rd17;
	ld.global.u64 	%rd19, [%rd18];
	cvta.to.global.u64 	%rd20, %rd19;
	add.s64 	%rd21, %rd20, %rd11;
	ld.global.f32 	%f6, [%rd21];
	sub.f32 	%f7, %f6, %f5;
	st.global.f32 	[%rd21], %f7;
	ret;

}
	// .globl	_Z16interactionRhoXZPPfS0_S0_S0_S0_f
.visible .entry _Z16interactionRhoXZPPfS0_S0_S0_S0_f(
	.param .u64 .ptr .align 1 _Z16interactionRhoXZPPfS0_S0_S0_S0_f_param_0,
	.param .u64 .ptr .align 1 _Z16interactionRhoXZPPfS0_S0_S0_S0_f_param_1,
	.param .u64 .ptr .align 1 _Z16interactionRhoXZPPfS0_S0_S0_S0_f_param_2,
	.param .u64 .ptr .align 1 _Z16interactionRhoXZPPfS0_S0_S0_S0_f_param_3,
	.param .u64 .ptr .align 1 _Z16interactionRhoXZPPfS0_S0_S0_S0_f_param_4,
	.param .f32 _Z16interactionRhoXZPPfS0_S0_S0_S0_f_param_5
)
{
	.reg .b32 	%r<6>;
	.reg .b32 	%f<11>;
	.reg .b64 	%rd<34>;

	ld.param.u64 	%rd1, [_Z16interactionRhoXZPPfS0_S0_S0_S0_f_param_0];
	ld.param.u64 	%rd2, [_Z16interactionRhoXZPPfS0_S0_S0_S0_f_param_1];
	ld.param.u64 	%rd3, [_Z16interactionRhoXZPPfS0_S0_S0_S0_f_param_2];
	ld.param.u64 	%rd4, [_Z16interactionRhoXZPPfS0_S0_S0_S0_f_param_3];
	ld.param.u64 	%rd5, [_Z16interactionRhoXZPPfS0_S0_S0_S0_f_param_4];
	ld.param.f32 	%f1, [_Z16interactionRhoXZPPfS0_S0_S0_S0_f_param_5];
	cvta.to.global.u64 	%rd6, %rd1;
	cvta.to.global.u64 	%rd7, %rd4;
	cvta.to.global.u64 	%rd8, %rd5;
	cvta.to.global.u64 	%rd9, %rd2;
	cvta.to.global.u64 	%rd10, %rd3;
	mov.u32 	%r1, %ctaid.x;
	mov.u32 	%r2, %ntid.x;
	mov.u32 	%r3, %ctaid.y;
	mad.lo.s32 	%r4, %r2, %r3, %r1;
	mov.u32 	%r5, %tid.x;
	mul.wide.s32 	%rd11, %r4, 8;
	add.s64 	%rd12, %rd10, %rd11;
	ld.global.u64 	%rd13, [%rd12];
	cvta.to.global.u64 	%rd14, %rd13;
	mul.wide.u32 	%rd15, %r5, 4;
	add.s64 	%rd16, %rd14, %rd15;
	ld.global.f32 	%f2, [%rd16];
	add.s64 	%rd17, %rd9, %rd11;
	ld.global.u64 	%rd18, [%rd17];
	cvta.to.global.u64 	%rd19, %rd18;
	add.s64 	%rd20, %rd19, %rd15;
	ld.global.f32 	%f3, [%rd20];
	add.s64 	%rd21, %rd8, %rd11;
	ld.global.u64 	%rd22, [%rd21];
	cvta.to.global.u64 	%rd23, %rd22;
	add.s64 	%rd24, %rd23, %rd15;
	ld.global.f32 	%f4, [%rd24];
	add.s64 	%rd25, %rd7, %rd11;
	ld.global.u64 	%rd26, [%rd25];
	cvta.to.global.u64 	%rd27, %rd26;
	add.s64 	%rd28, %rd27, %rd15;
	ld.global.f32 	%f5, [%rd28];
	mul.f32 	%f6, %f4, %f5;
	fma.rn.f32 	%f7, %f2, %f3, %f6;
	mul.f32 	%f8, %f1, %f7;
	mul.wide.u32 	%rd29, %r1, 8;
	add.s64 	%rd30, %rd6, %rd29;
	ld.global.u64 	%rd31, [%rd30];
	cvta.to.global.u64 	%rd32, %rd31;
	add.s64 	%rd33, %rd32, %rd15;
	ld.global.f32 	%f9, [%rd33];
	sub.f32 	%f10, %f9, %f8;
	st.global.f32 	[%rd33], %f10;
	ret;

}
	// .globl	_Z14interactionMuYPPfS0_S0_S0_S0_f
.visible .entry _Z14interactionMuYPPfS0_S0_S0_S0_f(
	.param .u64 .ptr .align 1 _Z14interactionMuYPPfS0_S0_S0_S0_f_param_0,
	.param .u64 .ptr .align 1 _Z14interactionMuYPPfS0_S0_S0_S0_f_param_1,
	.param .u64 .ptr .align 1 _Z14interactionMuYPPfS0_S0_S0_S0_f_param_2,
	.param .u64 .ptr .align 1 _Z14interactionMuYPPfS0_S0_S0_S0_f_param_3,
	.param .u64 .ptr .align 1 _Z14interactionMuYPPfS0_S0_S0_S0_f_param_4,
	.param .f32 _Z14interactionMuYPPfS0_S0_S0_S0_f_param_5
)
{
	.reg .b32 	%r<6>;
	.reg .b32 	%f<11>;
	.reg .b64 	%rd<34>;

	ld.param.u64 	%rd1, [_Z14interactionMuYPPfS0_S0_S0_S0_f_param_0];
	ld.param.u64 	%rd2, [_Z14interactionMuYPPfS0_S0_S0_S0_f_param_1];
	ld.param.u64 	%rd3, [_Z14interactionMuYPPfS0_S0_S0_S0_f_param_2];
	ld.param.u64 	%rd4, [_Z14interactionMuYPPfS0_S0_S0_S0_f_param_3];
	ld.param.u64 	%rd5, [_Z14interactionMuYPPfS0_S0_S0_S0_f_param_4];
	ld.param.f32 	%f1, [_Z14interactionMuYPPfS0_S0_S0_S0_f_param_5];
	cvta.to.global.u64 	%rd6, %rd1;
	cvta.to.global.u64 	%rd7, %rd5;
	cvta.to.global.u64 	%rd8, %rd4;
	cvta.to.global.u64 	%rd9, %rd3;
	cvta.to.global.u64 	%rd10, %rd2;
	mov.u32 	%r1, %ctaid.x;
	mov.u32 	%r2, %ntid.x;
	mov.u32 	%r3, %ctaid.y;
	mad.lo.s32 	%r4, %r2, %r3, %r1;
	mov.u32 	%r5, %tid.x;
	mul.wide.s32 	%rd11, %r4, 8;
	add.s64 	%rd12, %rd10, %rd11;
	ld.global.u64 	%rd13, [%rd12];
	cvta.to.global.u64 	%rd14, %rd13;
	mul.wide.u32 	%rd15, %r5, 4;
	add.s64 	%rd16, %rd14, %rd15;
	ld.global.f32 	%f2, [%rd16];
	add.s64 	%rd17, %rd9, %rd11;
	ld.global.u64 	%rd18, [%rd17];
	cvta.to.global.u64 	%rd19, %rd18;
	add.s64 	%rd20, %rd19, %rd15;
	ld.global.f32 	%f3, [%rd20];
	add.s64 	%rd21, %rd8, %rd11;
	ld.global.u64 	%rd22, [%rd21];
	cvta.to.global.u64 	%rd23, %rd22;
	add.s64 	%rd24, %rd23, %rd15;
	ld.global.f32 	%f4, [%rd24];
	add.s64 	%rd25, %rd7, %rd11;
	ld.global.u64 	%rd26, [%rd25];
	cvta.to.global.u64 	%rd27, %rd26;
	add.s64 	%rd28, %rd27, %rd15;
	ld.global.f32 	%f5, [%rd28];
	mul.f32 	%f6, %f4, %f5;
	fma.rn.f32 	%f7, %f2, %f3, %f6;
	mul.f32 	%f8, %f1, %f7;
	mul.wide.u32 	%rd29, %r1, 8;
	add.s64 	%rd30, %rd6, %rd29;
	ld.global.u64 	%rd31, [%rd30];
	cvta.to.global.u64 	%rd32, %rd31;
	add.s64 	%rd33, %rd32, %rd15;
	ld.global.f32 	%f9, [%rd33];
	sub.f32 	%f10, %f9, %f8;
	st.global.f32 	[%rd33], %f10;
	ret;

}
	// .globl	_Z15interactionMuXZPPfS0_S0_S0_S0_S0_S0_S0_S0_f
.visible .entry _Z15interactionMuXZPPfS0_S0_S0_S0_S0_S0_S0_S0_f(
	.param .u64 .ptr .align 1 _Z15interactionMuXZPPfS0_S0_S0_S0_S0_S0_S0_S0_f_param_0,
	.param .u64 .ptr .align 1 _Z15interactionMuXZPPfS0_S0_S0_S0_S0_S0_S0_S0_f_param_1,
	.param .u64 .ptr .align 1 _Z15interactionMuXZPPfS0_S0_S0_S0_S0_S0_S0_S0_f_param_2,
	.param .u64 .ptr .align 1 _Z15interactionMuXZPPfS0_S0_S0_S0_S0_S0_S0_S0_f_param_3,
	.param .u64 .ptr .align 1 _Z15interactionMuXZPPfS0_S0_S0_S0_S0_S0_S0_S0_f_param_4,
	.param .u64 .ptr .align 1 _Z15interactionMuXZPPfS0_S0_S0_S0_S0_S0_S0_S0_f_param_5,
	.param .u64 .ptr .align 1 _Z15interactionMuXZPPfS0_S0_S0_S0_S0_S0_S0_S0_f_param_6,
	.param .u64 .ptr .align 1 _Z15interactionMuXZPPfS0_S0_S0_S0_S0_S0_S0_S0_f_param_7,
	.param .u64 .ptr .align 1 _Z15interactionMuXZPPfS0_S0_S0_S0_S0_S0_S0_S0_f_param_8,
	.param .f32 _Z15interactionMuXZPPfS0_S0_S0_S0_S0_S0_S0_S0_f_param_9
)
{
	.reg .b32 	%r<6>;
	.reg .b32 	%f<20>;
	.reg .b64 	%rd<58>;

	ld.param.u64 	%rd1, [_Z15interactionMuXZPPfS0_S0_S0_S0_S0_S0_S0_S0_f_param_0];
	ld.param.u64 	%rd2, [_Z15interactionMuXZPPfS0_S0_S0_S0_S0_S0_S0_S0_f_param_1];
	ld.param.u64 	%rd3, [_Z15interactionMuXZPPfS0_S0_S0_S0_S0_S0_S0_S0_f_param_2];
	ld.param.u64 	%rd4, [_Z15interactionMuXZPPfS0_S0_S0_S0_S0_S0_S0_S0_f_param_3];
	ld.param.u64 	%rd5, [_Z15interactionMuXZPPfS0_S0_S0_S0_S0_S0_S0_S0_f_param_4];
	ld.param.u64 	%rd6, [_Z15interactionMuXZPPfS0_S0_S0_S0_S0_S0_S0_S0_f_param_5];
	ld.param.u64 	%rd7, [_Z15interactionMuXZPPfS0_S0_S0_S0_S0_S0_S0_S0_f_param_6];
	ld.param.u64 	%rd8, [_Z15interactionMuXZPPfS0_S0_S0_S0_S0_S0_S0_S0_f_param_7];
	ld.param.u64 	%rd9, [_Z15interactionMuXZPPfS0_S0_S0_S0_S0_S0_S0_S0_f_param_8];
	ld.param.f32 	%f1, [_Z15interactionMuXZPPfS0_S0_S0_S0_S0_S0_S0_S0_f_param_9];
	cvta.to.global.u64 	%rd10, %rd1;
	cvta.to.global.u64 	%rd11, %rd5;
	cvta.to.global.u64 	%rd12, %rd7;
	cvta.to.global.u64 	%rd13, %rd6;
	cvta.to.global.u64 	%rd14, %rd4;
	cvta.to.global.u64 	%rd15, %rd9;
	cvta.to.global.u64 	%rd16, %rd8;
	cvta.to.global.u64 	%rd17, %rd3;
	cvta.to.global.u64 	%rd18, %rd2;
	mov.u32 	%r1, %ctaid.x;
	mov.u32 	%r2, %ntid.x;
	mov.u32 	%r3, %ctaid.y;
	mad.lo.s32 	%r4, %r2, %r3, %r1;
	mov.u32 	%r5, %tid.x;
	mul.wide.s32 	%rd19, %r4, 8;
	add.s64 	%rd20, %rd18, %rd19;
	ld.global.u64 	%rd21, [%rd20];
	cvta.to.global.u64 	%rd22, %rd21;
	mul.wide.u32 	%rd23, %r5, 4;
	add.s64 	%rd24, %rd22, %rd23;
	ld.global.f32 	%f2, [%rd24];
	add.f32 	%f3, %f2, %f2;
	add.s64 	%rd25, %rd17, %rd19;
	ld.global.u64 	%rd26, [%rd25];
	cvta.to.global.u64 	%rd27, %rd26;
	add.s64 	%rd28, %rd27, %rd23;
	ld.global.f32 	%f4, [%rd28];
	add.s64 	%rd29, %rd16, %rd19;
	ld.global.u64 	%rd30, [%rd29];
	cvta.to.global.u64 	%rd31, %rd30;
	add.s64 	%rd32, %rd31, %rd23;
	ld.global.f32 	%f5, [%rd32];
	add.f32 	%f6, %f5, %f5;
	add.s64 	%rd33, %rd15, %rd19;
	ld.global.u64 	%rd34, [%rd33];
	cvta.to.global.u64 	%rd35, %rd34;
	add.s64 	%rd36, %rd35, %rd23;
	ld.global.f32 	%f7, [%rd36];
	mul.f32 	%f8, %f6, %f7;
	fma.rn.f32 	%f9, %f3, %f4, %f8;
	add.s64 	%rd37, %rd14, %rd19;
	ld.global.u64 	%rd38, [%rd37];
	cvta.to.global.u64 	%rd39, %rd38;
	add.s64 	%rd40, %rd39, %rd23;
	ld.global.f32 	%f10, [%rd40];
	add.s64 	%rd41, %rd13, %rd19;
	ld.global.u64 	%rd42, [%rd41];
	cvta.to.global.u64 	%rd43, %rd42;
	add.s64 	%rd44, %rd43, %rd23;
	ld.global.f32 	%f11, [%rd44];
	add.f32 	%f12, %f10, %f11;
	add.s64 	%rd45, %rd12, %rd19;
	ld.global.u64 	%rd46, [%rd45];
	cvta.to.global.u64 	%rd47, %rd46;
	add.s64 	%rd48, %rd47, %rd23;
	ld.global.f32 	%f13, [%rd48];
	add.s64 	%rd49, %rd11, %rd19;
	ld.global.u64 	%rd50, [%rd49];
	cvta.to.global.u64 	%rd51, %rd50;
	add.s64 	%rd52, %rd51, %rd23;
	ld.global.f32 	%f14, [%rd52];
	add.f32 	%f15, %f13, %f14;
	fma.rn.f32 	%f16, %f12, %f15, %f9;
	mul.f32 	%f17, %f1, %f16;
	mul.wide.u32 	%rd53, %r1, 8;
	add.s64 	%rd54, %rd10, %rd53;
	ld.global.u64 	%rd55, [%rd54];
	cvta.to.global.u64 	%rd56, %rd55;
	add.s64 	%rd57, %rd56, %rd23;
	ld.global.f32 	%f18, [%rd57];
	sub.f32 	%f19, %f18, %f17;
	st.global.f32 	[%rd57], %f19;
	ret;

}
	// .globl	_Z19interactionLambdaXZPPfS0_S0_S0_S0_f
.visible .entry _Z19interactionLambdaXZPPfS0_S0_S0_S0_f(
	.param .u64 .ptr .align 1 _Z19interactionLambdaXZPPfS0_S0_S0_S0_f_param_0,
	.param .u64 .ptr .align 1 _Z19interactionLambdaXZPPfS0_S0_S0_S0_f_param_1,
	.param .u64 .ptr .align 1 _Z19interactionLambdaXZPPfS0_S0_S0_S0_f_param_2,
	.param .u64 .ptr .align 1 _Z19interactionLambdaXZPPfS0_S0_S0_S0_f_param_3,
	.param .u64 .ptr .align 1 _Z19interactionLambdaXZPPfS0_S0_S0_S0_f_param_4,
	.param .f32 _Z19interactionLambdaXZPPfS0_S0_S0_S0_f_param_5
)
{
	.reg .b32 	%r<6>;
	.reg .b32 	%f<12>;
	.reg .b64 	%rd<34>;

	ld.param.u64 	%rd1, [_Z19interactionLambdaXZPPfS0_S0_S0_S0_f_param_0];
	ld.param.u64 	%rd2, [_Z19interactionLambdaXZPPfS0_S0_S0_S0_f_param_1];
	ld.param.u64 	%rd3, [_Z19interactionLambdaXZPPfS0_S0_S0_S0_f_param_2];
	ld.param.u64 	%rd4, [_Z19interactionLambdaXZPPfS0_S0_S0_S0_f_param_3];
	ld.param.u64 	%rd5, [_Z19interactionLambdaXZPPfS0_S0_S0_S0_f_param_4];
	ld.param.f32 	%f1, [_Z19interactionLambdaXZPPfS0_S0_S0_S0_f_param_5];
	cvta.to.global.u64 	%rd6, %rd1;
	cvta.to.global.u64 	%rd7, %rd5;
	cvta.to.global.u64 	%rd8, %rd3;
	cvta.to.global.u64 	%rd9, %rd4;
	cvta.to.global.u64 	%rd10, %rd2;
	mov.u32 	%r1, %ctaid.x;
	mov.u32 	%r2, %ntid.x;
	mov.u32 	%r3, %ctaid.y;
	mad.lo.s32 	%r4, %r2, %r3, %r1;
	mov.u32 	%r5, %tid.x;
	mul.wide.s32 	%rd11, %r4, 8;
	add.s64 	%rd12, %rd10, %rd11;
	ld.global.u64 	%rd13, [%rd12];
	cvta.to.global.u64 	%rd14, %rd13;
	mul.wide.u32 	%rd15, %r5, 4;
	add.s64 	%rd16, %rd14, %rd15;
	ld.global.f32 	%f2, [%rd16];
	add.s64 	%rd17, %rd9, %rd11;
	ld.global.u64 	%rd18, [%rd17];
	cvta.to.global.u64 	%rd19, %rd18;
	add.s64 	%rd20, %rd19, %rd15;
	ld.global.f32 	%f3, [%rd20];
	add.f32 	%f4, %f2, %f3;
	add.s64 	%rd21, %rd8, %rd11;
	ld.global.u64 	%rd22, [%rd21];
	cvta.to.global.u64 	%rd23, %rd22;
	add.s64 	%rd24, %rd23, %rd15;
	ld.global.f32 	%f5, [%rd24];
	add.s64 	%rd25, %rd7, %rd11;
	ld.global.u64 	%rd26, [%rd25];
	cvta.to.global.u64 	%rd27, %rd26;
	add.s64 	%rd28, %rd27, %rd15;
	ld.global.f32 	%f6, [%rd28];
	add.f32 	%f7, %f5, %f6;
	mul.f32 	%f8, %f4, %f7;
	mul.f32 	%f9, %f1, %f8;
	mul.wide.u32 	%rd29, %r1, 8;
	add.s64 	%rd30, %rd6, %rd29;
	ld.global.u64 	%rd31, [%rd30];
	cvta.to.global.u64 	%rd32, %rd31;
	add.s64 	%rd33, %rd32, %rd15;
	ld.global.f32 	%f10, [%rd33];
	sub.f32 	%f11, %f10, %f9;
	st.global.f32 	[%rd33], %f11;
	ret;

}
	// .globl	_Z18initialiseGaussianPPfiii
.visible .entry _Z18initialiseGaussianPPfiii(
	.param .u64 .ptr .align 1 _Z18initialiseGaussianPPfiii_param_0,
	.param .u32 _Z18initialiseGaussianPPfiii_param_1,
	.param .u32 _Z18initialiseGaussianPPfiii_param_2,
	.param .u32 _Z18initialiseGaussianPPfiii_param_3
)
{
	.reg .pred 	%p<11>;
	.reg .b32 	%r<74>;
	.reg .b32 	%f<204>;
	.reg .b64 	%rd<9>;

	ld.param.u64 	%rd1, [_Z18initialiseGaussianPPfiii_param_0];
	ld.param.u32 	%r33, [_Z18initialiseGaussianPPfiii_param_1];
	ld.param.u32 	%r34, [_Z18initialiseGaussianPPfiii_param_2];
	ld.param.u32 	%r35, [_Z18initialiseGaussianPPfiii_param_3];
	mov.u32 	%r1, %ctaid.x;
	mov.u32 	%r2, %tid.x;
	setp.lt.s32 	%p1, %r33, 1;
	mov.f32 	%f197, 0f00000000;
	@%p1 bra 	$L__BB16_7;
	cvt.rn.f32.s32 	%f22, %r35;
	ld.const.f32 	%f23, [d_pi];
	add.f32 	%f24, %f23, %f23;
	sqrt.rn.f32 	%f25, %f24;
	mul.f32 	%f26, %f25, %f22;
	rcp.rn.f32 	%f1, %f26;
	add.f32 	%f27, %f22, %f22;
	mul.f32 	%f2, %f27, %f22;
	and.b32  	%r3, %r33, 3;
	setp.lt.u32 	%p2, %r33, 4;
	mov.f32 	%f197, 0f00000000;
	mov.b32 	%r64, 0;
	@%p2 bra 	$L__BB16_4;
	and.b32  	%r64, %r33, 2147483644;
	neg.s32 	%r68, %r64;
	add.s32 	%r67, %r1, -1;
	mov.f32 	%f197, 0f00000000;
$L__BB16_3:
	add.s32 	%r37, %r67, 1;
	cvt.rn.f32.s32 	%f29, %r37;
	neg.f32 	%f30, %f29;
	mul.f32 	%f31, %f30, %f29;
	div.rn.f32 	%f32, %f31, %f2;
	fma.rn.f32 	%f33, %f32, 0f3BBB989D, 0f3F000000;
	cvt.sat.f32.f32 	%f34, %f33;
	mov.f32 	%f35, 0f4B400001;
	mov.f32 	%f36, 0f437C0000;
	fma.rm.f32 	%f37, %f34, %f36, %f35;
	add.f32 	%f38, %f37, 0fCB40007F;
	neg.f32 	%f39, %f38;
	fma.rn.f32 	%f40, %f32, 0f3FB8AA3B, %f39;
	fma.rn.f32 	%f41, %f32, 0f32A57060, %f40;
	mov.b32 	%r38, %f37;
	shl.b32 	%r39, %r38, 23;
	mov.b32 	%f42, %r39;
	ex2.approx.ftz.f32 	%f43, %f41;
	mul.f32 	%f44, %f43, %f42;
	fma.rn.f32 	%f45, %f1, %f44, %f197;
	add.s32 	%r40, %r67, -2;
	cvt.rn.f32.s32 	%f46, %r67;
	neg.f32 	%f47, %f46;
	mul.f32 	%f48, %f47, %f46;
	div.rn.f32 	%f49, %f48, %f2;
	fma.rn.f32 	%f50, %f49, 0f3BBB989D, 0f3F000000;
	cvt.sat.f32.f32 	%f51, %f50;
	fma.rm.f32 	%f52, %f51, %f36, %f35;
	add.f32 	%f53, %f52, 0fCB40007F;
	neg.f32 	%f54, %f53;
	fma.rn.f32 	%f55, %f49, 0f3FB8AA3B, %f54;
	fma.rn.f32 	%f56, %f49, 0f32A57060, %f55;
	mov.b32 	%r41, %f52;
	shl.b32 	%r42, %r41, 23;
	mov.b32 	%f57, %r42;
	ex2.approx.ftz.f32 	%f58, %f56;
	mul.f32 	%f59, %f58, %f57;
	fma.rn.f32 	%f60, %f1, %f59, %f45;
	add.s32 	%r43, %r67, -1;
	cvt.rn.f32.s32 	%f61, %r43;
	neg.f32 	%f62, %f61;
	mul.f32 	%f63, %f62, %f61;
	div.rn.f32 	%f64, %f63, %f2;
	fma.rn.f32 	%f65, %f64, 0f3BBB989D, 0f3F000000;
	cvt.sat.f32.f32 	%f66, %f65;
	fma.rm.f32 	%f67, %f66, %f36, %f35;
	add.f32 	%f68, %f67, 0fCB40007F;
	neg.f32 	%f69, %f68;
	fma.rn.f32 	%f70, %f64, 0f3FB8AA3B, %f69;
	fma.rn.f32 	%f71, %f64, 0f32A57060, %f70;
	mov.b32 	%r44, %f67;
	shl.b32 	%r45, %r44, 23;
	mov.b32 	%f72, %r45;
	ex2.approx.ftz.f32 	%f73, %f71;
	mul.f32 	%f74, %f73, %f72;
	fma.rn.f32 	%f75, %f1, %f74, %f60;
	cvt.rn.f32.s32 	%f76, %r40;
	neg.f32 	%f77, %f76;
	mul.f32 	%f78, %f77, %f76;
	div.rn.f32 	%f79, %f78, %f2;
	fma.rn.f32 	%f80, %f79, 0f3BBB989D, 0f3F000000;
	cvt.sat.f32.f32 	%f81, %f80;
	fma.rm.f32 	%f82, %f81, %f36, %f35;
	add.f32 	%f83, %f82, 0fCB40007F;
	neg.f32 	%f84, %f83;
	fma.rn.f32 	%f85, %f79, 0f3FB8AA3B, %f84;
	fma.rn.f32 	%f86, %f79, 0f32A57060, %f85;
	mov.b32 	%r46, %f82;
	shl.b32 	%r47, %r46, 23;
	mov.b32 	%f87, %r47;
	ex2.approx.ftz.f32 	%f88, %f86;
	mul.f32 	%f89, %f88, %f87;
	fma.rn.f32 	%f197, %f1, %f89, %f75;
	add.s32 	%r68, %r68, 4;
	add.s32 	%r67, %r67, -4;
	setp.eq.s32 	%p3, %r68, 0;
	@%p3 bra 	$L__BB16_4;
	bra.uni 	$L__BB16_3;
$L__BB16_4:
	setp.eq.s32 	%p4, %r3, 0;
	@%p4 bra 	$L__BB16_7;
	sub.s32 	%r66, %r1, %r64;
	neg.s32 	%r65, %r3;
$L__BB16_6:
	.pragma "nounroll";
	cvt.rn.f32.s32 	%f90, %r66;
	neg.f32 	%f91, %f90;
	mul.f32 	%f92, %f91, %f90;
	div.rn.f32 	%f93, %f92, %f2;
	fma.rn.f32 	%f94, %f93, 0f3BBB989D, 0f3F000000;
	cvt.sat.f32.f32 	%f95, %f94;
	mov.f32 	%f96, 0f4B400001;
	mov.f32 	%f97, 0f437C0000;
	fma.rm.f32 	%f98, %f95, %f97, %f96;
	add.f32 	%f99, %f98, 0fCB40007F;
	neg.f32 	%f100, %f99;
	fma.rn.f32 	%f101, %f93, 0f3FB8AA3B, %f100;
	fma.rn.f32 	%f102, %f93, 0f32A57060, %f101;
	mov.b32 	%r48, %f98;
	shl.b32 	%r49, %r48, 23;
	mov.b32 	%f103, %r49;
	ex2.approx.ftz.f32 	%f104, %f102;
	mul.f32 	%f105, %f104, %f103;
	fma.rn.f32 	%f197, %f1, %f105, %f197;
	add.s32 	%r66, %r66, -1;
	add.s32 	%r65, %r65, 1;
	setp.ne.s32 	%p5, %r65, 0;
	@%p5 bra 	$L__BB16_6;
$L__BB16_7:
	setp.lt.s32 	%p6, %r34, 1;
	mov.f32 	%f203, 0f00000000;
	@%p6 bra 	$L__BB16_14;
	cvt.rn.f32.s32 	%f109, %r35;
	ld.const.f32 	%f110, [d_pi];
	add.f32 	%f111, %f110, %f110;
	sqrt.rn.f32 	%f112, %f111;
	mul.f32 	%f113, %f112, %f109;
	rcp.rn.f32 	%f8, %f113;
	add.f32 	%f114, %f109, %f109;
	mul.f32 	%f9, %f114, %f109;
	and.b32  	%r14, %r34, 3;
	setp.lt.u32 	%p7, %r34, 4;
	mov.f32 	%f203, 0f00000000;
	mov.b32 	%r71, 0;
	@%p7 bra 	$L__BB16_11;
	and.b32  	%r71, %r34, 2147483644;
	neg.s32 	%r70, %r71;
	add.s32 	%r69, %r2, -1;
	mov.f32 	%f203, 0f00000000;
$L__BB16_10:
	add.s32 	%r51, %r69, 1;
	cvt.rn.f32.s32 	%f116, %r51;
	neg.f32 	%f117, %f116;
	mul.f32 	%f118, %f117, %f116;
	div.rn.f32 	%f119, %f118, %f9;
	fma.rn.f32 	%f120, %f119, 0f3BBB989D, 0f3F000000;
	cvt.sat.f32.f32 	%f121, %f120;
	mov.f32 	%f122, 0f4B400001;
	mov.f32 	%f123, 0f437C0000;
	fma.rm.f32 	%f124, %f121, %f123, %f122;
	add.f32 	%f125, %f124, 0fCB40007F;
	neg.f32 	%f126, %f125;
	fma.rn.f32 	%f127, %f119, 0f3FB8AA3B, %f126;
	fma.rn.f32 	%f128, %f119, 0f32A57060, %f127;
	mov.b32 	%r52, %f124;
	shl.b32 	%r53, %r52, 23;
	mov.b32 	%f129, %r53;
	ex2.approx.ftz.f32 	%f130, %f128;
	mul.f32 	%f131, %f130, %f129;
	fma.rn.f32 	%f132, %f8, %f131, %f203;
	add.s32 	%r54, %r69, -2;
	cvt.rn.f32.s32 	%f133, %r69;
	neg.f32 	%f134, %f133;
	mul.f32 	%f135, %f134, %f133;
	div.rn.f32 	%f136, %f135, %f9;
	fma.rn.f32 	%f137, %f136, 0f3BBB989D, 0f3F000000;
	cvt.sat.f32.f32 	%f138, %f137;
	fma.rm.f32 	%f139, %f138, %f123, %f122;
	add.f32 	%f140, %f139, 0fCB40007F;
	neg.f32 	%f141, %f140;
	fma.rn.f32 	%f142, %f136, 0f3FB8AA3B, %f141;
	fma.rn.f32 	%f143, %f136, 0f32A57060, %f142;
	mov.b32 	%r55, %f139;
	shl.b32 	%r56, %r55, 23;
	mov.b32 	%f144, %r56;
	ex2.approx.ftz.f32 	%f145, %f143;
	mul.f32 	%f146, %f145, %f144;
	fma.rn.f32 	%f147, %f8, %f146, %f132;
	add.s32 	%r57, %r69, -1;
	cvt.rn.f32.s32 	%f148, %r57;
	neg.f32 	%f149, %f148;
	mul.f32 	%f150, %f149, %f148;
	div.rn.f32 	%f151, %f150, %f9;
	fma.rn.f32 	%f152, %f151, 0f3BBB989D, 0f3F000000;
	cvt.sat.f32.f32 	%f153, %f152;
	fma.rm.f32 	%f154, %f153, %f123, %f122;
	add.f32 	%f155, %f154, 0fCB40007F;
	neg.f32 	%f156, %f155;
	fma.rn.f32 	%f157, %f151, 0f3FB8AA3B, %f156;
	fma.rn.f32 	%f158, %f151, 0f32A57060, %f157;
	mov.b32 	%r58, %f154;
	shl.b32 	%r59, %r58, 23;
	mov.b32 	%f159, %r59;
	ex2.approx.ftz.f32 	%f160, %f158;
	mul.f32 	%f161, %f160, %f159;
	fma.rn.f32 	%f162, %f8, %f161, %f147;
	cvt.rn.f32.s32 	%f163, %r54;
	neg.f32 	%f164, %f163;
	mul.f32 	%f165, %f164, %f163;
	div.rn.f32 	%f166, %f165, %f9;
	fma.rn.f32 	%f167, %f166, 0f3BBB989D, 0f3F000000;
	cvt.sat.f32.f32 	%f168, %f167;
	fma.rm.f32 	%f169, %f168, %f123, %f122;
	add.f32 	%f170, %f169, 0fCB40007F;
	neg.f32 	%f171, %f170;
	fma.rn.f32 	%f172, %f166, 0f3FB8AA3B, %f171;
	fma.rn.f32 	%f173, %f166, 0f32A57060, %f172;
	mov.b32 	%r60, %f169;
	shl.b32 	%r61, %r60, 23;
	mov.b32 	%f174, %r61;
	ex2.approx.ftz.f32 	%f175, %f173;
	mul.f32 	%f176, %f175, %f174;
	fma.rn.f32 	%f203, %f8, %f176, %f162;
	add.s32 	%r70, %r70, 4;
	add.s32 	%r69, %r69, -4;
	setp.ne.s32 	%p8, %r70, 0;
	@%p8 bra 	$L__BB16_10;
$L__BB16_11:
	setp.eq.s32 	%p9, %r14, 0;
	@%p9 bra 	$L__BB16_14;
	sub.s32 	%r73, %r2, %r71;
	neg.s32 	%r72, %r14;
$L__BB16_13:
	.pragma "nounroll";
	cvt.rn.f32.s32 	%f177, %r73;
	neg.f32 	%f178, %f177;
	mul.f32 	%f179, %f178, %f177;
	div.rn.f32 	%f180, %f179, %f9;
	fma.rn.f32 	%f181, %f180, 0f3BBB989D, 0f3F000000;
	cvt.sat.f32.f32 	%f182, %f181;
	mov.f32 	%f183, 0f4B400001;
	mov.f32 	%f184, 0f437C0000;
	fma.rm.f32 	%f185, %f182, %f184, %f183;
	add.f32 	%f186, %f185, 0fCB40007F;
	neg.f32 	%f187, %f186;
	fma.rn.f32 	%f188, %f180, 0f3FB8AA3B, %f187;
	fma.rn.f32 	%f189, %f180, 0f32A57060, %f188;
	mov.b32 	%r62, %f185;
	shl.b32 	%r63, %r62, 23;
	mov.b32 	%f190, %r63;
	ex2.approx.ftz.f32 	%f191, %f189;
	mul.f32 	%f192, %f191, %f190;
	fma.rn.f32 	%f203, %f8, %f192, %f203;
	add.s32 	%r73, %r73, -1;
	add.s32 	%r72, %r72, 1;
	setp.ne.s32 	%p10, %r72, 0;
	@%p10 bra 	$L__BB16_13;
$L__BB16_14:
	cvta.to.global.u64 	%rd2, %rd1;
	mul.f32 	%f193, %f197, %f203;
	mul.wide.u32 	%rd3, %r1, 8;
	add.s64 	%rd4, %rd2, %rd3;
	ld.global.u64 	%rd5, [%rd4];
	cvta.to.global.u64 	%rd6, %rd5;
	mul.wide.u32 	%rd7, %r2, 4;
	add.s64 	%rd8, %rd6, %rd7;
	st.global.f32 	[%rd8], %f193;
	ret;

}
	// .globl	_Z14computeIndicesPiPfff
.visible .entry _Z14computeIndicesPiPfff(
	.param .u64 .ptr .align 1 _Z14computeIndicesPiPfff_param_0,
	.param .u64 .ptr .align 1 _Z14computeIndicesPiPfff_param_1,
	.param .f32 _Z14computeIndicesPiPfff_param_2,
	.param .f32 _Z14computeIndicesPiPfff_param_3
)
{
	.reg .b32 	%r<3>;
	.reg .b32 	%f<7>;
	.reg .b64 	%rd<8>;
	.reg .b64 	%fd<3>;

	ld.param.u64 	%rd1, [_Z14computeIndicesPiPfff_param_0];
	ld.param.u64 	%rd2, [_Z14computeIndicesPiPfff_param_1];
	ld.param.f32 	%f1, [_Z14computeIndicesPiPfff_param_2];
	ld.param.f32 	%f2, [_Z14computeIndicesPiPfff_param_3];
	cvta.to.global.u64 	%rd3, %rd1;
	cvta.to.global.u64 	%rd4, %rd2;
	mov.u32 	%r1, %ctaid.x;
	mul.wide.u32 	%rd5, %r1, 4;
	add.s64 	%rd6, %rd4, %rd5;
	ld.global.f32 	%f3, [%rd6];
	div.rn.f32 	%f4, %f3, %f1;
	add.f32 	%f5, %f2, 0fBF800000;
	mul.f32 	%f6, %f5, %f4;
	cvt.f64.f32 	%fd1, %f6;
	add.f64 	%fd2, %fd1, 0d3FE0000000000000;
	cvt.rzi.s32.f64 	%r2, %fd2;
	add.s64 	%rd7, %rd3, %rd5;
	st.global.u32 	[%rd7], %r2;
	ret;

}
	// .globl	_Z29initialiseAbsorbingBoundariesPPffiiiiffS0_S0_
.visible .entry _Z29initialiseAbsorbingBoundariesPPffiiiiffS0_S0_(
	.param .u64 .ptr .align 1 _Z29initialiseAbsorbingBoundariesPPffiiiiffS0_S0__param_0,
	.param .f32 _Z29initialiseAbsorbingBoundariesPPffiiiiffS0_S0__param_1,
	.param .u32 _Z29initialiseAbsorbingBoundariesPPffiiiiffS0_S0__param_2,
	.param .u32 _Z29initialiseAbsorbingBoundariesPPffiiiiffS0_S0__param_3,
	.param .u32 _Z29initialiseAbsorbingBoundariesPPffiiiiffS0_S0__param_4,
	.param .u32 _Z29initialiseAbsorbingBoundariesPPffiiiiffS0_S0__param_5,
	.param .f32 _Z29initialiseAbsorbingBoundariesPPffiiiiffS0_S0__param_6,
	.param .f32 _Z29initialiseAbsorbingBoundariesPPffiiiiffS0_S0__param_7,
	.param .u64 .ptr .align 1 _Z29initialiseAbsorbingBoundariesPPffiiiiffS0_S0__param_8,
	.param .u64 .ptr .align 1 _Z29initialiseAbsorbingBoundariesPPffiiiiffS0_S0__param_9
)
{
	.reg .pred 	%p<73>;
	.reg .b32 	%r<140>;
	.reg .b32 	%f<38>;
	.reg .b64 	%rd<39>;
	.reg .b64 	%fd<181>;

	ld.param.u64 	%rd5, [_Z29initialiseAbsorbingBoundariesPPffiiiiffS0_S0__param_0];
	ld.param.f32 	%f15, [_Z29initialiseAbsorbingBoundariesPPffiiiiffS0_S0__param_1];
	ld.param.u32 	%r30, [_Z29initialiseAbsorbingBoundariesPPffiiiiffS0_S0__param_2];
	ld.param.u32 	%r27, [_Z29initialiseAbsorbingBoundariesPPffiiiiffS0_S0__param_3];
	ld.param.u32 	%r28, [_Z29initialiseAbsorbingBoundariesPPffiiiiffS0_S0__param_4];
	ld.param.u32 	%r29, [_Z29initialiseAbsorbingBoundariesPPffiiiiffS0_S0__param_5];
	ld.param.f32 	%f16, [_Z29initialiseAbsorbingBoundariesPPffiiiiffS0_S0__param_6];
	ld.param.f32 	%f17, [_Z29initialiseAbsorbingBoundariesPPffiiiiffS0_S0__param_7];
	ld.param.u64 	%rd6, [_Z29initialiseAbsorbingBoundariesPPffiiiiffS0_S0__param_8];
	ld.param.u64 	%rd4, [_Z29initialiseAbsorbingBoundariesPPffiiiiffS0_S0__param_9];
	cvta.to.global.u64 	%rd7, %rd6;
	cvta.to.global.u64 	%rd8, %rd5;
	mov.u32 	%r1, %ctaid.x;
	mov.u32 	%r2, %tid.x;
	mul.wide.u32 	%rd9, %r1, 8;
	add.s64 	%rd1, %rd8, %rd9;
	ld.global.u64 	%rd10, [%rd1];
	mul.wide.u32 	%rd11, %r2, 4;
	add.s64 	%rd12, %rd10, %rd11;
	mov.b32 	%r31, 1065353216;
	st.u32 	[%rd12], %r31;
	setp.eq.s32 	%p1, %r30, 0;
	add.s64 	%rd2, %rd7, %rd9;
	@%p1 bra 	$L__BB18_13;
	ld.global.u64 	%rd13, [%rd2];
	add.s64 	%rd15, %rd13, %rd11;
	ld.f32 	%f1, [%rd15];
	setp.geu.f32 	%p2, %f1, %f15;
	@%p2 bra 	$L__BB18_13;
	sub.f32 	%f18, %f1, %f15;
	add.f32 	%f19, %f15, %f15;
	div.rn.f32 	%f2, %f18, %f19;
	cvt.f64.f32 	%fd1, %f2;
	{
	.reg .b32 %temp; 
	mov.b64 	{%temp, %r3}, %fd1;
	}
	mov.f64 	%fd53, 0d4000000000000000;
	{
	.reg .b32 %temp; 
	mov.b64 	{%temp, %r32}, %fd53;
	}
	and.b32  	%r5, %r32, 2146435072;
	setp.eq.s32 	%p3, %r5, 1062207488;
	abs.f64 	%fd2, %fd1;
	{ // callseq 0, 0
	.param .b64 param0;
	st.param.f64 	[param0], %fd2;
	.param .b64 retval0;
	call.uni (retval0), 
	__internal_accurate_pow, 
	(
	param0
	);
	ld.param.f64 	%fd54, [retval0];
	} // callseq 0
	setp.lt.s32 	%p4, %r3, 0;
	neg.f64 	%fd56, %fd54;
	selp.f64 	%fd57, %fd56, %fd54, %p3;
	selp.f64 	%fd170, %fd57, %fd54, %p4;
	setp.neu.f32 	%p5, %f2, 0f00000000;
	@%p5 bra 	$L__BB18_4;
	selp.b32 	%r33, %r3, 0, %p3;
	setp.lt.s32 	%p7, %r32, 0;
	or.b32  	%r34, %r33, 2146435072;
	selp.b32 	%r35, %r34, %r33, %p7;
	mov.b32 	%r36, 0;
	mov.b64 	%fd170, {%r36, %r35};
$L__BB18_4:
	add.f64 	%fd58, %fd1, 0d4000000000000000;
	{
	.reg .b32 %temp; 
	mov.b64 	{%temp, %r37}, %fd58;
	}
	and.b32  	%r38, %r37, 2146435072;
	setp.ne.s32 	%p8, %r38, 2146435072;
	@%p8 bra 	$L__BB18_9;
	setp.num.f32 	%p9, %f2, %f2;
	@%p9 bra 	$L__BB18_7;
	mov.f64 	%fd59, 0d4000000000000000;
	add.rn.f64 	%fd170, %fd1, %fd59;
	bra.uni 	$L__BB18_9;
$L__BB18_7:
	setp.neu.f64 	%p10, %fd2, 0d7FF0000000000000;
	@%p10 bra 	$L__BB18_9;
	setp.lt.s32 	%p11, %r3, 0;
	setp.eq.s32 	%p12, %r5, 1062207488;
	setp.lt.s32 	%p13, %r32, 0;
	selp.b32 	%r40, 0, 2146435072, %p13;
	and.b32  	%r41, %r32, 2147483647;
	setp.ne.s32 	%p14, %r41, 1071644672;
	or.b32  	%r42, %r40, -2147483648;
	selp.b32 	%r43, %r42, %r40, %p14;
	selp.b32 	%r44, %r43, %r40, %p12;
	selp.b32 	%r45, %r44, %r40, %p11;
	mov.b32 	%r46, 0;
	mov.b64 	%fd170, {%r46, %r45};
$L__BB18_9:
	setp.eq.f32 	%p15, %f2, 0f3F800000;
	neg.f64 	%fd60, %fd170;
	selp.f64 	%fd9, 0dBFF0000000000000, %fd60, %p15;
	fma.rn.f64 	%fd61, %fd9, 0d3FF71547652B82FE, 0d4338000000000000;
	{
	.reg .b32 %temp; 
	mov.b64 	{%r6, %temp}, %fd61;
	}
	mov.f64 	%fd62, 0dC338000000000000;
	add.rn.f64 	%fd63, %fd61, %fd62;
	fma.rn.f64 	%fd64, %fd63, 0dBFE62E42FEFA39EF, %fd9;
	fma.rn.f64 	%fd65, %fd63, 0dBC7ABC9E3B39803F, %fd64;
	fma.rn.f64 	%fd66, %fd65, 0d3E5ADE1569CE2BDF, 0d3E928AF3FCA213EA;
	fma.rn.f64 	%fd67, %fd66, %fd65, 0d3EC71DEE62401315;
	fma.rn.f64 	%fd68, %fd67, %fd65, 0d3EFA01997C89EB71;
	fma.rn.f64 	%fd69, %fd68, %fd65, 0d3F2A01A014761F65;
	fma.rn.f64 	%fd70, %fd69, %fd65, 0d3F56C16C1852B7AF;
	fma.rn.f64 	%fd71, %fd70, %fd65, 0d3F81111111122322;
	fma.rn.f64 	%fd72, %fd71, %fd65, 0d3FA55555555502A1;
	fma.rn.f64 	%fd73, %fd72, %fd65, 0d3FC5555555555511;
	fma.rn.f64 	%fd74, %fd73, %fd65, 0d3FE000000000000B;
	fma.rn.f64 	%fd75, %fd74, %fd65, 0d3FF0000000000000;
	fma.rn.f64 	%fd76, %fd75, %fd65, 0d3FF0000000000000;
	{
	.reg .b32 %temp; 
	mov.b64 	{%r7, %temp}, %fd76;
	}
	{
	.reg .b32 %temp; 
	mov.b64 	{%temp, %r8}, %fd76;
	}
	shl.b32 	%r47, %r6, 20;
	add.s32 	%r48, %r47, %r8;
	mov.b64 	%fd171, {%r7, %r48};
	{
	.reg .b32 %temp; 
	mov.b64 	{%temp, %r49}, %fd9;
	}
	mov.b32 	%f20, %r49;
	abs.f32 	%f3, %f20;
	setp.lt.f32 	%p16, %f3, 0f4086232B;
	@%p16 bra 	$L__BB18_12;
	setp.lt.f64 	%p17, %fd9, 0d0000000000000000;
	add.f64 	%fd77, %fd9, 0d7FF0000000000000;
	selp.f64 	%fd171, 0d0000000000000000, %fd77, %p17;
	setp.geu.f32 	%p18, %f3, 0f40874800;
	@%p18 bra 	$L__BB18_12;
	shr.u32 	%r50, %r6, 31;
	add.s32 	%r51, %r6, %r50;
	shr.s32 	%r52, %r51, 1;
	shl.b32 	%r53, %r52, 20;
	add.s32 	%r54, %r8, %r53;
	mov.b64 	%fd78, {%r7, %r54};
	sub.s32 	%r55, %r6, %r52;
	shl.b32 	%r56, %r55, 20;
	add.s32 	%r57, %r56, 1072693248;
	mov.b32 	%r58, 0;
	mov.b64 	%fd79, {%r58, %r57};
	mul.f64 	%fd171, %fd79, %fd78;
$L__BB18_12:
	ld.global.u64 	%rd16, [%rd1];
	add.s64 	%rd18, %rd16, %rd11;
	ld.f32 	%f21, [%rd18];
	cvt.f64.f32 	%fd80, %f21;
	mul.f64 	%fd81, %fd171, %fd80;
	cvt.rn.f32.f64 	%f22, %fd81;
	st.f32 	[%rd18], %f22;
$L__BB18_13:
	setp.eq.s32 	%p19, %r27, 0;
	@%p19 bra 	$L__BB18_26;
	ld.global.u64 	%rd19, [%rd2];
	add.s64 	%rd21, %rd19, %rd11;
	ld.f32 	%f4, [%rd21];
	sub.f32 	%f5, %f16, %f15;
	setp.leu.f32 	%p20, %f4, %f5;
	@%p20 bra 	$L__BB18_26;
	sub.f32 	%f23, %f4, %f5;
	add.f32 	%f24, %f15, %f15;
	div.rn.f32 	%f6, %f23, %f24;
	cvt.f64.f32 	%fd14, %f6;
	{
	.reg .b32 %temp; 
	mov.b64 	{%temp, %r9}, %fd14;
	}
	mov.f64 	%fd82, 0d4000000000000000;
	{
	.reg .b32 %temp; 
	mov.b64 	{%temp, %r59}, %fd82;
	}
	and.b32  	%r11, %r59, 2146435072;
	setp.eq.s32 	%p21, %r11, 1062207488;
	abs.f64 	%fd15, %fd14;
	{ // callseq 1, 0
	.param .b64 param0;
	st.param.f64 	[param0], %fd15;
	.param .b64 retval0;
	call.uni (retval0), 
	__internal_accurate_pow, 
	(
	param0
	);
	ld.param.f64 	%fd83, [retval0];
	} // callseq 1
	setp.lt.s32 	%p22, %r9, 0;
	neg.f64 	%fd85, %fd83;
	selp.f64 	%fd86, %fd85, %fd83, %p21;
	selp.f64 	%fd173, %fd86, %fd83, %p22;
	setp.neu.f32 	%p23, %f6, 0f00000000;
	@%p23 bra 	$L__BB18_17;
	setp.eq.s32 	%p24, %r11, 1062207488;
	selp.b32 	%r60, %r9, 0, %p24;
	setp.lt.s32 	%p25, %r59, 0;
	or.b32  	%r61, %r60, 2146435072;
	selp.b32 	%r62, %r61, %r60, %p25;
	mov.b32 	%r63, 0;
	mov.b64 	%fd173, {%r63, %r62};
$L__BB18_17:
	add.f64 	%fd87, %fd14, 0d4000000000000000;
	{
	.reg .b32 %temp; 
	mov.b64 	{%temp, %r64}, %fd87;
	}
	and.b32  	%r65, %r64, 2146435072;
	setp.ne.s32 	%p26, %r65, 2146435072;
	@%p26 bra 	$L__BB18_22;
	setp.num.f32 	%p27, %f6, %f6;
	@%p27 bra 	$L__BB18_20;
	mov.f64 	%fd88, 0d4000000000000000;
	add.rn.f64 	%fd173, %fd14, %fd88;
	bra.uni 	$L__BB18_22;
$L__BB18_20:
	setp.neu.f64 	%p28, %fd15, 0d7FF0000000000000;
	@%p28 bra 	$L__BB18_22;
	setp.lt.s32 	%p29, %r9, 0;
	setp.eq.s32 	%p30, %r11, 1062207488;
	setp.lt.s32 	%p31, %r59, 0;
	selp.b32 	%r67, 0, 2146435072, %p31;
	and.b32  	%r68, %r59, 2147483647;
	setp.ne.s32 	%p32, %r68, 1071644672;
	or.b32  	%r69, %r67, -2147483648;
	selp.b32 	%r70, %r69, %r67, %p32;
	selp.b32 	%r71, %r70, %r67, %p30;
	selp.b32 	%r72, %r71, %r67, %p29;
	mov.b32 	%r73, 0;
	mov.b64 	%fd173, {%r73, %r72};
$L__BB18_22:
	setp.eq.f32 	%p33, %f6, 0f3F800000;
	neg.f64 	%fd89, %fd173;
	selp.f64 	%fd22, 0dBFF0000000000000, %fd89, %p33;
	fma.rn.f64 	%fd90, %fd22, 0d3FF71547652B82FE, 0d4338000000000000;
	{
	.reg .b32 %temp; 
	mov.b64 	{%r12, %temp}, %fd90;
	}
	mov.f64 	%fd91, 0dC338000000000000;
	add.rn.f64 	%fd92, %fd90, %fd91;
	fma.rn.f64 	%fd93, %fd92, 0dBFE62E42FEFA39EF, %fd22;
	fma.rn.f64 	%fd94, %fd92, 0dBC7ABC9E3B39803F, %fd93;
	fma.rn.f64 	%fd95, %fd94, 0d3E5ADE1569CE2BDF, 0d3E928AF3FCA213EA;
	fma.rn.f64 	%fd96, %fd95, %fd94, 0d3EC71DEE62401315;
	fma.rn.f64 	%fd97, %fd96, %fd94, 0d3EFA01997C89EB71;
	fma.rn.f64 	%fd98, %fd97, %fd94, 0d3F2A01A014761F65;
	fma.rn.f64 	%fd99, %fd98, %fd94, 0d3F56C16C1852B7AF;
	fma.rn.f64 	%fd100, %fd99, %fd94, 0d3F81111111122322;
	fma.rn.f64 	%fd101, %fd100, %fd94, 0d3FA55555555502A1;
	fma.rn.f64 	%fd102, %fd101, %fd94, 0d3FC5555555555511;
	fma.rn.f64 	%fd103, %fd102, %fd94, 0d3FE000000000000B;
	fma.rn.f64 	%fd104, %fd103, %fd94, 0d3FF0000000000000;
	fma.rn.f64 	%fd105, %fd104, %fd94, 0d3FF0000000000000;
	{
	.reg .b32 %temp; 
	mov.b64 	{%r13, %temp}, %fd105;
	}
	{
	.reg .b32 %temp; 
	mov.b64 	{%temp, %r14}, %fd105;
	}
	shl.b32 	%r74, %r12, 20;
	add.s32 	%r75, %r74, %r14;
	mov.b64 	%fd174, {%r13, %r75};
	{
	.reg .b32 %temp; 
	mov.b64 	{%temp, %r76}, %fd22;
	}
	mov.b32 	%f25, %r76;
	abs.f32 	%f7, %f25;
	setp.lt.f32 	%p34, %f7, 0f4086232B;
	@%p34 bra 	$L__BB18_25;
	setp.lt.f64 	%p35, %fd22, 0d0000000000000000;
	add.f64 	%fd106, %fd22, 0d7FF0000000000000;
	selp.f64 	%fd174, 0d0000000000000000, %fd106, %p35;
	setp.geu.f32 	%p36, %f7, 0f40874800;
	@%p36 bra 	$L__BB18_25;
	shr.u32 	%r77, %r12, 31;
	add.s32 	%r78, %r12, %r77;
	shr.s32 	%r79, %r78, 1;
	shl.b32 	%r80, %r79, 20;
	add.s32 	%r81, %r14, %r80;
	mov.b64 	%fd107, {%r13, %r81};
	sub.s32 	%r82, %r12, %r79;
	shl.b32 	%r83, %r82, 20;
	add.s32 	%r84, %r83, 1072693248;
	mov.b32 	%r85, 0;
	mov.b64 	%fd108, {%r85, %r84};
	mul.f64 	%fd174, %fd108, %fd107;
$L__BB18_25:
	ld.global.u64 	%rd22, [%rd1];
	add.s64 	%rd24, %rd22, %rd11;
	ld.f32 	%f26, [%rd24];
	cvt.f64.f32 	%fd109, %f26;
	mul.f64 	%fd110, %fd174, %fd109;
	cvt.rn.f32.f64 	%f27, %fd110;
	st.f32 	[%rd24], %f27;
$L__BB18_26:
	setp.eq.s32 	%p37, %r28, 0;
	cvta.to.global.u64 	%rd25, %rd4;
	add.s64 	%rd3, %rd25, %rd9;
	@%p37 bra 	$L__BB18_39;
	ld.global.u64 	%rd27, [%rd3];
	add.s64 	%rd29, %rd27, %rd11;
	ld.f32 	%f8, [%rd29];
	setp.geu.f32 	%p38, %f8, %f15;
	@%p38 bra 	$L__BB18_39;
	sub.f32 	%f28, %f8, %f15;
	add.f32 	%f29, %f15, %f15;
	div.rn.f32 	%f9, %f28, %f29;
	cvt.f64.f32 	%fd27, %f9;
	{
	.reg .b32 %temp; 
	mov.b64 	{%temp, %r15}, %fd27;
	}
	mov.f64 	%fd111, 0d4000000000000000;
	{
	.reg .b32 %temp; 
	mov.b64 	{%temp, %r86}, %fd111;
	}
	and.b32  	%r17, %r86, 2146435072;
	setp.eq.s32 	%p39, %r17, 1062207488;
	abs.f64 	%fd28, %fd27;
	{ // callseq 2, 0
	.param .b64 param0;
	st.param.f64 	[param0], %fd28;
	.param .b64 retval0;
	call.uni (retval0), 
	__internal_accurate_pow, 
	(
	param0
	);
	ld.param.f64 	%fd112, [retval0];
	} // callseq 2
	setp.lt.s32 	%p40, %r15, 0;
	neg.f64 	%fd114, %fd112;
	selp.f64 	%fd115, %fd114, %fd112, %p39;
	selp.f64 	%fd176, %fd115, %fd112, %p40;
	setp.neu.f32 	%p41, %f9, 0f00000000;
	@%p41 bra 	$L__BB18_30;
	setp.eq.s32 	%p42, %r17, 1062207488;
	selp.b32 	%r87, %r15, 0, %p42;
	setp.lt.s32 	%p43, %r86, 0;
	or.b32  	%r88, %r87, 2146435072;
	selp.b32 	%r89, %r88, %r87, %p43;
	mov.b32 	%r90, 0;
	mov.b64 	%fd176, {%r90, %r89};
$L__BB18_30:
	add.f64 	%fd116, %fd27, 0d4000000000000000;
	{
	.reg .b32 %temp; 
	mov.b64 	{%temp, %r91}, %fd116;
	}
	and.b32  	%r92, %r91, 2146435072;
	setp.ne.s32 	%p44, %r92, 2146435072;
	@%p44 bra 	$L__BB18_35;
	setp.num.f32 	%p45, %f9, %f9;
	@%p45 bra 	$L__BB18_33;
	mov.f64 	%fd117, 0d4000000000000000;
	add.rn.f64 	%fd176, %fd27, %fd117;
	bra.uni 	$L__BB18_35;
$L__BB18_33:
	setp.neu.f64 	%p46, %fd28, 0d7FF0000000000000;
	@%p46 bra 	$L__BB18_35;
	setp.lt.s32 	%p47, %r15, 0;
	setp.eq.s32 	%p48, %r17, 1062207488;
	setp.lt.s32 	%p49, %r86, 0;
	selp.b32 	%r94, 0, 2146435072, %p49;
	and.b32  	%r95, %r86, 2147483647;
	setp.ne.s32 	%p50, %r95, 1071644672;
	or.b32  	%r96, %r94, -2147483648;
	selp.b32 	%r97, %r96, %r94, %p50;
	selp.b32 	%r98, %r97, %r94, %p48;
	selp.b32 	%r99, %r98, %r94, %p47;
	mov.b32 	%r100, 0;
	mov.b64 	%fd176, {%r100, %r99};
$L__BB18_35:
	setp.eq.f32 	%p51, %f9, 0f3F800000;
	neg.f64 	%fd118, %fd176;
	selp.f64 	%fd35, 0dBFF0000000000000, %fd118, %p51;
	fma.rn.f64 	%fd119, %fd35, 0d3FF71547652B82FE, 0d4338000000000000;
	{
	.reg .b32 %temp; 
	mov.b64 	{%r18, %temp}, %fd119;
	}
	mov.f64 	%fd120, 0dC338000000000000;
	add.rn.f64 	%fd121, %fd119, %fd120;
	fma.rn.f64 	%fd122, %fd121, 0dBFE62E42FEFA39EF, %fd35;
	fma.rn.f64 	%fd123, %fd121, 0dBC7ABC9E3B39803F, %fd122;
	fma.rn.f64 	%fd124, %fd123, 0d3E5ADE1569CE2BDF, 0d3E928AF3FCA213EA;
	fma.rn.f64 	%fd125, %fd124, %fd123, 0d3EC71DEE62401315;
	fma.rn.f64 	%fd126, %fd125, %fd123, 0d3EFA01997C89EB71;
	fma.rn.f64 	%fd127, %fd126, %fd123, 0d3F2A01A014761F65;
	fma.rn.f64 	%fd128, %fd127, %fd123, 0d3F56C16C1852B7AF;
	fma.rn.f64 	%fd129, %fd128, %fd123, 0d3F81111111122322;
	fma.rn.f64 	%fd130, %fd129, %fd123, 0d3FA55555555502A1;
	fma.rn.f64 	%fd131, %fd130, %fd123, 0d3FC5555555555511;
	fma.rn.f64 	%fd132, %fd131, %fd123, 0d3FE000000000000B;
	fma.rn.f64 	%fd133, %fd132, %fd123, 0d3FF0000000000000;
	fma.rn.f64 	%fd134, %fd133, %fd123, 0d3FF0000000000000;
	{
	.reg .b32 %temp; 
	mov.b64 	{%r19, %temp}, %fd134;
	}
	{
	.reg .b32 %temp; 
	mov.b64 	{%temp, %r20}, %fd134;
	}
	shl.b32 	%r101, %r18, 20;
	add.s32 	%r102, %r101, %r20;
	mov.b64 	%fd177, {%r19, %r102};
	{
	.reg .b32 %temp; 
	mov.b64 	{%temp, %r103}, %fd35;
	}
	mov.b32 	%f30, %r103;
	abs.f32 	%f10, %f30;
	setp.lt.f32 	%p52, %f10, 0f4086232B;
	@%p52 bra 	$L__BB18_38;
	setp.lt.f64 	%p53, %fd35, 0d0000000000000000;
	add.f64 	%fd135, %fd35, 0d7FF0000000000000;
	selp.f64 	%fd177, 0d0000000000000000, %fd135, %p53;
	setp.geu.f32 	%p54, %f10, 0f40874800;
	@%p54 bra 	$L__BB18_38;
	shr.u32 	%r104, %r18, 31;
	add.s32 	%r105, %r18, %r104;
	shr.s32 	%r106, %r105, 1;
	shl.b32 	%r107, %r106, 20;
	add.s32 	%r108, %r20, %r107;
	mov.b64 	%fd136, {%r19, %r108};
	sub.s32 	%r109, %r18, %r106;
	shl.b32 	%r110, %r109, 20;
	add.s32 	%r111, %r110, 1072693248;
	mov.b32 	%r112, 0;
	mov.b64 	%fd137, {%r112, %r111};
	mul.f64 	%fd177, %fd137, %fd136;
$L__BB18_38:
	ld.global.u64 	%rd30, [%rd1];
	add.s64 	%rd32, %rd30, %rd11;
	ld.f32 	%f31, [%rd32];
	cvt.f64.f32 	%fd138, %f31;
	mul.f64 	%fd139, %fd177, %fd138;
	cvt.rn.f32.f64 	%f32, %fd139;
	st.f32 	[%rd32], %f32;
$L__BB18_39:
	setp.eq.s32 	%p55, %r29, 0;
	@%p55 bra 	$L__BB18_52;
	ld.global.u64 	%rd33, [%rd3];
	add.s64 	%rd35, %rd33, %rd11;
	ld.f32 	%f11, [%rd35];
	sub.f32 	%f12, %f17, %f15;
	setp.leu.f32 	%p56, %f11, %f12;
	@%p56 bra 	$L__BB18_52;
	sub.f32 	%f33, %f11, %f12;
	add.f32 	%f34, %f15, %f15;
	div.rn.f32 	%f13, %f33, %f34;
	cvt.f64.f32 	%fd40, %f13;
	{
	.reg .b32 %temp; 
	mov.b64 	{%temp, %r21}, %fd40;
	}
	mov.f64 	%fd140, 0d4000000000000000;
	{
	.reg .b32 %temp; 
	mov.b64 	{%temp, %r113}, %fd140;
	}
	and.b32  	%r23, %r113, 2146435072;
	setp.eq.s32 	%p57, %r23, 1062207488;
	abs.f64 	%fd41, %fd40;
	{ // callseq 3, 0
	.param .b64 param0;
	st.param.f64 	[param0], %fd41;
	.param .b64 retval0;
	call.uni (retval0), 
	__internal_accurate_pow, 
	(
	param0
	);
	ld.param.f64 	%fd141, [retval0];
	} // callseq 3
	setp.lt.s32 	%p58, %r21, 0;
	neg.f64 	%fd143, %fd141;
	selp.f64 	%fd144, %fd143, %fd141, %p57;
	selp.f64 	%fd179, %fd144, %fd141, %p58;
	setp.neu.f32 	%p59, %f13, 0f00000000;
	@%p59 bra 	$L__BB18_43;
	setp.eq.s32 	%p60, %r23, 1062207488;
	selp.b32 	%r114, %r21, 0, %p60;
	setp.lt.s32 	%p61, %r113, 0;
	or.b32  	%r115, %r114, 2146435072;
	selp.b32 	%r116, %r115, %r114, %p61;
	mov.b32 	%r117, 0;
	mov.b64 	%fd179, {%r117, %r116};
$L__BB18_43:
	add.f64 	%fd145, %fd40, 0d4000000000000000;
	{
	.reg .b32 %temp; 
	mov.b64 	{%temp, %r118}, %fd145;
	}
	and.b32  	%r119, %r118, 2146435072;
	setp.ne.s32 	%p62, %r119, 2146435072;
	@%p62 bra 	$L__BB18_48;
	setp.num.f32 	%p63, %f13, %f13;
	@%p63 bra 	$L__BB18_46;
	mov.f64 	%fd146, 0d4000000000000000;
	add.rn.f64 	%fd179, %fd40, %fd146;
	bra.uni 	$L__BB18_48;
$L__BB18_46:
	setp.neu.f64 	%p64, %fd41, 0d7FF0000000000000;
	@%p64 bra 	$L__BB18_48;
	setp.lt.s32 	%p65, %r21, 0;
	setp.eq.s32 	%p66, %r23, 1062207488;
	setp.lt.s32 	%p67, %r113, 0;
	selp.b32 	%r121, 0, 2146435072, %p67;
	and.b32  	%r122, %r113, 2147483647;
	setp.ne.s32 	%p68, %r122, 1071644672;
	or.b32  	%r123, %r121, -2147483648;
	selp.b32 	%r124, %r123, %r121, %p68;
	selp.b32 	%r125, %r124, %r121, %p66;
	selp.b32 	%r126, %r125, %r121, %p65;
	mov.b32 	%r127, 0;
	mov.b64 	%fd179, {%r127, %r126};
$L__BB18_48:
	setp.eq.f32 	%p69, %f13, 0f3F800000;
	neg.f64 	%fd147, %fd179;
	selp.f64 	%fd48, 0dBFF0000000000000, %fd147, %p69;
	fma.rn.f64 	%fd148, %fd48, 0d3FF71547652B82FE, 0d4338000000000000;
	{
	.reg .b32 %temp; 
	mov.b64 	{%r24, %temp}, %fd148;
	}
	mov.f64 	%fd149, 0dC338000000000000;
	add.rn.f64 	%fd150, %fd148, %fd149;
	fma.rn.f64 	%fd151, %fd150, 0dBFE62E42FEFA39EF, %fd48;
	fma.rn.f64 	%fd152, %fd150, 0dBC7ABC9E3B39803F, %fd151;
	fma.rn.f64 	%fd153, %fd152, 0d3E5ADE1569CE2BDF, 0d3E928AF3FCA213EA;
	fma.rn.f64 	%fd154, %fd153, %fd152, 0d3EC71DEE62401315;
	fma.rn.f64 	%fd155, %fd154, %fd152, 0d3EFA01997C89EB71;
	fma.rn.f64 	%fd156, %fd155, %fd152, 0d3F2A01A014761F65;
	fma.rn.f64 	%fd157, %fd156, %fd152, 0d3F56C16C1852B7AF;
	fma.rn.f64 	%fd158, %fd157, %fd152, 0d3F81111111122322;
	fma.rn.f64 	%fd159, %fd158, %fd152, 0d3FA55555555502A1;
	fma.rn.f64 	%fd160, %fd159, %fd152, 0d3FC5555555555511;
	fma.rn.f64 	%fd161, %fd160, %fd152, 0d3FE000000000000B;
	fma.rn.f64 	%fd162, %fd161, %fd152, 0d3FF0000000000000;
	fma.rn.f64 	%fd163, %fd162, %fd152, 0d3FF0000000000000;
	{
	.reg .b32 %temp; 
	mov.b64 	{%r25, %temp}, %fd163;
	}
	{
	.reg .b32 %temp; 
	mov.b64 	{%temp, %r26}, %fd163;
	}
	shl.b32 	%r128, %r24, 20;
	add.s32 	%r129, %r128, %r26;
	mov.b64 	%fd180, {%r25, %r129};
	{
	.reg .b32 %temp; 
	mov.b64 	{%temp, %r130}, %fd48;
	}
	mov.b32 	%f35, %r130;
	abs.f32 	%f14, %f35;
	setp.lt.f32 	%p70, %f14, 0f4086232B;
	@%p70 bra 	$L__BB18_51;
	setp.lt.f64 	%p71, %fd48, 0d0000000000000000;
	add.f64 	%fd164, %fd48, 0d7FF0000000000000;
	selp.f64 	%fd180, 0d0000000000000000, %fd164, %p71;
	setp.geu.f32 	%p72, %f14, 0f40874800;
	@%p72 bra 	$L__BB18_51;
	shr.u32 	%r131, %r24, 31;
	add.s32 	%r132, %r24, %r131;
	shr.s32 	%r133, %r132, 1;
	shl.b32 	%r134, %r133, 20;
	add.s32 	%r135, %r26, %r134;
	mov.b64 	%fd165, {%r25, %r135};
	sub.s32 	%r136, %r24, %r133;
	shl.b32 	%r137, %r136, 20;
	add.s32 	%r138, %r137, 1072693248;
	mov.b32 	%r139, 0;
	mov.b64 	%fd166, {%r139, %r138};
	mul.f64 	%fd180, %fd166, %fd165;
$L__BB18_51:
	ld.global.u64 	%rd36, [%rd1];
	add.s64 	%rd38, %rd36, %rd11;
	ld.f32 	%f36, [%rd38];
	cvt.f64.f32 	%fd167, %f36;
	mul.f64 	%fd168, %fd180, %fd167;
	cvt.rn.f32.f64 	%f37, %fd168;
	st.f32 	[%rd38], %f37;
$L__BB18_52:
	ret;

}
	// .globl	_Z18prepareEnvelopeSTFPPfS_S_S_iii
.visible .entry _Z18prepareEnvelopeSTFPPfS_S_S_iii(
	.param .u64 .ptr .align 1 _Z18prepareEnvelopeSTFPPfS_S_S_iii_param_0,
	.param .u64 .ptr .align 1 _Z18prepareEnvelopeSTFPPfS_S_S_iii_param_1,
	.param .u64 .ptr .align 1 _Z18prepareEnvelopeSTFPPfS_S_S_iii_param_2,
	.param .u64 .ptr .align 1 _Z18prepareEnvelopeSTFPPfS_S_S_iii_param_3,
	.param .u32 _Z18prepareEnvelopeSTFPPfS_S_S_iii_param_4,
	.param .u32 _Z18prepareEnvelopeSTFPPfS_S_S_iii_param_5,
	.param .u32 _Z18prepareEnvelopeSTFPPfS_S_S_iii_param_6
)
{
	.reg .b32 	%r<8>;
	.reg .b32 	%f<6>;
	.reg .b64 	%rd<19>;

	ld.param.u64 	%rd1, [_Z18prepareEnvelopeSTFPPfS_S_S_iii_param_0];
	ld.param.u64 	%rd2, [_Z18prepareEnvelopeSTFPPfS_S_S_iii_param_1];
	ld.param.u64 	%rd3, [_Z18prepareEnvelopeSTFPPfS_S_S_iii_param_2];
	ld.param.u64 	%rd4, [_Z18prepareEnvelopeSTFPPfS_S_S_iii_param_3];
	ld.param.u32 	%r1, [_Z18prepareEnvelopeSTFPPfS_S_S_iii_param_4];
	ld.param.u32 	%r2, [_Z18prepareEnvelopeSTFPPfS_S_S_iii_param_5];
	ld.param.u32 	%r3, [_Z18prepareEnvelopeSTFPPfS_S_S_iii_param_6];
	cvta.to.global.u64 	%rd5, %rd1;
	cvta.to.global.u64 	%rd6, %rd4;
	cvta.to.global.u64 	%rd7, %rd3;
	cvta.to.global.u64 	%rd8, %rd2;
	mov.u32 	%r4, %ctaid.x;
	mul.wide.u32 	%rd9, %r4, 4;
	add.s64 	%rd10, %rd8, %rd9;
	ld.global.f32 	%f1, [%rd10];
	add.s64 	%rd11, %rd7, %rd9;
	ld.global.f32 	%f2, [%rd11];
	mul.f32 	%f3, %f1, %f2;
	add.s64 	%rd12, %rd6, %rd9;
	ld.global.f32 	%f4, [%rd12];
	sub.f32 	%f5, %f3, %f4;
	mul.wide.s32 	%rd13, %r2, 8;
	add.s64 	%rd14, %rd5, %rd13;
	ld.global.u64 	%rd15, [%rd14];
	cvta.to.global.u64 	%rd16, %rd15;
	not.b32 	%r5, %r4;
	add.s32 	%r6, %r1, %r5;
	add.s32 	%r7, %r6, %r3;
	mul.wide.s32 	%rd17, %r7, 4;
	add.s64 	%rd18, %rd16, %rd17;
	st.global.f32 	[%rd18], %f5;
	ret;

}
	// .globl	_Z13filterKernelXPPfS0_ii
.visible .entry _Z13filterKernelXPPfS0_ii(
	.param .u64 .ptr .align 1 _Z13filterKernelXPPfS0_ii_param_0,
	.param .u64 .ptr .align 1 _Z13filterKernelXPPfS0_ii_param_1,
	.param .u32 _Z13filterKernelXPPfS0_ii_param_2,
	.param .u32 _Z13filterKernelXPPfS0_ii_param_3
)
{
	.reg .pred 	%p<8>;
	.reg .b32 	%r<43>;
	.reg .b32 	%f<151>;
	.reg .b64 	%rd<43>;

	ld.param.u64 	%rd6, [_Z13filterKernelXPPfS0_ii_param_0];
	ld.param.u64 	%rd5, [_Z13filterKernelXPPfS0_ii_param_1];
	ld.param.u32 	%r14, [_Z13filterKernelXPPfS0_ii_param_2];
	ld.param.u32 	%r15, [_Z13filterKernelXPPfS0_ii_param_3];
	cvta.to.global.u64 	%rd1, %rd6;
	mov.u32 	%r1, %ctaid.x;
	mov.u32 	%r2, %tid.x;
	setp.lt.s32 	%p1, %r14, 1;
	mov.f32 	%f150, 0f00000000;
	@%p1 bra 	$L__BB20_9;
	cvt.rn.f32.s32 	%f15, %r15;
	ld.const.f32 	%f16, [d_pi];
	add.f32 	%f17, %f16, %f16;
	sqrt.rn.f32 	%f18, %f17;
	mul.f32 	%f19, %f18, %f15;
	rcp.rn.f32 	%f1, %f19;
	add.f32 	%f20, %f15, %f15;
	mul.f32 	%f2, %f20, %f15;
	and.b32  	%r3, %r14, 3;
	setp.lt.u32 	%p2, %r14, 4;
	mov.f32 	%f150, 0f00000000;
	mov.b32 	%r42, 0;
	@%p2 bra 	$L__BB20_4;
	and.b32  	%r42, %r14, 2147483644;
	add.s32 	%r40, %r1, -3;
	neg.s32 	%r39, %r42;
	add.s64 	%rd42, %rd1, 16;
	mov.f32 	%f150, 0f00000000;
	mul.wide.u32 	%rd9, %r2, 4;
$L__BB20_3:
	.pragma "nounroll";
	add.s32 	%r17, %r40, 2;
	add.s32 	%r18, %r40, 3;
	cvt.rn.f32.s32 	%f22, %r18;
	neg.f32 	%f23, %f22;
	mul.f32 	%f24, %f23, %f22;
	div.rn.f32 	%f25, %f24, %f2;
	fma.rn.f32 	%f26, %f25, 0f3BBB989D, 0f3F000000;
	cvt.sat.f32.f32 	%f27, %f26;
	mov.f32 	%f28, 0f4B400001;
	mov.f32 	%f29, 0f437C0000;
	fma.rm.f32 	%f30, %f27, %f29, %f28;
	add.f32 	%f31, %f30, 0fCB40007F;
	neg.f32 	%f32, %f31;
	fma.rn.f32 	%f33, %f25, 0f3FB8AA3B, %f32;
	fma.rn.f32 	%f34, %f25, 0f32A57060, %f33;
	mov.b32 	%r19, %f30;
	shl.b32 	%r20, %r19, 23;
	mov.b32 	%f35, %r20;
	ex2.approx.ftz.f32 	%f36, %f34;
	mul.f32 	%f37, %f36, %f35;
	mul.f32 	%f38, %f1, %f37;
	ld.global.u64 	%rd7, [%rd42+-16];
	cvta.to.global.u64 	%rd8, %rd7;
	add.s64 	%rd10, %rd8, %rd9;
	ld.global.f32 	%f39, [%rd10];
	fma.rn.f32 	%f40, %f38, %f39, %f150;
	cvt.rn.f32.s32 	%f41, %r17;
	neg.f32 	%f42, %f41;
	mul.f32 	%f43, %f42, %f41;
	div.rn.f32 	%f44, %f43, %f2;
	fma.rn.f32 	%f45, %f44, 0f3BBB989D, 0f3F000000;
	cvt.sat.f32.f32 	%f46, %f45;
	fma.rm.f32 	%f47, %f46, %f29, %f28;
	add.f32 	%f48, %f47, 0fCB40007F;
	neg.f32 	%f49, %f48;
	fma.rn.f32 	%f50, %f44, 0f3FB8AA3B, %f49;
	fma.rn.f32 	%f51, %f44, 0f32A57060, %f50;
	mov.b32 	%r21, %f47;
	shl.b32 	%r22, %r21, 23;
	mov.b32 	%f52, %r22;
	ex2.approx.ftz.f32 	%f53, %f51;
	mul.f32 	%f54, %f53, %f52;
	mul.f32 	%f55, %f1, %f54;
	ld.global.u64 	%rd11, [%rd42+-8];
	cvta.to.global.u64 	%rd12, %rd11;
	add.s64 	%rd13, %rd12, %rd9;
	ld.global.f32 	%f56, [%rd13];
	fma.rn.f32 	%f57, %f55, %f56, %f40;
	add.s32 	%r23, %r40, 1;
	cvt.rn.f32.s32 	%f58, %r23;
	neg.f32 	%f59, %f58;
	mul.f32 	%f60, %f59, %f58;
	div.rn.f32 	%f61, %f60, %f2;
	fma.rn.f32 	%f62, %f61, 0f3BBB989D, 0f3F000000;
	cvt.sat.f32.f32 	%f63, %f62;
	fma.rm.f32 	%f64, %f63, %f29, %f28;
	add.f32 	%f65, %f64, 0fCB40007F;
	neg.f32 	%f66, %f65;
	fma.rn.f32 	%f67, %f61, 0f3FB8AA3B, %f66;
	fma.rn.f32 	%f68, %f61, 0f32A57060, %f67;
	mov.b32 	%r24, %f64;
	shl.b32 	%r25, %r24, 23;
	mov.b32 	%f69, %r25;
	ex2.approx.ftz.f32 	%f70, %f68;
	mul.f32 	%f71, %f70, %f69;
	mul.f32 	%f72, %f1, %f71;
	ld.global.u64 	%rd14, [%rd42];
	cvta.to.global.u64 	%rd15, %rd14;
	add.s64 	%rd16, %rd15, %rd9;
	ld.global.f32 	%f73, [%rd16];
	fma.rn.f32 	%f74, %f72, %f73, %f57;
	cvt.rn.f32.s32 	%f75, %r40;
	neg.f32 	%f76, %f75;
	mul.f32 	%f77, %f76, %f75;
	div.rn.f32 	%f78, %f77, %f2;
	fma.rn.f32 	%f79, %f78, 0f3BBB989D, 0f3F000000;
	cvt.sat.f32.f32 	%f80, %f79;
	fma.rm.f32 	%f81, %f80, %f29, %f28;
	add.f32 	%f82, %f81, 0fCB40007F;
	neg.f32 	%f83, %f82;
	fma.rn.f32 	%f84, %f78, 0f3FB8AA3B, %f83;
	fma.rn.f32 	%f85, %f78, 0f32A57060, %f84;
	mov.b32 	%r26, %f81;
	shl.b32 	%r27, %r26, 23;
	mov.b32 	%f86, %r27;
	ex2.approx.ftz.f32 	%f87, %f85;
	mul.f32 	%f88, %f87, %f86;
	mul.f32 	%f89, %f1, %f88;
	ld.global.u64 	%rd17, [%rd42+8];
	cvta.to.global.u64 	%rd18, %rd17;
	add.s64 	%rd19, %rd18, %rd9;
	ld.global.f32 	%f90, [%rd19];
	fma.rn.f32 	%f150, %f89, %f90, %f74;
	add.s32 	%r40, %r40, -4;
	add.s32 	%r39, %r39, 4;
	add.s64 	%rd42, %rd42, 32;
	setp.ne.s32 	%p3, %r39, 0;
	@%p3 bra 	$L__BB20_3;
$L__BB20_4:
	setp.eq.s32 	%p4, %r3, 0;
	@%p4 bra 	$L__BB20_9;
	setp.eq.s32 	%p5, %r3, 1;
	@%p5 bra 	$L__BB20_7;
	sub.s32 	%r28, %r1, %r42;
	cvt.rn.f32.s32 	%f92, %r28;
	neg.f32 	%f93, %f92;
	mul.f32 	%f94, %f93, %f92;
	div.rn.f32 	%f95, %f94, %f2;
	fma.rn.f32 	%f96, %f95, 0f3BBB989D, 0f3F000000;
	cvt.sat.f32.f32 	%f97, %f96;
	mov.f32 	%f98, 0f4B400001;
	mov.f32 	%f99, 0f437C0000;
	fma.rm.f32 	%f100, %f97, %f99, %f98;
	add.f32 	%f101, %f100, 0fCB40007F;
	neg.f32 	%f102, %f101;
	fma.rn.f32 	%f103, %f95, 0f3FB8AA3B, %f102;
	fma.rn.f32 	%f104, %f95, 0f32A57060, %f103;
	mov.b32 	%r29, %f100;
	shl.b32 	%r30, %r29, 23;
	mov.b32 	%f105, %r30;
	ex2.approx.ftz.f32 	%f106, %f104;
	mul.f32 	%f107, %f106, %f105;
	mul.f32 	%f108, %f1, %f107;
	mul.wide.u32 	%rd20, %r42, 8;
	add.s64 	%rd21, %rd1, %rd20;
	ld.global.u64 	%rd22, [%rd21];
	cvta.to.global.u64 	%rd23, %rd22;
	mul.wide.u32 	%rd24, %r2, 4;
	add.s64 	%rd25, %rd23, %rd24;
	ld.global.f32 	%f109, [%rd25];
	fma.rn.f32 	%f110, %f108, %f109, %f150;
	not.b32 	%r31, %r42;
	add.s32 	%r32, %r1, %r31;
	cvt.rn.f32.s32 	%f111, %r32;
	neg.f32 	%f112, %f111;
	mul.f32 	%f113, %f112, %f111;
	div.rn.f32 	%f114, %f113, %f2;
	fma.rn.f32 	%f115, %f114, 0f3BBB989D, 0f3F000000;
	cvt.sat.f32.f32 	%f116, %f115;
	fma.rm.f32 	%f117, %f116, %f99, %f98;
	add.f32 	%f118, %f117, 0fCB40007F;
	neg.f32 	%f119, %f118;
	fma.rn.f32 	%f120, %f114, 0f3FB8AA3B, %f119;
	fma.rn.f32 	%f121, %f114, 0f32A57060, %f120;
	mov.b32 	%r33, %f117;
	shl.b32 	%r34, %r33, 23;
	mov.b32 	%f122, %r34;
	ex2.approx.ftz.f32 	%f123, %f121;
	mul.f32 	%f124, %f123, %f122;
	mul.f32 	%f125, %f1, %f124;
	ld.global.u64 	%rd26, [%rd21+8];
	cvta.to.global.u64 	%rd27, %rd26;
	add.s64 	%rd28, %rd27, %rd24;
	ld.global.f32 	%f126, [%rd28];
	fma.rn.f32 	%f150, %f125, %f126, %f110;
	add.s32 	%r42, %r42, 2;
$L__BB20_7:
	and.b32  	%r35, %r14, 1;
	setp.eq.b32 	%p6, %r35, 1;
	not.pred 	%p7, %p6;
	@%p7 bra 	$L__BB20_9;
	sub.s32 	%r36, %r1, %r42;
	cvt.rn.f32.s32 	%f127, %r36;
	neg.f32 	%f128, %f127;
	mul.f32 	%f129, %f128, %f127;
	div.rn.f32 	%f130, %f129, %f2;
	fma.rn.f32 	%f131, %f130, 0f3BBB989D, 0f3F000000;
	cvt.sat.f32.f32 	%f132, %f131;
	mov.f32 	%f133, 0f4B400001;
	mov.f32 	%f134, 0f437C0000;
	fma.rm.f32 	%f135, %f132, %f134, %f133;
	add.f32 	%f136, %f135, 0fCB40007F;
	neg.f32 	%f137, %f136;
	fma.rn.f32 	%f138, %f130, 0f3FB8AA3B, %f137;
	fma.rn.f32 	%f139, %f130, 0f32A57060, %f138;
	mov.b32 	%r37, %f135;
	shl.b32 	%r38, %r37, 23;
	mov.b32 	%f140, %r38;
	ex2.approx.ftz.f32 	%f141, %f139;
	mul.f32 	%f142, %f141, %f140;
	mul.f32 	%f143, %f1, %f142;
	mul.wide.u32 	%rd29, %r42, 8;
	add.s64 	%rd30, %rd1, %rd29;
	ld.global.u64 	%rd31, [%rd30];
	cvta.to.global.u64 	%rd32, %rd31;
	mul.wide.u32 	%rd33, %r2, 4;
	add.s64 	%rd34, %rd32, %rd33;
	ld.global.f32 	%f144, [%rd34];
	fma.rn.f32 	%f150, %f143, %f144, %f150;
$L__BB20_9:
	cvta.to.global.u64 	%rd35, %rd5;
	mul.wide.u32 	%rd36, %r1, 8;
	add.s64 	%rd37, %rd35, %rd36;
	ld.global.u64 	%rd38, [%rd37];
	cvta.to.global.u64 	%rd39, %rd38;
	mul.wide.u32 	%rd40, %r2, 4;
	add.s64 	%rd41, %rd39, %rd40;
	st.global.f32 	[%rd41], %f150;
	ret;

}
	// .globl	_Z13filterKernelZPPfS0_S0_ii
.visible .entry _Z13filterKernelZPPfS0_S0_ii(
	.param .u64 .ptr .align 1 _Z13filterKernelZPPfS0_S0_ii_param_0,
	.param .u64 .ptr .align 1 _Z13filterKernelZPPfS0_S0_ii_param_1,
	.param .u64 .ptr .align 1 _Z13filterKernelZPPfS0_S0_ii_param_2,
	.param .u32 _Z13filterKernelZPPfS0_S0_ii_param_3,
	.param .u32 _Z13filterKernelZPPfS0_S0_ii_param_4
)
{
	.reg .pred 	%p<8>;
	.reg .b32 	%r<43>;
	.reg .b32 	%f<153>;
	.reg .b64 	%rd<29>;

	ld.param.u64 	%rd5, [_Z13filterKernelZPPfS0_S0_ii_param_0];
	ld.param.u64 	%rd6, [_Z13filterKernelZPPfS0_S0_ii_param_1];
	ld.param.u64 	%rd7, [_Z13filterKernelZPPfS0_S0_ii_param_2];
	ld.param.u32 	%r14, [_Z13filterKernelZPPfS0_S0_ii_param_3];
	ld.param.u32 	%r15, [_Z13filterKernelZPPfS0_S0_ii_param_4];
	mov.u32 	%r1, %ctaid.x;
	mov.u32 	%r2, %tid.x;
	setp.lt.s32 	%p1, %r14, 1;
	mov.f32 	%f152, 0f00000000;
	@%p1 bra 	$L__BB21_9;
	cvta.to.global.u64 	%rd8, %rd6;
	cvt.rn.f32.s32 	%f15, %r15;
	ld.const.f32 	%f16, [d_pi];
	add.f32 	%f17, %f16, %f16;
	sqrt.rn.f32 	%f18, %f17;
	mul.f32 	%f19, %f18, %f15;
	rcp.rn.f32 	%f1, %f19;
	add.f32 	%f20, %f15, %f15;
	mul.f32 	%f2, %f20, %f15;
	mul.wide.u32 	%rd9, %r1, 8;
	add.s64 	%rd10, %rd8, %rd9;
	ld.global.u64 	%rd11, [%rd10];
	cvta.to.global.u64 	%rd1, %rd11;
	and.b32  	%r3, %r14, 3;
	setp.lt.u32 	%p2, %r14, 4;
	mov.f32 	%f152, 0f00000000;
	mov.b32 	%r42, 0;
	@%p2 bra 	$L__BB21_4;
	and.b32  	%r42, %r14, 2147483644;
	add.s32 	%r40, %r2, -3;
	neg.s32 	%r39, %r42;
	add.s64 	%rd28, %rd1, 8;
	mov.f32 	%f152, 0f00000000;
$L__BB21_3:
	.pragma "nounroll";
	add.s32 	%r17, %r40, 2;
	add.s32 	%r18, %r40, 3;
	cvt.rn.f32.s32 	%f22, %r18;
	neg.f32 	%f23, %f22;
	mul.f32 	%f24, %f23, %f22;
	div.rn.f32 	%f25, %f24, %f2;
	fma.rn.f32 	%f26, %f25, 0f3BBB989D, 0f3F000000;
	cvt.sat.f32.f32 	%f27, %f26;
	mov.f32 	%f28, 0f4B400001;
	mov.f32 	%f29, 0f437C0000;
	fma.rm.f32 	%f30, %f27, %f29, %f28;
	add.f32 	%f31, %f30, 0fCB40007F;
	neg.f32 	%f32, %f31;
	fma.rn.f32 	%f33, %f25, 0f3FB8AA3B, %f32;
	fma.rn.f32 	%f34, %f25, 0f32A57060, %f33;
	mov.b32 	%r19, %f30;
	shl.b32 	%r20, %r19, 23;
	mov.b32 	%f35, %r20;
	ex2.approx.ftz.f32 	%f36, %f34;
	mul.f32 	%f37, %f36, %f35;
	mul.f32 	%f38, %f1, %f37;
	ld.global.f32 	%f39, [%rd28+-8];
	fma.rn.f32 	%f40, %f38, %f39, %f152;
	cvt.rn.f32.s32 	%f41, %r17;
	neg.f32 	%f42, %f41;
	mul.f32 	%f43, %f42, %f41;
	div.rn.f32 	%f44, %f43, %f2;
	fma.rn.f32 	%f45, %f44, 0f3BBB989D, 0f3F000000;
	cvt.sat.f32.f32 	%f46, %f45;
	fma.rm.f32 	%f47, %f46, %f29, %f28;
	add.f32 	%f48, %f47, 0fCB40007F;
	neg.f32 	%f49, %f48;
	fma.rn.f32 	%f50, %f44, 0f3FB8AA3B, %f49;
	fma.rn.f32 	%f51, %f44, 0f32A57060, %f50;
	mov.b32 	%r21, %f47;
	shl.b32 	%r22, %r21, 23;
	mov.b32 	%f52, %r22;
	ex2.approx.ftz.f32 	%f53, %f51;
	mul.f32 	%f54, %f53, %f52;
	mul.f32 	%f55, %f1, %f54;
	ld.global.f32 	%f56, [%rd28+-4];
	fma.rn.f32 	%f57, %f55, %f56, %f40;
	add.s32 	%r23, %r40, 1;
	cvt.rn.f32.s32 	%f58, %r23;
	neg.f32 	%f59, %f58;
	mul.f32 	%f60, %f59, %f58;
	div.rn.f32 	%f61, %f60, %f2;
	fma.rn.f32 	%f62, %f61, 0f3BBB989D, 0f3F000000;
	cvt.sat.f32.f32 	%f63, %f62;
	fma.rm.f32 	%f64, %f63, %f29, %f28;
	add.f32 	%f65, %f64, 0fCB40007F;
	neg.f32 	%f66, %f65;
	fma.rn.f32 	%f67, %f61, 0f3FB8AA3B, %f66;
	fma.rn.f32 	%f68, %f61, 0f32A57060, %f67;
	mov.b32 	%r24, %f64;
	shl.b32 	%r25, %r24, 23;
	mov.b32 	%f69, %r25;
	ex2.approx.ftz.f32 	%f70, %f68;
	mul.f32 	%f71, %f70, %f69;
	mul.f32 	%f72, %f1, %f71;
	ld.global.f32 	%f73, [%rd28];
	fma.rn.f32 	%f74, %f72, %f73, %f57;
	cvt.rn.f32.s32 	%f75, %r40;
	neg.f32 	%f76, %f75;
	mul.f32 	%f77, %f76, %f75;
	div.rn.f32 	%f78, %f77, %f2;
	fma.rn.f32 	%f79, %f78, 0f3BBB989D, 0f3F000000;
	cvt.sat.f32.f32 	%f80, %f79;
	fma.rm.f32 	%f81, %f80, %f29, %f28;
	add.f32 	%f82, %f81, 0fCB40007F;
	neg.f32 	%f83, %f82;
	fma.rn.f32 	%f84, %f78, 0f3FB8AA3B, %f83;
	fma.rn.f32 	%f85, %f78, 0f32A57060, %f84;
	mov.b32 	%r26, %f81;
	shl.b32 	%r27, %r26, 23;
	mov.b32 	%f86, %r27;
	ex2.approx.ftz.f32 	%f87, %f85;
	mul.f32 	%f88, %f87, %f86;
	mul.f32 	%f89, %f1, %f88;
	ld.global.f32 	%f90, [%rd28+4];
	fma.rn.f32 	%f152, %f89, %f90, %f74;
	add.s32 	%r40, %r40, -4;
	add.s32 	%r39, %r39, 4;
	add.s64 	%rd28, %rd28, 16;
	setp.ne.s32 	%p3, %r39, 0;
	@%p3 bra 	$L__BB21_3;
$L__BB21_4:
	setp.eq.s32 	%p4, %r3, 0;
	@%p4 bra 	$L__BB21_9;
	setp.eq.s32 	%p5, %r3, 1;
	@%p5 bra 	$L__BB21_7;
	sub.s32 	%r28, %r2, %r42;
	cvt.rn.f32.s32 	%f92, %r28;
	neg.f32 	%f93, %f92;
	mul.f32 	%f94, %f93, %f92;
	div.rn.f32 	%f95, %f94, %f2;
	fma.rn.f32 	%f96, %f95, 0f3BBB989D, 0f3F000000;
	cvt.sat.f32.f32 	%f97, %f96;
	mov.f32 	%f98, 0f4B400001;
	mov.f32 	%f99, 0f437C0000;
	fma.rm.f32 	%f100, %f97, %f99, %f98;
	add.f32 	%f101, %f100, 0fCB40007F;
	neg.f32 	%f102, %f101;
	fma.rn.f32 	%f103, %f95, 0f3FB8AA3B, %f102;
	fma.rn.f32 	%f104, %f95, 0f32A57060, %f103;
	mov.b32 	%r29, %f100;
	shl.b32 	%r30, %r29, 23;
	mov.b32 	%f105, %r30;
	ex2.approx.ftz.f32 	%f106, %f104;
	mul.f32 	%f107, %f106, %f105;
	mul.f32 	%f108, %f1, %f107;
	mul.wide.u32 	%rd12, %r42, 4;
	add.s64 	%rd13, %rd1, %rd12;
	ld.global.f32 	%f109, [%rd13];
	fma.rn.f32 	%f110, %f108, %f109, %f152;
	not.b32 	%r31, %r42;
	add.s32 	%r32, %r2, %r31;
	cvt.rn.f32.s32 	%f111, %r32;
	neg.f32 	%f112, %f111;
	mul.f32 	%f113, %f112, %f111;
	div.rn.f32 	%f114, %f113, %f2;
	fma.rn.f32 	%f115, %f114, 0f3BBB989D, 0f3F000000;
	cvt.sat.f32.f32 	%f116, %f115;
	fma.rm.f32 	%f117, %f116, %f99, %f98;
	add.f32 	%f118, %f117, 0fCB40007F;
	neg.f32 	%f119, %f118;
	fma.rn.f32 	%f120, %f114, 0f3FB8AA3B, %f119;
	fma.rn.f32 	%f121, %f114, 0f32A57060, %f120;
	mov.b32 	%r33, %f117;
	shl.b32 	%r34, %r33, 23;
	mov.b32 	%f122, %r34;
	ex2.approx.ftz.f32 	%f123, %f121;
	mul.f32 	%f124, %f123, %f122;
	mul.f32 	%f125, %f1, %f124;
	ld.global.f32 	%f126, [%rd13+4];
	fma.rn.f32 	%f152, %f125, %f126, %f110;
	add.s32 	%r42, %r42, 2;
$L__BB21_7:
	and.b32  	%r35, %r14, 1;
	setp.eq.b32 	%p6, %r35, 1;
	not.pred 	%p7, %p6;
	@%p7 bra 	$L__BB21_9;
	sub.s32 	%r36, %r2, %r42;
	cvt.rn.f32.s32 	%f127, %r36;
	neg.f32 	%f128, %f127;
	mul.f32 	%f129, %f128, %f127;
	div.rn.f32 	%f130, %f129, %f2;
	fma.rn.f32 	%f131, %f130, 0f3BBB989D, 0f3F000000;
	cvt.sat.f32.f32 	%f132, %f131;
	mov.f32 	%f133, 0f4B400001;
	mov.f32 	%f134, 0f437C0000;
	fma.rm.f32 	%f135, %f132, %f134, %f133;
	add.f32 	%f136, %f135, 0fCB40007F;
	neg.f32 	%f137, %f136;
	fma.rn.f32 	%f138, %f130, 0f3FB8AA3B, %f137;
	fma.rn.f32 	%f139, %f130, 0f32A57060, %f138;
	mov.b32 	%r37, %f135;
	shl.b32 	%r38, %r37, 23;
	mov.b32 	%f140, %r38;
	ex2.approx.ftz.f32 	%f141, %f139;
	mul.f32 	%f142, %f141, %f140;
	mul.f32 	%f143, %f1, %f142;
	mul.wide.u32 	%rd14, %r42, 4;
	add.s64 	%rd15, %rd1, %rd14;
	ld.global.f32 	%f144, [%rd15];
	fma.rn.f32 	%f152, %f143, %f144, %f152;
$L__BB21_9:
	cvta.to.global.u64 	%rd16, %rd7;
	cvta.to.global.u64 	%rd17, %rd5;
	mul.wide.u32 	%rd18, %r1, 8;
	add.s64 	%rd19, %rd16, %rd18;
	ld.global.u64 	%rd20, [%rd19];
	cvta.to.global.u64 	%rd21, %rd20;
	mul.wide.u32 	%rd22, %r2, 4;
	add.s64 	%rd23, %rd21, %rd22;
	ld.global.f32 	%f145, [%rd23];
	div.rn.f32 	%f146, %f152, %f145;
	add.s64 	%rd24, %rd17, %rd18;
	ld.global.u64 	%rd25, [%rd24];
	cvta.to.global.u64 	%rd26, %rd25;
	add.s64 	%rd27, %rd26, %rd22;
	st.global.f32 	[%rd27], %f146;
	ret;

}
	// .globl	_Z15getTaperWeightsPffi
.visible .entry _Z15getTaperWeightsPffi(
	.param .u64 .ptr .align 1 _Z15getTaperWeightsPffi_param_0,
	.param .f32 _Z15getTaperWeightsPffi_param_1,
	.param .u32 _Z15getTaperWeightsPffi_param_2
)
{
	.local .align 4 .b8 	__local_depot22[28];
	.reg .b64 	%SP;
	.reg .b64 	%SPL;
	.reg .pred 	%p<19>;
	.reg .b32 	%r<85>;
	.reg .b32 	%f<70>;
	.reg .b64 	%rd<47>;
	.reg .b64 	%fd<9>;

	mov.u64 	%SPL, __local_depot22;
	ld.param.u64 	%rd17, [_Z15getTaperWeightsPffi_param_0];
	ld.param.f32 	%f16, [_Z15getTaperWeightsPffi_param_1];
	ld.param.u32 	%r30, [_Z15getTaperWeightsPffi_param_2];
	cvta.to.global.u64 	%rd1, %rd17;
	add.u64 	%rd2, %SPL, 0;
	mov.u32 	%r1, %ctaid.x;
	add.s32 	%r31, %r30, -1;
	cvt.rn.f32.s32 	%f17, %r31;
	mul.f32 	%f18, %f16, %f17;
	div.rn.f32 	%f1, %f18, 0f41200000;
	sub.f32 	%f2, %f18, %f1;
	cvt.rn.f32.u32 	%f19, %r1;
	mul.f32 	%f3, %f16, %f19;
	setp.gtu.f32 	%p1, %f3, %f1;
	@%p1 bra 	$L__BB22_10;
	ld.const.f32 	%f20, [d_pi];
	sub.f32 	%f21, %f1, %f3;
	mul.f32 	%f22, %f21, %f20;
	div.rn.f32 	%f4, %f22, %f1;
	mul.f32 	%f23, %f4, 0f3F22F983;
	cvt.rni.s32.f32 	%r80, %f23;
	cvt.rn.f32.s32 	%f24, %r80;
	fma.rn.f32 	%f25, %f24, 0fBFC90FDA, %f4;
	fma.rn.f32 	%f26, %f24, 0fB3A22168, %f25;
	fma.rn.f32 	%f68, %f24, 0fA7C234C5, %f26;
	abs.f32 	%f6, %f4;
	setp.ltu.f32 	%p2, %f6, 0f47CE4780;
	@%p2 bra 	$L__BB22_9;
	setp.neu.f32 	%p3, %f6, 0f7F800000;
	@%p3 bra 	$L__BB22_4;
	mov.f32 	%f29, 0f00000000;
	mul.rn.f32 	%f68, %f4, %f29;
	mov.b32 	%r80, 0;
	bra.uni 	$L__BB22_9;
$L__BB22_4:
	mov.b32 	%r3, %f4;
	shl.b32 	%r33, %r3, 8;
	or.b32  	%r4, %r33, -2147483648;
	mov.b64 	%rd43, 0;
	mov.b32 	%r77, 0;
	mov.u64 	%rd41, __cudart_i2opi_f;
	mov.u64 	%rd42, %rd2;
$L__BB22_5:
	.pragma "nounroll";
	ld.global.nc.u32 	%r34, [%rd41];
	mad.wide.u32 	%rd21, %r34, %r4, %rd43;
	shr.u64 	%rd43, %rd21, 32;
	st.local.u32 	[%rd42], %rd21;
	add.s32 	%r77, %r77, 1;
	add.s64 	%rd42, %rd42, 4;
	add.s64 	%rd41, %rd41, 4;
	setp.ne.s32 	%p4, %r77, 6;
	@%p4 bra 	$L__BB22_5;
	shr.u32 	%r35, %r3, 23;
	st.local.u32 	[%rd2+24], %rd43;
	and.b32  	%r7, %r35, 31;
	and.b32  	%r36, %r35, 224;
	add.s32 	%r37, %r36, -128;
	shr.u32 	%r38, %r37, 5;
	mul.wide.u32 	%rd22, %r38, 4;
	sub.s64 	%rd9, %rd2, %rd22;
	ld.local.u32 	%r78, [%rd9+24];
	ld.local.u32 	%r79, [%rd9+20];
	setp.eq.s32 	%p5, %r7, 0;
	@%p5 bra 	$L__BB22_8;
	shf.l.wrap.b32 	%r78, %r79, %r78, %r7;
	ld.local.u32 	%r39, [%rd9+16];
	shf.l.wrap.b32 	%r79, %r39, %r79, %r7;
$L__BB22_8:
	shr.u32 	%r40, %r78, 30;
	shf.l.wrap.b32 	%r41, %r79, %r78, 2;
	shl.b32 	%r42, %r79, 2;
	shr.u32 	%r43, %r41, 31;
	add.s32 	%r44, %r43, %r40;
	neg.s32 	%r45, %r44;
	setp.lt.s32 	%p6, %r3, 0;
	selp.b32 	%r80, %r45, %r44, %p6;
	xor.b32  	%r46, %r41, %r3;
	shr.s32 	%r47, %r41, 31;
	xor.b32  	%r48, %r47, %r41;
	xor.b32  	%r49, %r47, %r42;
	cvt.u64.u32 	%rd23, %r48;
	shl.b64 	%rd24, %rd23, 32;
	cvt.u64.u32 	%rd25, %r49;
	or.b64  	%rd26, %rd24, %rd25;
	cvt.rn.f64.s64 	%fd1, %rd26;
	mul.f64 	%fd2, %fd1, 0d3BF921FB54442D19;
	cvt.rn.f32.f64 	%f27, %fd2;
	neg.f32 	%f28, %f27;
	setp.lt.s32 	%p7, %r46, 0;
	selp.f32 	%f68, %f28, %f27, %p7;
$L__BB22_9:
	add.s32 	%r51, %r80, 1;
	mul.rn.f32 	%f30, %f68, %f68;
	and.b32  	%r52, %r80, 1;
	setp.eq.b32 	%p8, %r52, 1;
	selp.f32 	%f31, %f68, 0f3F800000, %p8;
	fma.rn.f32 	%f32, %f30, %f31, 0f00000000;
	fma.rn.f32 	%f33, %f30, 0f37CBAC00, 0fBAB607ED;
	selp.f32 	%f34, 0fB94D4153, %f33, %p8;
	selp.f32 	%f35, 0f3C0885E4, 0f3D2AAABB, %p8;
	fma.rn.f32 	%f36, %f34, %f30, %f35;
	selp.f32 	%f37, 0fBE2AAAA8, 0fBEFFFFFF, %p8;
	fma.rn.f32 	%f38, %f36, %f30, %f37;
	fma.rn.f32 	%f39, %f38, %f32, %f31;
	and.b32  	%r53, %r51, 2;
	setp.eq.s32 	%p9, %r53, 0;
	mov.f32 	%f40, 0f00000000;
	sub.f32 	%f41, %f40, %f39;
	selp.f32 	%f42, %f39, %f41, %p9;
	cvt.f64.f32 	%fd3, %f42;
	fma.rn.f64 	%fd4, %fd3, 0d3FE0000000000000, 0d3FE0000000000000;
	cvt.rn.f32.f64 	%f43, %fd4;
	mul.wide.u32 	%rd27, %r1, 4;
	add.s64 	%rd28, %rd1, %rd27;
	st.global.f32 	[%rd28], %f43;
	bra.uni 	$L__BB22_21;
$L__BB22_10:
	setp.ltu.f32 	%p10, %f3, %f2;
	@%p10 bra 	$L__BB22_20;
	ld.const.f32 	%f44, [d_pi];
	sub.f32 	%f45, %f2, %f3;
	mul.f32 	%f46, %f45, %f44;
	div.rn.f32 	%f10, %f46, %f1;
	mul.f32 	%f47, %f10, 0f3F22F983;
	cvt.rni.s32.f32 	%r84, %f47;
	cvt.rn.f32.s32 	%f48, %r84;
	fma.rn.f32 	%f49, %f48, 0fBFC90FDA, %f10;
	fma.rn.f32 	%f50, %f48, 0fB3A22168, %f49;
	fma.rn.f32 	%f69, %f48, 0fA7C234C5, %f50;
	abs.f32 	%f12, %f10;
	setp.ltu.f32 	%p11, %f12, 0f47CE4780;
	@%p11 bra 	$L__BB22_19;
	setp.neu.f32 	%p12, %f12, 0f7F800000;
	@%p12 bra 	$L__BB22_14;
	mov.f32 	%f53, 0f00000000;
	mul.rn.f32 	%f69, %f10, %f53;
	mov.b32 	%r84, 0;
	bra.uni 	$L__BB22_19;
$L__BB22_14:
	mov.b32 	%r17, %f10;
	shl.b32 	%r55, %r17, 8;
	or.b32  	%r18, %r55, -2147483648;
	mov.b64 	%rd46, 0;
	mov.b32 	%r81, 0;
	mov.u64 	%rd44, __cudart_i2opi_f;
	mov.u64 	%rd45, %rd2;
$L__BB22_15:
	.pragma "nounroll";
	ld.global.nc.u32 	%r56, [%rd44];
	mad.wide.u32 	%rd31, %r56, %r18, %rd46;
	shr.u64 	%rd46, %rd31, 32;
	st.local.u32 	[%rd45], %rd31;
	add.s32 	%r81, %r81, 1;
	add.s64 	%rd45, %rd45, 4;
	add.s64 	%rd44, %rd44, 4;
	setp.ne.s32 	%p13, %r81, 6;
	@%p13 bra 	$L__BB22_15;
	shr.u32 	%r57, %r17, 23;
	st.local.u32 	[%rd2+24], %rd46;
	and.b32  	%r21, %r57, 31;
	and.b32  	%r58, %r57, 224;
	add.s32 	%r59, %r58, -128;
	shr.u32 	%r60, %r59, 5;
	mul.wide.u32 	%rd32, %r60, 4;
	sub.s64 	%rd16, %rd2, %rd32;
	ld.local.u32 	%r82, [%rd16+24];
	ld.local.u32 	%r83, [%rd16+20];
	setp.eq.s32 	%p14, %r21, 0;
	@%p14 bra 	$L__BB22_18;
	shf.l.wrap.b32 	%r82, %r83, %r82, %r21;
	ld.local.u32 	%r61, [%rd16+16];
	shf.l.wrap.b32 	%r83, %r61, %r83, %r21;
$L__BB22_18:
	shr.u32 	%r62, %r82, 30;
	shf.l.wrap.b32 	%r63, %r83, %r82, 2;
	shl.b32 	%r64, %r83, 2;
	shr.u32 	%r65, %r63, 31;
	add.s32 	%r66, %r65, %r62;
	neg.s32 	%r67, %r66;
	setp.lt.s32 	%p15, %r17, 0;
	selp.b32 	%r84, %r67, %r66, %p15;
	xor.b32  	%r68, %r63, %r17;
	shr.s32 	%r69, %r63, 31;
	xor.b32  	%r70, %r69, %r63;
	xor.b32  	%r71, %r69, %r64;
	cvt.u64.u32 	%rd33, %r70;
	shl.b64 	%rd34, %rd33, 32;
	cvt.u64.u32 	%rd35, %r71;
	or.b64  	%rd36, %rd34, %rd35;
	cvt.rn.f64.s64 	%fd5, %rd36;
	mul.f64 	%fd6, %fd5, 0d3BF921FB54442D19;
	cvt.rn.f32.f64 	%f51, %fd6;
	neg.f32 	%f52, %f51;
	setp.lt.s32 	%p16, %r68, 0;
	selp.f32 	%f69, %f52, %f51, %p16;
$L__BB22_19:
	add.s32 	%r73, %r84, 1;
	mul.rn.f32 	%f54, %f69, %f69;
	and.b32  	%r74, %r84, 1;
	setp.eq.b32 	%p17, %r74, 1;
	selp.f32 	%f55, %f69, 0f3F800000, %p17;
	fma.rn.f32 	%f56, %f54, %f55, 0f00000000;
	fma.rn.f32 	%f57, %f54, 0f37CBAC00, 0fBAB607ED;
	selp.f32 	%f58, 0fB94D4153, %f57, %p17;
	selp.f32 	%f59, 0f3C0885E4, 0f3D2AAABB, %p17;
	fma.rn.f32 	%f60, %f58, %f54, %f59;
	selp.f32 	%f61, 0fBE2AAAA8, 0fBEFFFFFF, %p17;
	fma.rn.f32 	%f62, %f60, %f54, %f61;
	fma.rn.f32 	%f63, %f62, %f56, %f55;
	and.b32  	%r75, %r73, 2;
	setp.eq.s32 	%p18, %r75, 0;
	mov.f32 	%f64, 0f00000000;
	sub.f32 	%f65, %f64, %f63;
	selp.f32 	%f66, %f63, %f65, %p18;
	cvt.f64.f32 	%fd7, %f66;
	fma.rn.f64 	%fd8, %fd7, 0d3FE0000000000000, 0d3FE0000000000000;
	cvt.rn.f32.f64 	%f67, %fd8;
	mul.wide.u32 	%rd37, %r1, 4;
	add.s64 	%rd38, %rd1, %rd37;
	st.global.f32 	[%rd38], %f67;
	bra.uni 	$L__BB22_21;
$L__BB22_20:
	mul.wide.u32 	%rd39, %r1, 4;
	add.s64 	%rd40, %rd1, %rd39;
	mov.b32 	%r76, 1065353216;
	st.global.u32 	[%rd40], %r76;
$L__BB22_21:
	ret;

}
	// .globl	_Z23calculateWaveformMisfitPPfS_S0_PS0_S_iiii
.visible .entry _Z23calculateWaveformMisfitPPfS_S0_PS0_S_iiii(
	.param .u64 .ptr .align 1 _Z23calculateWaveformMisfitPPfS_S0_PS0_S_iiii_param_0,
	.param .u64 .ptr .align 1 _Z23calculateWaveformMisfitPPfS_S0_PS0_S_iiii_param_1,
	.param .u64 .ptr .align 1 _Z23calculateWaveformMisfitPPfS_S0_PS0_S_iiii_param_2,
	.param .u64 .ptr .align 1 _Z23calculateWaveformMisfitPPfS_S0_PS0_S_iiii_param_3,
	.param .u64 .ptr .align 1 _Z23calculateWaveformMisfitPPfS_S0_PS0_S_iiii_param_4,
	.param .u32 _Z23calculateWaveformMisfitPPfS_S0_PS0_S_iiii_param_5,
	.param .u32 _Z23calculateWaveformMisfitPPfS_S0_PS0_S_iiii_param_6,
	.param .u32 _Z23calculateWaveformMisfitPPfS_S0_PS0_S_iiii_param_7,
	.param .u32 _Z23calculateWaveformMisfitPPfS_S0_PS0_S_iiii_param_8
)
{
	.reg .b32 	%r<12>;
	.reg .b32 	%f<9>;
	.reg .b64 	%rd<33>;

	ld.param.u64 	%rd1, [_Z23calculateWaveformMisfitPPfS_S0_PS0_S_iiii_param_0];
	ld.param.u64 	%rd2, [_Z23calculateWaveformMisfitPPfS_S0_PS0_S_iiii_param_1];
	ld.param.u64 	%rd3, [_Z23calculateWaveformMisfitPPfS_S0_PS0_S_iiii_param_2];
	ld.param.u64 	%rd4, [_Z23calculateWaveformMisfitPPfS_S0_PS0_S_iiii_param_3];
	ld.param.u64 	%rd5, [_Z23calculateWaveformMisfitPPfS_S0_PS0_S_iiii_param_4];
	ld.param.u32 	%r1, [_Z23calculateWaveformMisfitPPfS_S0_PS0_S_iiii_param_5];
	ld.param.u32 	%r2, [_Z23calculateWaveformMisfitPPfS_S0_PS0_S_iiii_param_6];
	ld.param.u32 	%r3, [_Z23calculateWaveformMisfitPPfS_S0_PS0_S_iiii_param_7];
	ld.param.u32 	%r4, [_Z23calculateWaveformMisfitPPfS_S0_PS0_S_iiii_param_8];
	cvta.to.global.u64 	%rd6, %rd1;
	cvta.to.global.u64 	%rd7, %rd2;
	cvta.to.global.u64 	%rd8, %rd5;
	cvta.to.global.u64 	%rd9, %rd4;
	cvta.to.global.u64 	%rd10, %rd3;
	mov.u32 	%r5, %ctaid.x;
	mul.lo.s32 	%r6, %r4, %r3;
	mul.wide.s32 	%rd11, %r2, 8;
	add.s64 	%rd12, %rd10, %rd11;
	ld.global.u64 	%rd13, [%rd12];
	cvta.to.global.u64 	%rd14, %rd13;
	add.s32 	%r7, %r6, %r5;
	mul.wide.s32 	%rd15, %r7, 4;
	add.s64 	%rd16, %rd14, %rd15;
	ld.global.f32 	%f1, [%rd16];
	add.s32 	%r8, %r3, %r1;
	mul.wide.s32 	%rd17, %r8, 8;
	add.s64 	%rd18, %rd9, %rd17;
	ld.global.u64 	%rd19, [%rd18];
	cvta.to.global.u64 	%rd20, %rd19;
	add.s64 	%rd21, %rd20, %rd11;
	ld.global.u64 	%rd22, [%rd21];
	cvta.to.global.u64 	%rd23, %rd22;
	mul.wide.u32 	%rd24, %r5, 4;
	add.s64 	%rd25, %rd23, %rd24;
	ld.global.f32 	%f2, [%rd25];
	sub.f32 	%f3, %f1, %f2;
	add.s64 	%rd26, %rd8, %rd24;
	ld.global.f32 	%f4, [%rd26];
	mul.f32 	%f5, %f3, %f4;
	add.s64 	%rd27, %rd7, %rd24;
	st.global.f32 	[%rd27], %f5;
	ld.global.f32 	%f6, [%rd26];
	mul.f32 	%f7, %f5, %f6;
	fma.rn.f32 	%f8, %f5, %f6, %f7;
	add.s64 	%rd28, %rd6, %rd11;
	ld.global.u64 	%rd29, [%rd28];
	cvta.to.global.u64 	%rd30, %rd29;
	not.b32 	%r9, %r5;
	add.s32 	%r10, %r4, %r9;
	add.s32 	%r11, %r10, %r6;
	mul.wide.s32 	%rd31, %r11, 4;
	add.s64 	%rd32, %rd30, %rd31;
	st.global.f32 	[%rd32], %f8;
	ret;

}
	// .globl	_Z11envelopetmpPfS_S_f
.visible .entry _Z11envelopetmpPfS_S_f(
	.param .u64 .ptr .align 1 _Z11envelopetmpPfS_S_f_param_0,
	.param .u64 .ptr .align 1 _Z11envelopetmpPfS_S_f_param_1,
	.param .u64 .ptr .align 1 _Z11envelopetmpPfS_S_f_param_2,
	.param .f32 _Z11envelopetmpPfS_S_f_param_3
)
{
	.reg .b32 	%r<2>;
	.reg .b32 	%f<7>;
	.reg .b64 	%rd<11>;

	ld.param.u64 	%rd1, [_Z11envelopetmpPfS_S_f_param_0];
	ld.param.u64 	%rd2, [_Z11envelopetmpPfS_S_f_param_1];
	ld.param.u64 	%rd3, [_Z11envelopetmpPfS_S_f_param_2];
	ld.param.f32 	%f1, [_Z11envelopetmpPfS_S_f_param_3];
	cvta.to.global.u64 	%rd4, %rd1;
	cvta.to.global.u64 	%rd5, %rd3;
	cvta.to.global.u64 	%rd6, %rd2;
	mov.u32 	%r1, %ctaid.x;
	mul.wide.u32 	%rd7, %r1, 4;
	add.s64 	%rd8, %rd6, %rd7;
	ld.global.f32 	%f2, [%rd8];
	add.s64 	%rd9, %rd5, %rd7;
	ld.global.f32 	%f3, [%rd9];
	sub.f32 	%f4, %f2, %f3;
	add.f32 	%f5, %f1, %f2;
	div.rn.f32 	%f6, %f4, %f5;
	add.s64 	%rd10, %rd4, %rd7;
	st.global.f32 	[%rd10], %f6;
	ret;

}
	// .globl	_Z12copyWaveformPfPPS_ii
.visible .entry _Z12copyWaveformPfPPS_ii(
	.param .u64 .ptr .align 1 _Z12copyWaveformPfPPS_ii_param_0,
	.param .u64 .ptr .align 1 _Z12copyWaveformPfPPS_ii_param_1,
	.param .u32 _Z12copyWaveformPfPPS_ii_param_2,
	.param .u32 _Z12copyWaveformPfPPS_ii_param_3
)
{
	.reg .b32 	%r<4>;
	.reg .b32 	%f<2>;
	.reg .b64 	%rd<16>;

	ld.param.u64 	%rd1, [_Z12copyWaveformPfPPS_ii_param_0];
	ld.param.u64 	%rd2, [_Z12copyWaveformPfPPS_ii_param_1];
	ld.param.u32 	%r1, [_Z12copyWaveformPfPPS_ii_param_2];
	ld.param.u32 	%r2, [_Z12copyWaveformPfPPS_ii_param_3];
	cvta.to.global.u64 	%rd3, %rd1;
	cvta.to.global.u64 	%rd4, %rd2;
	mov.u32 	%r3, %ctaid.x;
	mul.wide.s32 	%rd5, %r1, 8;
	add.s64 	%rd6, %rd4, %rd5;
	ld.global.u64 	%rd7, [%rd6];
	cvta.to.global.u64 	%rd8, %rd7;
	mul.wide.s32 	%rd9, %r2, 8;
	add.s64 	%rd10, %rd8, %rd9;
	ld.global.u64 	%rd11, [%rd10];
	cvta.to.global.u64 	%rd12, %rd11;
	mul.wide.u32 	%rd13, %r3, 4;
	add.s64 	%rd14, %rd12, %rd13;
	ld.global.f32 	%f1, [%rd14];
	add.s64 	%rd15, %rd3, %rd13;
	st.global.f32 	[%rd15], %f1;
	ret;

}
	// .globl	_Z12copyWaveformPfPS_ii
.visible .entry _Z12copyWaveformPfPS_ii(
	.param .u64 .ptr .align 1 _Z12copyWaveformPfPS_ii_param_0,
	.param .u64 .ptr .align 1 _Z12copyWaveformPfPS_ii_param_1,
	.param .u32 _Z12copyWaveformPfPS_ii_param_2,
	.param .u32 _Z12copyWaveformPfPS_ii_param_3
)
{
	.reg .b32 	%r<5>;
	.reg .b32 	%f<2>;
	.reg .b64 	%rd<13>;

	ld.param.u64 	%rd1, [_Z12copyWaveformPfPS_ii_param_0];
	ld.param.u64 	%rd2, [_Z12copyWaveformPfPS_ii_param_1];
	ld.param.u32 	%r1, [_Z12copyWaveformPfPS_ii_param_2];
	ld.param.u32 	%r2, [_Z12copyWaveformPfPS_ii_param_3];
	cvta.to.global.u64 	%rd3, %rd1;
	cvta.to.global.u64 	%rd4, %rd2;
	mov.u32 	%r3, %ctaid.x;
	mul.wide.s32 	%rd5, %r1, 8;
	add.s64 	%rd6, %rd4, %rd5;
	ld.global.u64 	%rd7, [%rd6];
	cvta.to.global.u64 	%rd8, %rd7;
	add.s32 	%r4, %r2, %r3;
	mul.wide.s32 	%rd9, %r4, 4;
	add.s64 	%rd10, %rd8, %rd9;
	ld.global.f32 	%f1, [%rd10];
	mul.wide.u32 	%rd11, %r3, 4;
	add.s64 	%rd12, %rd3, %rd11;
	st.global.f32 	[%rd12], %f1;
	ret;

}
	// .globl	_Z15initialiseGridsPPfS0_fifi
.visible .entry _Z15initialiseGridsPPfS0_fifi(
	.param .u64 .ptr .align 1 _Z15initialiseGridsPPfS0_fifi_param_0,
	.param .u64 .ptr .align 1 _Z15initialiseGridsPPfS0_fifi_param_1,
	.param .f32 _Z15initialiseGridsPPfS0_fifi_param_2,
	.param .u32 _Z15initialiseGridsPPfS0_fifi_param_3,
	.param .f32 _Z15initialiseGridsPPfS0_fifi_param_4,
	.param .u32 _Z15initialiseGridsPPfS0_fifi_param_5
)
{
	.reg .b32 	%r<7>;
	.reg .b32 	%f<11>;
	.reg .b64 	%rd<15>;

	ld.param.u64 	%rd1, [_Z15initialiseGridsPPfS0_fifi_param_0];
	ld.param.u64 	%rd2, [_Z15initialiseGridsPPfS0_fifi_param_1];
	ld.param.f32 	%f1, [_Z15initialiseGridsPPfS0_fifi_param_2];
	ld.param.u32 	%r1, [_Z15initialiseGridsPPfS0_fifi_param_3];
	ld.param.f32 	%f2, [_Z15initialiseGridsPPfS0_fifi_param_4];
	ld.param.u32 	%r2, [_Z15initialiseGridsPPfS0_fifi_param_5];
	cvta.to.global.u64 	%rd3, %rd2;
	cvta.to.global.u64 	%rd4, %rd1;
	mov.u32 	%r3, %ctaid.x;
	mov.u32 	%r4, %tid.x;
	add.s32 	%r5, %r1, -1;
	cvt.rn.f32.s32 	%f3, %r5;
	div.rn.f32 	%f4, %f1, %f3;
	cvt.rn.f32.u32 	%f5, %r3;
	mul.f32 	%f6, %f4, %f5;
	mul.wide.u32 	%rd5, %r3, 8;
	add.s64 	%rd6, %rd4, %rd5;
	ld.global.u64 	%rd7, [%rd6];
	cvta.to.global.u64 	%rd8, %rd7;
	mul.wide.u32 	%rd9, %r4, 4;
	add.s64 	%rd10, %rd8, %rd9;
	st.global.f32 	[%rd10], %f6;
	add.s32 	%r6, %r2, -1;
	cvt.rn.f32.s32 	%f7, %r6;
	div.rn.f32 	%f8, %f2, %f7;
	cvt.rn.f32.u32 	%f9, %r4;
	mul.f32 	%f10, %f8, %f9;
	add.s64 	%rd11, %rd3, %rd5;
	ld.global.u64 	%rd12, [%rd11];
	cvta.to.global.u64 	%rd13, %rd12;
	add.s64 	%rd14, %rd13, %rd9;
	st.global.f32 	[%rd14], %f10;
	ret;

}
	// .globl	_Z9mesh2gridPfS_S_S_S_PS_S0_S0_fffi
.visible .entry _Z9mesh2gridPfS_S_S_S_PS_S0_S0_fffi(
	.param .u64 .ptr .align 1 _Z9mesh2gridPfS_S_S_S_PS_S0_S0_fffi_param_0,
	.param .u64 .ptr .align 1 _Z9mesh2gridPfS_S_S_S_PS_S0_S0_fffi_param_1,
	.param .u64 .ptr .align 1 _Z9mesh2gridPfS_S_S_S_PS_S0_S0_fffi_param_2,
	.param .u64 .ptr .align 1 _Z9mesh2gridPfS_S_S_S_PS_S0_S0_fffi_param_3,
	.param .u64 .ptr .align 1 _Z9mesh2gridPfS_S_S_S_PS_S0_S0_fffi_param_4,
	.param .u64 .ptr .align 1 _Z9mesh2gridPfS_S_S_S_PS_S0_S0_fffi_param_5,
	.param .u64 .ptr .align 1 _Z9mesh2gridPfS_S_S_S_PS_S0_S0_fffi_param_6,
	.param .u64 .ptr .align 1 _Z9mesh2gridPfS_S_S_S_PS_S0_S0_fffi_param_7,
	.param .f32 _Z9mesh2gridPfS_S_S_S_PS_S0_S0_fffi_param_8,
	.param .f32 _Z9mesh2gridPfS_S_S_S_PS_S0_S0_fffi_param_9,
	.param .f32 _Z9mesh2gridPfS_S_S_S_PS_S0_S0_fffi_param_10,
	.param .u32 _Z9mesh2gridPfS_S_S_S_PS_S0_S0_fffi_param_11
)
{
	.reg .pred 	%p<15>;
	.reg .b32 	%r<18>;
	.reg .b32 	%f<91>;
	.reg .b64 	%rd<150>;

	ld.param.u64 	%rd25, [_Z9mesh2gridPfS_S_S_S_PS_S0_S0_fffi_param_0];
	ld.param.u64 	%rd28, [_Z9mesh2gridPfS_S_S_S_PS_S0_S0_fffi_param_3];
	ld.param.u64 	%rd32, [_Z9mesh2gridPfS_S_S_S_PS_S0_S0_fffi_param_4];
	ld.param.f32 	%f19, [_Z9mesh2gridPfS_S_S_S_PS_S0_S0_fffi_param_8];
	ld.param.f32 	%f20, [_Z9mesh2gridPfS_S_S_S_PS_S0_S0_fffi_param_9];
	ld.param.u32 	%r11, [_Z9mesh2gridPfS_S_S_S_PS_S0_S0_fffi_param_11];
	cvta.to.global.u64 	%rd1, %rd28;
	cvta.to.global.u64 	%rd2, %rd32;
	cvta.to.global.u64 	%rd3, %rd25;
	mov.u32 	%r1, %ctaid.x;
	mov.u32 	%r2, %tid.x;
	cvt.rn.f32.u32 	%f21, %r1;
	mul.f32 	%f1, %f19, %f21;
	cvt.rn.f32.u32 	%f22, %r2;
	mul.f32 	%f2, %f20, %f22;
	setp.lt.s32 	%p1, %r11, 1;
	@%p1 bra 	$L__BB28_22;
	ld.param.f32 	%f83, [_Z9mesh2gridPfS_S_S_S_PS_S0_S0_fffi_param_10];
	ld.param.u64 	%rd144, [_Z9mesh2gridPfS_S_S_S_PS_S0_S0_fffi_param_7];
	ld.param.u64 	%rd143, [_Z9mesh2gridPfS_S_S_S_PS_S0_S0_fffi_param_6];
	ld.param.u64 	%rd142, [_Z9mesh2gridPfS_S_S_S_PS_S0_S0_fffi_param_5];
	cvta.to.global.u64 	%rd33, %rd144;
	cvta.to.global.u64 	%rd34, %rd143;
	cvta.to.global.u64 	%rd35, %rd142;
	mul.wide.u32 	%rd36, %r1, 8;
	add.s64 	%rd4, %rd33, %rd36;
	add.s64 	%rd5, %rd34, %rd36;
	add.s64 	%rd6, %rd35, %rd36;
	setp.lt.u32 	%p2, %r11, 4;
	mov.b32 	%r17, 0;
	@%p2 bra 	$L__BB28_12;
	ld.param.f32 	%f83, [_Z9mesh2gridPfS_S_S_S_PS_S0_S0_fffi_param_10];
	ld.param.u64 	%rd137, [_Z9mesh2gridPfS_S_S_S_PS_S0_S0_fffi_param_2];
	ld.param.u64 	%rd134, [_Z9mesh2gridPfS_S_S_S_PS_S0_S0_fffi_param_1];
	and.b32  	%r17, %r11, 2147483644;
	neg.s32 	%r15, %r17;
	add.s64 	%rd149, %rd3, 8;
	cvta.to.global.u64 	%rd37, %rd134;
	add.s64 	%rd148, %rd37, 8;
	cvta.to.global.u64 	%rd38, %rd137;
	add.s64 	%rd147, %rd38, 8;
	add.s64 	%rd146, %rd1, 8;
	add.s64 	%rd145, %rd2, 8;
$L__BB28_3:
	.pragma "nounroll";
	ld.global.f32 	%f23, [%rd149+-8];
	sub.f32 	%f24, %f1, %f23;
	ld.global.f32 	%f25, [%rd148+-8];
	sub.f32 	%f26, %f2, %f25;
	mul.f32 	%f27, %f26, %f26;
	fma.rn.f32 	%f4, %f24, %f24, %f27;
	setp.geu.f32 	%p3, %f4, %f83;
	@%p3 bra 	$L__BB28_5;
	ld.global.f32 	%f28, [%rd147+-8];
	ld.global.u64 	%rd39, [%rd4];
	cvta.to.global.u64 	%rd40, %rd39;
	mul.wide.u32 	%rd41, %r2, 4;
	add.s64 	%rd42, %rd40, %rd41;
	st.global.f32 	[%rd42], %f28;
	ld.global.f32 	%f29, [%rd145+-8];
	ld.global.u64 	%rd43, [%rd5];
	cvta.to.global.u64 	%rd44, %rd43;
	add.s64 	%rd45, %rd44, %rd41;
	st.global.f32 	[%rd45], %f29;
	ld.global.f32 	%f30, [%rd146+-8];
	ld.global.u64 	%rd46, [%rd6];
	cvta.to.global.u64 	%rd47, %rd46;
	add.s64 	%rd48, %rd47, %rd41;
	st.global.f32 	[%rd48], %f30;
	mov.f32 	%f83, %f4;
$L__BB28_5:
	ld.global.f32 	%f31, [%rd149+-4];
	sub.f32 	%f32, %f1, %f31;
	ld.global.f32 	%f33, [%rd148+-4];
	sub.f32 	%f34, %f2, %f33;
	mul.f32 	%f35, %f34, %f34;
	fma.rn.f32 	%f6, %f32, %f32, %f35;
	setp.geu.f32 	%p4, %f6, %f83;
	@%p4 bra 	$L__BB28_7;
	ld.global.f32 	%f36, [%rd147+-4];
	ld.global.u64 	%rd49, [%rd4];
	cvta.to.global.u64 	%rd50, %rd49;
	mul.wide.u32 	%rd51, %r2, 4;
	add.s64 	%rd52, %rd50, %rd51;
	st.global.f32 	[%rd52], %f36;
	ld.global.f32 	%f37, [%rd145+-4];
	ld.global.u64 	%rd53, [%rd5];
	cvta.to.global.u64 	%rd54, %rd53;
	add.s64 	%rd55, %rd54, %rd51;
	st.global.f32 	[%rd55], %f37;
	ld.global.f32 	%f38, [%rd146+-4];
	ld.global.u64 	%rd56, [%rd6];
	cvta.to.global.u64 	%rd57, %rd56;
	add.s64 	%rd58, %rd57, %rd51;
	st.global.f32 	[%rd58], %f38;
	mov.f32 	%f83, %f6;
$L__BB28_7:
	ld.global.f32 	%f39, [%rd149];
	sub.f32 	%f40, %f1, %f39;
	ld.global.f32 	%f41, [%rd148];
	sub.f32 	%f42, %f2, %f41;
	mul.f32 	%f43, %f42, %f42;
	fma.rn.f32 	%f8, %f40, %f40, %f43;
	setp.geu.f32 	%p5, %f8, %f83;
	@%p5 bra 	$L__BB28_9;
	ld.global.f32 	%f44, [%rd147];
	ld.global.u64 	%rd59, [%rd4];
	cvta.to.global.u64 	%rd60, %rd59;
	mul.wide.u32 	%rd61, %r2, 4;
	add.s64 	%rd62, %rd60, %rd61;
	st.global.f32 	[%rd62], %f44;
	ld.global.f32 	%f45, [%rd145];
	ld.global.u64 	%rd63, [%rd5];
	cvta.to.global.u64 	%rd64, %rd63;
	add.s64 	%rd65, %rd64, %rd61;
	st.global.f32 	[%rd65], %f45;
	ld.global.f32 	%f46, [%rd146];
	ld.global.u64 	%rd66, [%rd6];
	cvta.to.global.u64 	%rd67, %rd66;
	add.s64 	%rd68, %rd67, %rd61;
	st.global.f32 	[%rd68], %f46;
	mov.f32 	%f83, %f8;
$L__BB28_9:
	ld.global.f32 	%f47, [%rd149+4];
	sub.f32 	%f48, %f1, %f47;
	ld.global.f32 	%f49, [%rd148+4];
	sub.f32 	%f50, %f2, %f49;
	mul.f32 	%f51, %f50, %f50;
	fma.rn.f32 	%f10, %f48, %f48, %f51;
	setp.geu.f32 	%p6, %f10, %f83;
	@%p6 bra 	$L__BB28_11;
	ld.global.f32 	%f52, [%rd147+4];
	ld.global.u64 	%rd69, [%rd4];
	cvta.to.global.u64 	%rd70, %rd69;
	mul.wide.u32 	%rd71, %r2, 4;
	add.s64 	%rd72, %rd70, %rd71;
	st.global.f32 	[%rd72], %f52;
	ld.global.f32 	%f53, [%rd145+4];
	ld.global.u64 	%rd73, [%rd5];
	cvta.to.global.u64 	%rd74, %rd73;
	add.s64 	%rd75, %rd74, %rd71;
	st.global.f32 	[%rd75], %f53;
	ld.global.f32 	%f54, [%rd146+4];
	ld.global.u64 	%rd76, [%rd6];
	cvta.to.global.u64 	%rd77, %rd76;
	add.s64 	%rd78, %rd77, %rd71;
	st.global.f32 	[%rd78], %f54;
	mov.f32 	%f83, %f10;
$L__BB28_11:
	add.s32 	%r15, %r15, 4;
	add.s64 	%rd149, %rd149, 16;
	add.s64 	%rd148, %rd148, 16;
	add.s64 	%rd147, %rd147, 16;
	add.s64 	%rd146, %rd146, 16;
	add.s64 	%rd145, %rd145, 16;
	setp.ne.s32 	%p7, %r15, 0;
	@%p7 bra 	$L__BB28_3;
$L__BB28_12:
	and.b32  	%r8, %r11, 3;
	setp.eq.s32 	%p8, %r8, 0;
	@%p8 bra 	$L__BB28_22;
	ld.param.u64 	%rd141, [_Z9mesh2gridPfS_S_S_S_PS_S0_S0_fffi_param_3];
	cvta.to.global.u64 	%rd22, %rd141;
	setp.eq.s32 	%p9, %r8, 1;
	@%p9 bra 	$L__BB28_19;
	ld.param.u64 	%rd135, [_Z9mesh2gridPfS_S_S_S_PS_S0_S0_fffi_param_1];
	ld.param.u64 	%rd132, [_Z9mesh2gridPfS_S_S_S_PS_S0_S0_fffi_param_0];
	cvta.to.global.u64 	%rd79, %rd132;
	mul.wide.u32 	%rd80, %r17, 4;
	add.s64 	%rd23, %rd79, %rd80;
	ld.global.f32 	%f55, [%rd23];
	sub.f32 	%f56, %f1, %f55;
	cvta.to.global.u64 	%rd81, %rd135;
	add.s64 	%rd24, %rd81, %rd80;
	ld.global.f32 	%f57, [%rd24];
	sub.f32 	%f58, %f2, %f57;
	mul.f32 	%f59, %f58, %f58;
	fma.rn.f32 	%f13, %f56, %f56, %f59;
	setp.geu.f32 	%p10, %f13, %f83;
	@%p10 bra 	$L__BB28_16;
	ld.param.u64 	%rd138, [_Z9mesh2gridPfS_S_S_S_PS_S0_S0_fffi_param_2];
	cvta.to.global.u64 	%rd82, %rd138;
	add.s64 	%rd84, %rd82, %rd80;
	ld.global.f32 	%f60, [%rd84];
	ld.global.u64 	%rd85, [%rd4];
	cvta.to.global.u64 	%rd86, %rd85;
	mul.wide.u32 	%rd87, %r2, 4;
	add.s64 	%rd88, %rd86, %rd87;
	st.global.f32 	[%rd88], %f60;
	add.s64 	%rd89, %rd2, %rd80;
	ld.global.f32 	%f61, [%rd89];
	ld.global.u64 	%rd90, [%rd5];
	cvta.to.global.u64 	%rd91, %rd90;
	add.s64 	%rd92, %rd91, %rd87;
	st.global.f32 	[%rd92], %f61;
	add.s64 	%rd93, %rd22, %rd80;
	ld.global.f32 	%f62, [%rd93];
	ld.global.u64 	%rd94, [%rd6];
	cvta.to.global.u64 	%rd95, %rd94;
	add.s64 	%rd96, %rd95, %rd87;
	st.global.f32 	[%rd96], %f62;
	mov.f32 	%f83, %f13;
$L__BB28_16:
	ld.global.f32 	%f63, [%rd23+4];
	sub.f32 	%f64, %f1, %f63;
	ld.global.f32 	%f65, [%rd24+4];
	sub.f32 	%f66, %f2, %f65;
	mul.f32 	%f67, %f66, %f66;
	fma.rn.f32 	%f15, %f64, %f64, %f67;
	setp.geu.f32 	%p11, %f15, %f83;
	@%p11 bra 	$L__BB28_18;
	ld.param.u64 	%rd139, [_Z9mesh2gridPfS_S_S_S_PS_S0_S0_fffi_param_2];
	cvta.to.global.u64 	%rd97, %rd139;
	add.s64 	%rd99, %rd97, %rd80;
	ld.global.f32 	%f68, [%rd99+4];
	ld.global.u64 	%rd100, [%rd4];
	cvta.to.global.u64 	%rd101, %rd100;
	mul.wide.u32 	%rd102, %r2, 4;
	add.s64 	%rd103, %rd101, %rd102;
	st.global.f32 	[%rd103], %f68;
	add.s64 	%rd104, %rd2, %rd80;
	ld.global.f32 	%f69, [%rd104+4];
	ld.global.u64 	%rd105, [%rd5];
	cvta.to.global.u64 	%rd106, %rd105;
	add.s64 	%rd107, %rd106, %rd102;
	st.global.f32 	[%rd107], %f69;
	add.s64 	%rd108, %rd22, %rd80;
	ld.global.f32 	%f70, [%rd108+4];
	ld.global.u64 	%rd109, [%rd6];
	cvta.to.global.u64 	%rd110, %rd109;
	add.s64 	%rd111, %rd110, %rd102;
	st.global.f32 	[%rd111], %f70;
	mov.f32 	%f83, %f15;
$L__BB28_18:
	add.s32 	%r17, %r17, 2;
$L__BB28_19:
	and.b32  	%r14, %r11, 1;
	setp.eq.b32 	%p12, %r14, 1;
	not.pred 	%p13, %p12;
	@%p13 bra 	$L__BB28_22;
	ld.param.u64 	%rd136, [_Z9mesh2gridPfS_S_S_S_PS_S0_S0_fffi_param_1];
	ld.param.u64 	%rd133, [_Z9mesh2gridPfS_S_S_S_PS_S0_S0_fffi_param_0];
	cvta.to.global.u64 	%rd112, %rd133;
	mul.wide.u32 	%rd113, %r17, 4;
	add.s64 	%rd114, %rd112, %rd113;
	ld.global.f32 	%f71, [%rd114];
	sub.f32 	%f72, %f1, %f71;
	cvta.to.global.u64 	%rd115, %rd136;
	add.s64 	%rd116, %rd115, %rd113;
	ld.global.f32 	%f73, [%rd116];
	sub.f32 	%f74, %f2, %f73;
	mul.f32 	%f75, %f74, %f74;
	fma.rn.f32 	%f76, %f72, %f72, %f75;
	setp.geu.f32 	%p14, %f76, %f83;
	@%p14 bra 	$L__BB28_22;
	ld.param.u64 	%rd140, [_Z9mesh2gridPfS_S_S_S_PS_S0_S0_fffi_param_2];
	cvta.to.global.u64 	%rd117, %rd140;
	add.s64 	%rd119, %rd117, %rd113;
	ld.global.f32 	%f77, [%rd119];
	ld.global.u64 	%rd120, [%rd4];
	cvta.to.global.u64 	%rd121, %rd120;
	mul.wide.u32 	%rd122, %r2, 4;
	add.s64 	%rd123, %rd121, %rd122;
	st.global.f32 	[%rd123], %f77;
	add.s64 	%rd124, %rd2, %rd113;
	ld.global.f32 	%f78, [%rd124];
	ld.global.u64 	%rd125, [%rd5];
	cvta.to.global.u64 	%rd126, %rd125;
	add.s64 	%rd127, %rd126, %rd122;
	st.global.f32 	[%rd127], %f78;
	add.s64 	%rd128, %rd22, %rd113;
	ld.global.f32 	%f79, [%rd128];
	ld.global.u64 	%rd129, [%rd6];
	cvta.to.global.u64 	%rd130, %rd129;
	add.s64 	%rd131, %rd130, %rd122;
	st.global.f32 	[%rd131], %f79;
$L__BB28_22:
	ret;

}
	// .globl	_Z21changeParametrisationPPfS0_S0_i
.visible .entry _Z21changeParametrisationPPfS0_S0_i(
	.param .u64 .ptr .align 1 _Z21changeParametrisationPPfS0_S0_i_param_0,
	.param .u64 .ptr .align 1 _Z21changeParametrisationPPfS0_S0_i_param_1,
	.param .u64 .ptr .align 1 _Z21changeParametrisationPPfS0_S0_i_param_2,
	.param .u32 _Z21changeParametrisationPPfS0_S0_i_param_3
)
{
	.reg .pred 	%p<2>;
	.reg .b32 	%r<5>;
	.reg .b32 	%f<13>;
	.reg .b64 	%rd<37>;

	ld.param.u64 	%rd4, [_Z21changeParametrisationPPfS0_S0_i_param_0];
	ld.param.u64 	%rd5, [_Z21changeParametrisationPPfS0_S0_i_param_1];
	ld.param.u64 	%rd6, [_Z21changeParametrisationPPfS0_S0_i_param_2];
	ld.param.u32 	%r3, [_Z21changeParametrisationPPfS0_S0_i_param_3];
	cvta.to.global.u64 	%rd1, %rd5;
	cvta.to.global.u64 	%rd2, %rd4;
	cvta.to.global.u64 	%rd3, %rd6;
	mov.u32 	%r1, %ctaid.x;
	mov.u32 	%r2, %tid.x;
	setp.eq.s32 	%p1, %r3, 0;
	@%p1 bra 	$L__BB29_2;
	mul.wide.u32 	%rd7, %r1, 8;
	add.s64 	%rd8, %rd3, %rd7;
	ld.global.u64 	%rd9, [%rd8];
	cvta.to.global.u64 	%rd10, %rd9;
	mul.wide.u32 	%rd11, %r2, 4;
	add.s64 	%rd12, %rd10, %rd11;
	ld.global.f32 	%f1, [%rd12];
	add.s64 	%rd13, %rd2, %rd7;
	ld.global.u64 	%rd14, [%rd13];
	cvta.to.global.u64 	%rd15, %rd14;
	add.s64 	%rd16, %rd15, %rd11;
	ld.global.f32 	%f2, [%rd16];
	mul.f32 	%f3, %f2, %f2;
	add.s64 	%rd17, %rd1, %rd7;
	ld.global.u64 	%rd18, [%rd17];
	cvta.to.global.u64 	%rd19, %rd18;
	add.s64 	%rd20, %rd19, %rd11;
	ld.global.f32 	%f4, [%rd20];
	add.f32 	%f5, %f4, %f4;
	mul.f32 	%f6, %f5, %f4;
	sub.f32 	%f7, %f3, %f6;
	mul.f32 	%f8, %f1, %f7;
	st.global.f32 	[%rd16], %f8;
	bra.uni 	$L__BB29_3;
$L__BB29_2:
	mul.wide.u32 	%rd21, %r1, 8;
	add.s64 	%rd22, %rd2, %rd21;
	ld.global.u64 	%rd23, [%rd22];
	cvta.to.global.u64 	%rd24, %rd23;
	mul.wide.u32 	%rd25, %r2, 4;
	add.s64 	%rd26, %rd24, %rd25;
	mov.b32 	%r4, 0;
	st.global.u32 	[%rd26], %r4;
$L__BB29_3:
	mul.wide.u32 	%rd27, %r1, 8;
	add.s64 	%rd28, %rd3, %rd27;
	ld.global.u64 	%rd29, [%rd28];
	cvta.to.global.u64 	%rd30, %rd29;
	mul.wide.u32 	%rd31, %r2, 4;
	add.s64 	%rd32, %rd30, %rd31;
	ld.global.f32 	%f9, [%rd32];
	add.s64 	%rd33, %rd1, %rd27;
	ld.global.u64 	%rd34, [%rd33];
	cvta.to.global.u64 	%rd35, %rd34;
	add.s64 	%rd36, %rd35, %rd31;
	ld.global.f32 	%f10, [%rd36];
	mul.f32 	%f11, %f9, %f10;
	mul.f32 	%f12, %f11, %f10;
	st.global.f32 	[%rd36], %f12;
	ret;

}
	// .globl	_Z21changeParametrisationPfS_S_ii
.visible .entry _Z21changeParametrisationPfS_S_ii(
	.param .u64 .ptr .align 1 _Z21changeParametrisationPfS_S_ii_param_0,
	.param .u64 .ptr .align 1 _Z21changeParametrisationPfS_S_ii_param_1,
	.param .u64 .ptr .align 1 _Z21changeParametrisationPfS_S_ii_param_2,
	.param .u32 _Z21changeParametrisationPfS_S_ii_param_3,
	.param .u32 _Z21changeParametrisationPfS_S_ii_param_4
)
{
	.reg .pred 	%p<2>;
	.reg .b32 	%r<7>;
	.reg .b32 	%f<11>;
	.reg .b64 	%rd<16>;

	ld.param.u64 	%rd4, [_Z21changeParametrisationPfS_S_ii_param_0];
	ld.param.u64 	%rd5, [_Z21changeParametrisationPfS_S_ii_param_1];
	ld.param.u64 	%rd6, [_Z21changeParametrisationPfS_S_ii_param_2];
	ld.param.u32 	%r2, [_Z21changeParametrisationPfS_S_ii_param_3];
	ld.param.u32 	%r3, [_Z21changeParametrisationPfS_S_ii_param_4];
	cvta.to.global.u64 	%rd1, %rd6;
	cvta.to.global.u64 	%rd2, %rd5;
	cvta.to.global.u64 	%rd3, %rd4;
	mov.u32 	%r4, %ctaid.x;
	mov.u32 	%r5, %tid.x;
	mad.lo.s32 	%r1, %r2, %r4, %r5;
	setp.eq.s32 	%p1, %r3, 0;
	@%p1 bra 	$L__BB30_2;
	mul.wide.s32 	%rd7, %r1, 4;
	add.s64 	%rd8, %rd3, %rd7;
	ld.global.f32 	%f1, [%rd8];
	add.s64 	%rd9, %rd2, %rd7;
	ld.global.f32 	%f2, [%rd9];
	fma.rn.f32 	%f3, %f2, 0f40000000, %f1;
	add.s64 	%rd10, %rd1, %rd7;
	ld.global.f32 	%f4, [%rd10];
	div.rn.f32 	%f5, %f3, %f4;
	sqrt.rn.f32 	%f6, %f5;
	st.global.f32 	[%rd8], %f6;
	bra.uni 	$L__BB30_3;
$L__BB30_2:
	mul.wide.s32 	%rd11, %r1, 4;
	add.s64 	%rd12, %rd3, %rd11;
	mov.b32 	%r6, 0;
	st.global.u32 	[%rd12], %r6;
$L__BB30_3:
	mul.wide.s32 	%rd13, %r1, 4;
	add.s64 	%rd14, %rd2, %rd13;
	ld.global.f32 	%f7, [%rd14];
	add.s64 	%rd15, %rd1, %rd13;
	ld.global.f32 	%f8, [%rd15];
	div.rn.f32 	%f9, %f7, %f8;
	sqrt.rn.f32 	%f10, %f9;
	st.global.f32 	[%rd14], %f10;
	ret;

}
	// .globl	_Z11updateModelPPfS0_f
.visible .entry _Z11updateModelPPfS0_f(
	.param .u64 .ptr .align 1 _Z11updateModelPPfS0_f_param_0,
	.param .u64 .ptr .align 1 _Z11updateModelPPfS0_f_param_1,
	.param .f32 _Z11updateModelPPfS0_f_param_2
)
{
	.reg .b32 	%r<3>;
	.reg .b32 	%f<5>;
	.reg .b64 	%rd<15>;

	ld.param.u64 	%rd1, [_Z11updateModelPPfS0_f_param_0];
	ld.param.u64 	%rd2, [_Z11updateModelPPfS0_f_param_1];
	ld.param.f32 	%f1, [_Z11updateModelPPfS0_f_param_2];
	cvta.to.global.u64 	%rd3, %rd1;
	cvta.to.global.u64 	%rd4, %rd2;
	mov.u32 	%r1, %ctaid.x;
	mov.u32 	%r2, %tid.x;
	mul.wide.u32 	%rd5, %r1, 8;
	add.s64 	%rd6, %rd4, %rd5;
	ld.global.u64 	%rd7, [%rd6];
	cvta.to.global.u64 	%rd8, %rd7;
	mul.wide.u32 	%rd9, %r2, 4;
	add.s64 	%rd10, %rd8, %rd9;
	ld.global.f32 	%f2, [%rd10];
	add.s64 	%rd11, %rd3, %rd5;
	ld.global.u64 	%rd12, [%rd11];
	cvta.to.global.u64 	%rd13, %rd12;
	add.s64 	%rd14, %rd13, %rd9;
	ld.global.f32 	%f3, [%rd14];
	fma.rn.f32 	%f4, %f1, %f2, %f3;
	st.global.f32 	[%rd14], %f4;
	ret;

}
	// .globl	_Z12reduceSystemPKdPdS0_S1_ii
.visible .entry _Z12reduceSystemPKdPdS0_S1_ii(
	.param .u64 .ptr .align 1 _Z12reduceSystemPKdPdS0_S1_ii_param_0,
	.param .u64 .ptr .align 1 _Z12reduceSystemPKdPdS0_S1_ii_param_1,
	.param .u64 .ptr .align 1 _Z12reduceSystemPKdPdS0_S1_ii_param_2,
	.param .u64 .ptr .align 1 _Z12reduceSystemPKdPdS0_S1_ii_param_3,
	.param .u32 _Z12reduceSystemPKdPdS0_S1_ii_param_4,
	.param .u32 _Z12reduceSystemPKdPdS0_S1_ii_param_5
)
{
	.reg .pred 	%p<2>;
	.reg .b32 	%r<8>;
	.reg .b64 	%rd<15>;
	.reg .b64 	%fd<3>;

	ld.param.u64 	%rd1, [_Z12reduceSystemPKdPdS0_S1_ii_param_0];
	ld.param.u64 	%rd2, [_Z12reduceSystemPKdPdS0_S1_ii_param_1];
	ld.param.u64 	%rd3, [_Z12reduceSystemPKdPdS0_S1_ii_param_2];
	ld.param.u64 	%rd4, [_Z12reduceSystemPKdPdS0_S1_ii_param_3];
	ld.param.u32 	%r3, [_Z12reduceSystemPKdPdS0_S1_ii_param_4];
	ld.param.u32 	%r4, [_Z12reduceSystemPKdPdS0_S1_ii_param_5];
	mov.u32 	%r1, %ctaid.x;
	mov.u32 	%r2, %tid.x;
	max.s32 	%r5, %r1, %r2;
	setp.ge.s32 	%p1, %r5, %r4;
	@%p1 bra 	$L__BB32_2;
	cvta.to.global.u64 	%rd5, %rd1;
	cvta.to.global.u64 	%rd6, %rd2;
	cvta.to.global.u64 	%rd7, %rd3;
	cvta.to.global.u64 	%rd8, %rd4;
	mad.lo.s32 	%r6, %r3, %r2, %r1;
	mul.wide.s32 	%rd9, %r6, 8;
	add.s64 	%rd10, %rd5, %rd9;
	ld.global.nc.f64 	%fd1, [%rd10];
	mad.lo.s32 	%r7, %r4, %r2, %r1;
	mul.wide.u32 	%rd11, %r7, 8;
	add.s64 	%rd12, %rd6, %rd11;
	st.global.f64 	[%rd12], %fd1;
	add.s64 	%rd13, %rd7, %rd9;
	ld.global.nc.f64 	%fd2, [%rd13];
	add.s64 	%rd14, %rd8, %rd11;
	st.global.f64 	[%rd14], %fd2;
$L__BB32_2:
	ret;

}
	// .globl	_Z15generateCheckerPPfffffS0_S0_
.visible .entry _Z15generateCheckerPPfffffS0_S0_(
	.param .u64 .ptr .align 1 _Z15generateCheckerPPfffffS0_S0__param_0,
	.param .f32 _Z15generateCheckerPPfffffS0_S0__param_1,
	.param .f32 _Z15generateCheckerPPfffffS0_S0__param_2,
	.param .f32 _Z15generateCheckerPPfffffS0_S0__param_3,
	.param .f32 _Z15generateCheckerPPfffffS0_S0__param_4,
	.param .u64 .ptr .align 1 _Z15generateCheckerPPfffffS0_S0__param_5,
	.param .u64 .ptr .align 1 _Z15generateCheckerPPfffffS0_S0__param_6
)
{
	.reg .pred 	%p<11>;
	.reg .b32 	%r<13>;
	.reg .b32 	%f<32>;
	.reg .b64 	%rd<29>;

	ld.param.u64 	%rd2, [_Z15generateCheckerPPfffffS0_S0__param_0];
	ld.param.f32 	%f1, [_Z15generateCheckerPPfffffS0_S0__param_1];
	ld.param.f32 	%f2, [_Z15generateCheckerPPfffffS0_S0__param_2];
	ld.param.f32 	%f3, [_Z15generateCheckerPPfffffS0_S0__param_3];
	ld.param.f32 	%f4, [_Z15generateCheckerPPfffffS0_S0__param_4];
	ld.param.u64 	%rd3, [_Z15generateCheckerPPfffffS0_S0__param_5];
	ld.param.u64 	%rd4, [_Z15generateCheckerPPfffffS0_S0__param_6];
	cvta.to.global.u64 	%rd1, %rd2;
	cvta.to.global.u64 	%rd5, %rd4;
	cvta.to.global.u64 	%rd6, %rd3;
	mov.u32 	%r1, %ctaid.x;
	mov.u32 	%r2, %tid.x;
	mul.wide.u32 	%rd7, %r1, 8;
	add.s64 	%rd8, %rd6, %rd7;
	ld.global.u64 	%rd9, [%rd8];
	cvta.to.global.u64 	%rd10, %rd9;
	mul.wide.u32 	%rd11, %r2, 4;
	add.s64 	%rd12, %rd10, %rd11;
	ld.global.f32 	%f5, [%rd12];
	add.s64 	%rd13, %rd5, %rd7;
	ld.global.u64 	%rd14, [%rd13];
	cvta.to.global.u64 	%rd15, %rd14;
	add.s64 	%rd16, %rd15, %rd11;
	ld.global.f32 	%f6, [%rd16];
	mul.f32 	%f7, %f2, %f3;
	mul.f32 	%f8, %f2, %f4;
	fma.rn.f32 	%f9, %f2, %f3, %f7;
	sub.f32 	%f10, %f5, %f9;
	add.f32 	%f11, %f3, %f7;
	div.rn.f32 	%f12, %f10, %f11;
	cvt.rzi.s32.f32 	%r3, %f12;
	fma.rn.f32 	%f13, %f2, %f4, %f8;
	sub.f32 	%f14, %f6, %f13;
	add.f32 	%f15, %f4, %f8;
	div.rn.f32 	%f16, %f14, %f15;
	cvt.rzi.s32.f32 	%r4, %f16;
	cvt.rn.f32.s32 	%f17, %r3;
	mul.f32 	%f18, %f11, %f17;
	sub.f32 	%f19, %f10, %f18;
	cvt.rn.f32.s32 	%f20, %r4;
	mul.f32 	%f21, %f15, %f20;
	sub.f32 	%f22, %f14, %f21;
	setp.gt.f32 	%p1, %f19, 0f00000000;
	setp.lt.f32 	%p2, %f19, %f3;
	and.pred  	%p3, %p1, %p2;
	setp.gt.f32 	%p4, %f22, 0f00000000;
	setp.lt.f32 	%p5, %f22, %f4;
	and.pred  	%p6, %p4, %p5;
	and.pred  	%p8, %p3, %p6;
	not.pred 	%p9, %p8;
	@%p9 bra 	$L__BB33_4;
	shr.u32 	%r5, %r3, 31;
	add.s32 	%r6, %r3, %r5;
	and.b32  	%r7, %r6, -2;
	sub.s32 	%r8, %r3, %r7;
	shr.u32 	%r9, %r4, 31;
	add.s32 	%r10, %r4, %r9;
	and.b32  	%r11, %r10, -2;
	sub.s32 	%r12, %r4, %r11;
	setp.ne.s32 	%p10, %r8, %r12;
	@%p10 bra 	$L__BB33_3;
	add.f32 	%f28, %f1, 0f3F800000;
	mul.f32 	%f29, %f28, %f28;
	add.s64 	%rd24, %rd1, %rd7;
	ld.global.u64 	%rd25, [%rd24];
	cvta.to.global.u64 	%rd26, %rd25;
	add.s64 	%rd28, %rd26, %rd11;
	ld.global.f32 	%f30, [%rd28];
	mul.f32 	%f31, %f29, %f30;
	st.global.f32 	[%rd28], %f31;
	bra.uni 	$L__BB33_4;
$L__BB33_3:
	mov.f32 	%f23, 0f3F800000;
	sub.f32 	%f24, %f23, %f1;
	mul.f32 	%f25, %f24, %f24;
	add.s64 	%rd18, %rd1, %rd7;
	ld.global.u64 	%rd19, [%rd18];
	cvta.to.global.u64 	%rd20, %rd19;
	add.s64 	%rd22, %rd20, %rd11;
	ld.global.f32 	%f26, [%rd22];
	mul.f32 	%f27, %f25, %f26;
	st.global.f32 	[%rd22], %f27;
$L__BB33_4:
	ret;

}
	// .globl	_Z13generateLayerPPffffS0_
.visible .entry _Z13generateLayerPPffffS0_(
	.param .u64 .ptr .align 1 _Z13generateLayerPPffffS0__param_0,
	.param .f32 _Z13generateLayerPPffffS0__param_1,
	.param .f32 _Z13generateLayerPPffffS0__param_2,
	.param .f32 _Z13generateLayerPPffffS0__param_3,
	.param .u64 .ptr .align 1 _Z13generateLayerPPffffS0__param_4
)
{
	.reg .pred 	%p<4>;
	.reg .b32 	%r<3>;
	.reg .b32 	%f<9>;
	.reg .b64 	%rd<17>;

	ld.param.u64 	%rd1, [_Z13generateLayerPPffffS0__param_0];
	ld.param.f32 	%f2, [_Z13generateLayerPPffffS0__param_1];
	ld.param.f32 	%f3, [_Z13generateLayerPPffffS0__param_2];
	ld.param.f32 	%f1, [_Z13generateLayerPPffffS0__param_3];
	ld.param.u64 	%rd2, [_Z13generateLayerPPffffS0__param_4];
	cvta.to.global.u64 	%rd3, %rd2;
	mov.u32 	%r1, %ctaid.x;
	mov.u32 	%r2, %tid.x;
	mul.wide.u32 	%rd4, %r1, 8;
	add.s64 	%rd5, %rd3, %rd4;
	ld.global.u64 	%rd6, [%rd5];
	cvta.to.global.u64 	%rd7, %rd6;
	mul.wide.u32 	%rd8, %r2, 4;
	add.s64 	%rd9, %rd7, %rd8;
	ld.global.f32 	%f4, [%rd9];
	setp.ltu.f32 	%p1, %f4, %f2;
	setp.gtu.f32 	%p2, %f4, %f3;
	or.pred  	%p3, %p1, %p2;
	@%p3 bra 	$L__BB34_2;
	cvta.to.global.u64 	%rd10, %rd1;
	add.f32 	%f5, %f1, 0f3F800000;
	mul.f32 	%f6, %f5, %f5;
	add.s64 	%rd12, %rd10, %rd4;
	ld.global.u64 	%rd13, [%rd12];
	cvta.to.global.u64 	%rd14, %rd13;
	add.s64 	%rd16, %rd14, %rd8;
	ld.global.f32 	%f7, [%rd16];
	mul.f32 	%f8, %f6, %f7;
	st.global.f32 	[%rd16], %f8;
$L__BB34_2:
	ret;

}
	// .globl	_Z19generateRandomLayerPPffffS_S_S0_
.visible .entry _Z19generateRandomLayerPPffffS_S_S0_(
	.param .u64 .ptr .align 1 _Z19generateRandomLayerPPffffS_S_S0__param_0,
	.param .f32 _Z19generateRandomLayerPPffffS_S_S0__param_1,
	.param .f32 _Z19generateRandomLayerPPffffS_S_S0__param_2,
	.param .f32 _Z19generateRandomLayerPPffffS_S_S0__param_3,
	.param .u64 .ptr .align 1 _Z19generateRandomLayerPPffffS_S_S0__param_4,
	.param .u64 .ptr .align 1 _Z19generateRandomLayerPPffffS_S_S0__param_5,
	.param .u64 .ptr .align 1 _Z19generateRandomLayerPPffffS_S_S0__param_6
)
{
	.reg .pred 	%p<3>;
	.reg .b32 	%r<3>;
	.reg .b32 	%f<13>;
	.reg .b64 	%rd<25>;

	ld.param.u64 	%rd1, [_Z19generateRandomLayerPPffffS_S_S0__param_0];
	ld.param.f32 	%f4, [_Z19generateRandomLayerPPffffS_S_S0__param_1];
	ld.param.f32 	%f2, [_Z19generateRandomLayerPPffffS_S_S0__param_2];
	ld.param.f32 	%f3, [_Z19generateRandomLayerPPffffS_S_S0__param_3];
	ld.param.u64 	%rd3, [_Z19generateRandomLayerPPffffS_S_S0__param_4];
	ld.param.u64 	%rd2, [_Z19generateRandomLayerPPffffS_S_S0__param_5];
	ld.param.u64 	%rd4, [_Z19generateRandomLayerPPffffS_S_S0__param_6];
	cvta.to.global.u64 	%rd5, %rd3;
	cvta.to.global.u64 	%rd6, %rd4;
	mov.u32 	%r1, %ctaid.x;
	mov.u32 	%r2, %tid.x;
	mul.wide.u32 	%rd7, %r1, 8;
	add.s64 	%rd8, %rd6, %rd7;
	ld.global.u64 	%rd9, [%rd8];
	cvta.to.global.u64 	%rd10, %rd9;
	mul.wide.u32 	%rd11, %r2, 4;
	add.s64 	%rd12, %rd10, %rd11;
	ld.global.f32 	%f1, [%rd12];
	mul.wide.u32 	%rd13, %r1, 4;
	add.s64 	%rd14, %rd5, %rd13;
	ld.global.f32 	%f5, [%rd14];
	add.f32 	%f6, %f4, %f5;
	setp.ltu.f32 	%p1, %f1, %f6;
	@%p1 bra 	$L__BB35_3;
	cvta.to.global.u64 	%rd15, %rd2;
	add.s64 	%rd17, %rd15, %rd13;
	ld.global.f32 	%f7, [%rd17];
	add.f32 	%f8, %f2, %f7;
	setp.gtu.f32 	%p2, %f1, %f8;
	@%p2 bra 	$L__BB35_3;
	add.f32 	%f9, %f3, 0f3F800000;
	mul.f32 	%f10, %f9, %f9;
	cvta.to.global.u64 	%rd18, %rd1;
	add.s64 	%rd20, %rd18, %rd7;
	ld.global.u64 	%rd21, [%rd20];
	cvta.to.global.u64 	%rd22, %rd21;
	add.s64 	%rd24, %rd22, %rd11;
	ld.global.f32 	%f11, [%rd24];
	mul.f32 	%f12, %f10, %f11;
	st.global.f32 	[%rd24], %f12;
$L__BB35_3:
	ret;

}
	// .globl	_Z7hilbertP6float2i
.visible .entry _Z7hilbertP6float2i(
	.param .u64 .ptr .align 1 _Z7hilbertP6float2i_param_0,
	.param .u32 _Z7hilbertP6float2i_param_1
)
{
	.reg .pred 	%p<6>;
	.reg .b32 	%r<8>;
	.reg .b32 	%f<11>;
	.reg .b64 	%rd<11>;

	ld.param.u64 	%rd2, [_Z7hilbertP6float2i_param_0];
	ld.param.u32 	%r3, [_Z7hilbertP6float2i_param_1];
	cvta.to.global.u64 	%rd1, %rd2;
	mov.u32 	%r1, %ctaid.x;
	setp.eq.s32 	%p1, %r1, 0;
	@%p1 bra 	$L__BB36_9;
	and.b32  	%r4, %r3, 1;
	setp.eq.b32 	%p2, %r4, 1;
	@%p2 bra 	$L__BB36_6;
	shr.s32 	%r2, %r3, 1;
	setp.gt.s32 	%p4, %r1, %r2;
	@%p4 bra 	$L__BB36_4;
	mul.wide.u32 	%rd7, %r1, 8;
	add.s64 	%rd8, %rd1, %rd7;
	ld.global.v2.f32 	{%f6, %f7}, [%rd8];
	add.f32 	%f8, %f6, %f6;
	add.f32 	%f9, %f7, %f7;
	st.global.v2.f32 	[%rd8], {%f8, %f9};
	bra.uni 	$L__BB36_9;
$L__BB36_4:
	add.s32 	%r7, %r2, 1;
	setp.le.s32 	%p5, %r1, %r7;
	@%p5 bra 	$L__BB36_9;
	mul.wide.u32 	%rd9, %r1, 8;
	add.s64 	%rd10, %rd1, %rd9;
	mov.f32 	%f10, 0f00000000;
	st.global.v2.f32 	[%rd10], {%f10, %f10};
	bra.uni 	$L__BB36_9;
$L__BB36_6:
	add.s32 	%r5, %r3, 1;
	shr.s32 	%r6, %r5, 1;
	setp.ge.s32 	%p3, %r1, %r6;
	@%p3 bra 	$L__BB36_8;
	mul.wide.u32 	%rd5, %r1, 8;
	add.s64 	%rd6, %rd1, %rd5;
	ld.global.v2.f32 	{%f2, %f3}, [%rd6];
	add.f32 	%f4, %f2, %f2;
	add.f32 	%f5, %f3, %f3;
	st.global.v2.f32 	[%rd6], {%f4, %f5};
	bra.uni 	$L__BB36_9;
$L__BB36_8:
	mul.wide.u32 	%rd3, %r1, 8;
	add.s64 	%rd4, %rd1, %rd3;
	mov.f32 	%f1, 0f00000000;
	st.global.v2.f32 	[%rd4], {%f1, %f1};
$L__BB36_9:
	ret;

}
	// .globl	_Z7copyR2CP6float2Pf
.visible .entry _Z7copyR2CP6float2Pf(
	.param .u64 .ptr .align 1 _Z7copyR2CP6float2Pf_param_0,
	.param .u64 .ptr .align 1 _Z7copyR2CP6float2Pf_param_1
)
{
	.reg .b32 	%r<2>;
	.reg .b32 	%f<3>;
	.reg .b64 	%rd<9>;

	ld.param.u64 	%rd1, [_Z7copyR2CP6float2Pf_param_0];
	ld.param.u64 	%rd2, [_Z7copyR2CP6float2Pf_param_1];
	cvta.to.global.u64 	%rd3, %rd1;
	cvta.to.global.u64 	%rd4, %rd2;
	mov.u32 	%r1, %ctaid.x;
	mul.wide.u32 	%rd5, %r1, 4;
	add.s64 	%rd6, %rd4, %rd5;
	ld.global.f32 	%f1, [%rd6];
	mul.wide.u32 	%rd7, %r1, 8;
	add.s64 	%rd8, %rd3, %rd7;
	mov.f32 	%f2, 0f00000000;
	st.global.v2.f32 	[%rd8], {%f1, %f2};
	ret;

}
	// .globl	_Z10copyC2RealPfP6float2i
.visible .entry _Z10copyC2RealPfP6float2i(
	.param .u64 .ptr .align 1 _Z10copyC2RealPfP6float2i_param_0,
	.param .u64 .ptr .align 1 _Z10copyC2RealPfP6float2i_param_1,
	.param .u32 _Z10copyC2RealPfP6float2i_param_2
)
{
	.reg .b32 	%r<3>;
	.reg .b32 	%f<4>;
	.reg .b64 	%rd<9>;

	ld.param.u64 	%rd1, [_Z10copyC2RealPfP6float2i_param_0];
	ld.param.u64 	%rd2, [_Z10copyC2RealPfP6float2i_param_1];
	ld.param.u32 	%r1, [_Z10copyC2RealPfP6float2i_param_2];
	cvta.to.global.u64 	%rd3, %rd1;
	cvta.to.global.u64 	%rd4, %rd2;
	mov.u32 	%r2, %ctaid.x;
	mul.wide.u32 	%rd5, %r2, 8;
	add.s64 	%rd6, %rd4, %rd5;
	ld.global.f32 	%f1, [%rd6];
	cvt.rn.f32.s32 	%f2, %r1;
	div.rn.f32 	%f3, %f1, %f2;
	mul.wide.u32 	%rd7, %r2, 4;
	add.s64 	%rd8, %rd3, %rd7;
	st.global.f32 	[%rd8], %f3;
	ret;

}
	// .globl	_Z10copyC2ImagPfP6float2i
.visible .entry _Z10copyC2ImagPfP6float2i(
	.param .u64 .ptr .align 1 _Z10copyC2ImagPfP6float2i_param_0,
	.param .u64 .ptr .align 1 _Z10copyC2ImagPfP6float2i_param_1,
	.param .u32 _Z10copyC2ImagPfP6float2i_param_2
)
{
	.reg .b32 	%r<3>;
	.reg .b32 	%f<4>;
	.reg .b64 	%rd<9>;

	ld.param.u64 	%rd1, [_Z10copyC2ImagPfP6float2i_param_0];
	ld.param.u64 	%rd2, [_Z10copyC2ImagPfP6float2i_param_1];
	ld.param.u32 	%r1, [_Z10copyC2ImagPfP6float2i_param_2];
	cvta.to.global.u64 	%rd3, %rd1;
	cvta.to.global.u64 	%rd4, %rd2;
	mov.u32 	%r2, %ctaid.x;
	mul.wide.u32 	%rd5, %r2, 8;
	add.s64 	%rd6, %rd4, %rd5;
	ld.global.f32 	%f1, [%rd6+4];
	cvt.rn.f32.s32 	%f2, %r1;
	div.rn.f32 	%f3, %f1, %f2;
	mul.wide.u32 	%rd7, %r2, 4;
	add.s64 	%rd8, %rd3, %rd7;
	st.global.f32 	[%rd8], %f3;
	ret;

}
	// .globl	_Z9copyC2AbsPfP6float2i
.visible .entry _Z9copyC2AbsPfP6float2i(
	.param .u64 .ptr .align 1 _Z9copyC2AbsPfP6float2i_param_0,
	.param .u64 .ptr .align 1 _Z9copyC2AbsPfP6float2i_param_1,
	.param .u32 _Z9copyC2AbsPfP6float2i_param_2
)
{
	.reg .b32 	%r<3>;
	.reg .b32 	%f<8>;
	.reg .b64 	%rd<9>;

	ld.param.u64 	%rd1, [_Z9copyC2AbsPfP6float2i_param_0];
	ld.param.u64 	%rd2, [_Z9copyC2AbsPfP6float2i_param_1];
	ld.param.u32 	%r1, [_Z9copyC2AbsPfP6float2i_param_2];
	cvta.to.global.u64 	%rd3, %rd1;
	cvta.to.global.u64 	%rd4, %rd2;
	mov.u32 	%r2, %ctaid.x;
	mul.wide.u32 	%rd5, %r2, 8;
	add.s64 	%rd6, %rd4, %rd5;
	ld.global.v2.f32 	{%f1, %f2}, [%rd6];
	mul.f32 	%f3, %f2, %f2;
	fma.rn.f32 	%f4, %f1, %f1, %f3;
	sqrt.rn.f32 	%f5, %f4;
	cvt.rn.f32.s32 	%f6, %r1;
	div.rn.f32 	%f7, %f5, %f6;
	mul.wide.u32 	%rd7, %r2, 4;
	add.s64 	%rd8, %rd3, %rd7;
	st.global.f32 	[%rd8], %f7;
	ret;

}
	// .globl	_ZN3mat9_setValueEPff
.visible .entry _ZN3mat9_setValueEPff(
	.param .u64 .ptr .align 1 _ZN3mat9_setValueEPff_param_0,
	.param .f32 _ZN3mat9_setValueEPff_param_1
)
{
	.reg .b32 	%r<2>;
	.reg .b32 	%f<2>;
	.reg .b64 	%rd<5>;

	ld.param.u64 	%rd1, [_ZN3mat9_setValueEPff_param_0];
	ld.param.f32 	%f1, [_ZN3mat9_setValueEPff_param_1];
	cvta.to.global.u64 	%rd2, %rd1;
	mov.u32 	%r1, %ctaid.x;
	mul.wide.u32 	%rd3, %r1, 4;
	add.s64 	%rd4, %rd2, %rd3;
	st.global.f32 	[%rd4], %f1;
	ret;

}
	// .globl	_ZN3mat9_setValueEPdd
.visible .entry _ZN3mat9_setValueEPdd(
	.param .u64 .ptr .align 1 _ZN3mat9_setValueEPdd_param_0,
	.param .f64 _ZN3mat9_setValueEPdd_param_1
)
{
	.reg .b32 	%r<2>;
	.reg .b64 	%rd<5>;
	.reg .b64 	%fd<2>;

	ld.param.u64 	%rd1, [_ZN3mat9_setValueEPdd_param_0];
	ld.param.f64 	%fd1, [_ZN3mat9_setValueEPdd_param_1];
	cvta.to.global.u64 	%rd2, %rd1;
	mov.u32 	%r1, %ctaid.x;
	mul.wide.u32 	%rd3, %r1, 8;
	add.s64 	%rd4, %rd2, %rd3;
	st.global.f64 	[%rd4], %fd1;
	ret;

}
	// .globl	_ZN3mat9_setValueEPPff
.visible .entry _ZN3mat9_setValueEPPff(
	.param .u64 .ptr .align 1 _ZN3mat9_setValueEPPff_param_0,
	.param .f32 _ZN3mat9_setValueEPPff_param_1
)
{
	.reg .b32 	%r<3>;
	.reg .b32 	%f<2>;
	.reg .b64 	%rd<9>;

	ld.param.u64 	%rd1, [_ZN3mat9_setValueEPPff_param_0];
	ld.param.f32 	%f1, [_ZN3mat9_setValueEPPff_param_1];
	cvta.to.global.u64 	%rd2, %rd1;
	mov.u32 	%r1, %ctaid.x;
	mov.u32 	%r2, %tid.x;
	mul.wide.u32 	%rd3, %r1, 8;
	add.s64 	%rd4, %rd2, %rd3;
	ld.global.u64 	%rd5, [%rd4];
	cvta.to.global.u64 	%rd6, %rd5;
	mul.wide.u32 	%rd7, %r2, 4;
	add.s64 	%rd8, %rd6, %rd7;
	st.global.f32 	[%rd8], %f1;
	ret;

}
	// .globl	_ZN3mat9_setValueEPPPffi
.visible .entry _ZN3mat9_setValueEPPPffi(
	.param .u64 .ptr .align 1 _ZN3mat9_setValueEPPPffi_param_0,
	.param .f32 _ZN3mat9_setValueEPPPffi_param_1,
	.param .u32 _ZN3mat9_setValueEPPPffi_param_2
)
{
	.reg .b32 	%r<4>;
	.reg .b32 	%f<2>;
	.reg .b64 	%rd<13>;

	ld.param.u64 	%rd1, [_ZN3mat9_setValueEPPPffi_param_0];
	ld.param.f32 	%f1, [_ZN3mat9_setValueEPPPffi_param_1];
	ld.param.u32 	%r1, [_ZN3mat9_setValueEPPPffi_param_2];
	cvta.to.global.u64 	%rd2, %rd1;
	mov.u32 	%r2, %ctaid.x;
	mov.u32 	%r3, %tid.x;
	mul.wide.s32 	%rd3, %r1, 8;
	add.s64 	%rd4, %rd2, %rd3;
	ld.global.u64 	%rd5, [%rd4];
	cvta.to.global.u64 	%rd6, %rd5;
	mul.wide.u32 	%rd7, %r2, 8;
	add.s64 	%rd8, %rd6, %rd7;
	ld.global.u64 	%rd9, [%rd8];
	cvta.to.global.u64 	%rd10, %rd9;
	mul.wide.u32 	%rd11, %r3, 4;
	add.s64 	%rd12, %rd10, %rd11;
	st.global.f32 	[%rd12], %f1;
	ret;

}
	// .globl	_ZN3mat16_setPointerValueEPPfS0_i
.visible .entry _ZN3mat16_setPointerValueEPPfS0_i(
	.param .u64 .ptr .align 1 _ZN3mat16_setPointerValueEPPfS0_i_param_0,
	.param .u64 .ptr .align 1 _ZN3mat16_setPointerValueEPPfS0_i_param_1,
	.param .u32 _ZN3mat16_setPointerValueEPPfS0_i_param_2
)
{
	.reg .b32 	%r<4>;
	.reg .b64 	%rd<8>;

	ld.param.u64 	%rd1, [_ZN3mat16_setPointerValueEPPfS0_i_param_0];
	ld.param.u64 	%rd2, [_ZN3mat16_setPointerValueEPPfS0_i_param_1];
	ld.param.u32 	%r1, [_ZN3mat16_setPointerValueEPPfS0_i_param_2];
	cvta.to.global.u64 	%rd3, %rd1;
	mov.u32 	%r2, %ctaid.x;
	mul.lo.s32 	%r3, %r1, %r2;
	mul.wide.s32 	%rd4, %r3, 4;
	add.s64 	%rd5, %rd2, %rd4;
	mul.wide.u32 	%rd6, %r2, 8;
	add.s64 	%rd7, %rd3, %rd6;
	st.global.u64 	[%rd7], %rd5;
	ret;

}
	// .globl	_ZN3mat16_setPointerValueEPPPfS1_i
.visible .entry _ZN3mat16_setPointerValueEPPPfS1_i(
	.param .u64 .ptr .align 1 _ZN3mat16_setPointerValueEPPPfS1_i_param_0,
	.param .u64 .ptr .align 1 _ZN3mat16_setPointerValueEPPPfS1_i_param_1,
	.param .u32 _ZN3mat16_setPointerValueEPPPfS1_i_param_2
)
{
	.reg .b32 	%r<2>;
	.reg .b64 	%rd<6>;

	ld.param.u64 	%rd1, [_ZN3mat16_setPointerValueEPPPfS1_i_param_0];
	ld.param.u64 	%rd2, [_ZN3mat16_setPointerValueEPPPfS1_i_param_1];
	ld.param.u32 	%r1, [_ZN3mat16_setPointerValueEPPPfS1_i_param_2];
	cvta.to.global.u64 	%rd3, %rd1;
	mul.wide.s32 	%rd4, %r1, 8;
	add.s64 	%rd5, %rd3, %rd4;
	st.global.u64 	[%rd5], %rd2;
	ret;

}
	// .globl	_ZN3mat14_setIndexValueEPfS0_i
.visible .entry _ZN3mat14_setIndexValueEPfS0_i(
	.param .u64 .ptr .align 1 _ZN3mat14_setIndexValueEPfS0_i_param_0,
	.param .u64 .ptr .align 1 _ZN3mat14_setIndexValueEPfS0_i_param_1,
	.param .u32 _ZN3mat14_setIndexValueEPfS0_i_param_2
)
{
	.reg .b32 	%r<2>;
	.reg .b32 	%f<2>;
	.reg .b64 	%rd<7>;

	ld.param.u64 	%rd1, [_ZN3mat14_setIndexValueEPfS0_i_param_0];
	ld.param.u64 	%rd2, [_ZN3mat14_setIndexValueEPfS0_i_param_1];
	ld.param.u32 	%r1, [_ZN3mat14_setIndexValueEPfS0_i_param_2];
	cvta.to.global.u64 	%rd3, %rd1;
	cvta.to.global.u64 	%rd4, %rd2;
	mul.wide.s32 	%rd5, %r1, 4;
	add.s64 	%rd6, %rd4, %rd5;
	ld.global.f32 	%f1, [%rd6];
	st.global.f32 	[%rd3], %f1;
	ret;

}
	// .globl	_ZN3mat5_copyEPfS0_
.visible .entry _ZN3mat5_copyEPfS0_(
	.param .u64 .ptr .align 1 _ZN3mat5_copyEPfS0__param_0,
	.param .u64 .ptr .align 1 _ZN3mat5_copyEPfS0__param_1
)
{
	.reg .b32 	%r<2>;
	.reg .b32 	%f<2>;
	.reg .b64 	%rd<8>;

	ld.param.u64 	%rd1, [_ZN3mat5_copyEPfS0__param_0];
	ld.param.u64 	%rd2, [_ZN3mat5_copyEPfS0__param_1];
	cvta.to.global.u64 	%rd3, %rd1;
	cvta.to.global.u64 	%rd4, %rd2;
	mov.u32 	%r1, %ctaid.x;
	mul.wide.u32 	%rd5, %r1, 4;
	add.s64 	%rd6, %rd4, %rd5;
	ld.global.f32 	%f1, [%rd6];
	add.s64 	%rd7, %rd3, %rd5;
	st.global.f32 	[%rd7], %f1;
	ret;

}
	// .globl	_ZN3mat5_copyEPPfS1_
.visible .entry _ZN3mat5_copyEPPfS1_(
	.param .u64 .ptr .align 1 _ZN3mat5_copyEPPfS1__param_0,
	.param .u64 .ptr .align 1 _ZN3mat5_copyEPPfS1__param_1
)
{
	.reg .b32 	%r<3>;
	.reg .b32 	%f<2>;
	.reg .b64 	%rd<15>;

	ld.param.u64 	%rd1, [_ZN3mat5_copyEPPfS1__param_0];
	ld.param.u64 	%rd2, [_ZN3mat5_copyEPPfS1__param_1];
	cvta.to.global.u64 	%rd3, %rd1;
	cvta.to.global.u64 	%rd4, %rd2;
	mov.u32 	%r1, %ctaid.x;
	mov.u32 	%r2, %tid.x;
	mul.wide.u32 	%rd5, %r1, 8;
	add.s64 	%rd6, %rd4, %rd5;
	ld.global.u64 	%rd7, [%rd6];
	cvta.to.global.u64 	%rd8, %rd7;
	mul.wide.u32 	%rd9, %r2, 4;
	add.s64 	%rd10, %rd8, %rd9;
	ld.global.f32 	%f1, [%rd10];
	add.s64 	%rd11, %rd3, %rd5;
	ld.global.u64 	%rd12, [%rd11];
	cvta.to.global.u64 	%rd13, %rd12;
	add.s64 	%rd14, %rd13, %rd9;
	st.global.f32 	[%rd14], %f1;
	ret;

}
	// .globl	_ZN3mat5_copyEPPfS1_f
.visible .entry _ZN3mat5_copyEPPfS1_f(
	.param .u64 .ptr .align 1 _ZN3mat5_copyEPPfS1_f_param_0,
	.param .u64 .ptr .align 1 _ZN3mat5_copyEPPfS1_f_param_1,
	.param .f32 _ZN3mat5_copyEPPfS1_f_param_2
)
{
	.reg .b32 	%r<3>;
	.reg .b32 	%f<4>;
	.reg .b64 	%rd<15>;

	ld.param.u64 	%rd1, [_ZN3mat5_copyEPPfS1_f_param_0];
	ld.param.u64 	%rd2, [_ZN3mat5_copyEPPfS1_f_param_1];
	ld.param.f32 	%f1, [_ZN3mat5_copyEPPfS1_f_param_2];
	cvta.to.global.u64 	%rd3, %rd1;
	cvta.to.global.u64 	%rd4, %rd2;
	mov.u32 	%r1, %ctaid.x;
	mov.u32 	%r2, %tid.x;
	mul.wide.u32 	%rd5, %r1, 8;
	add.s64 	%rd6, %rd4, %rd5;
	ld.global.u64 	%rd7, [%rd6];
	cvta.to.global.u64 	%rd8, %rd7;
	mul.wide.u32 	%rd9, %r2, 4;
	add.s64 	%rd10, %rd8, %rd9;
	ld.global.f32 	%f2, [%rd10];
	mul.f32 	%f3, %f1, %f2;
	add.s64 	%rd11, %rd3, %rd5;
	ld.global.u64 	%rd12, [%rd11];
	cvta.to.global.u64 	%rd13, %rd12;
	add.s64 	%rd14, %rd13, %rd9;
	st.global.f32 	[%rd14], %f3;
	ret;

}
	// .globl	_ZN3mat5_calcEPPffS1_fS1_
.visible .entry _ZN3mat5_calcEPPffS1_fS1_(
	.param .u64 .ptr .align 1 _ZN3mat5_calcEPPffS1_fS1__param_0,
	.param .f32 _ZN3mat5_calcEPPffS1_fS1__param_1,
	.param .u64 .ptr .align 1 _ZN3mat5_calcEPPffS1_fS1__param_2,
	.param .f32 _ZN3mat5_calcEPPffS1_fS1__param_3,
	.param .u64 .ptr .align 1 _ZN3mat5_calcEPPffS1_fS1__param_4
)
{
	.reg .b32 	%r<3>;
	.reg .b32 	%f<7>;
	.reg .b64 	%rd<21>;

	ld.param.u64 	%rd1, [_ZN3mat5_calcEPPffS1_fS1__param_0];
	ld.param.f32 	%f1, [_ZN3mat5_calcEPPffS1_fS1__param_1];
	ld.param.u64 	%rd2, [_ZN3mat5_calcEPPffS1_fS1__param_2];
	ld.param.f32 	%f2, [_ZN3mat5_calcEPPffS1_fS1__param_3];
	ld.param.u64 	%rd3, [_ZN3mat5_calcEPPffS1_fS1__param_4];
	cvta.to.global.u64 	%rd4, %rd1;
	cvta.to.global.u64 	%rd5, %rd3;
	cvta.to.global.u64 	%rd6, %rd2;
	mov.u32 	%r1, %ctaid.x;
	mov.u32 	%r2, %tid.x;
	mul.wide.u32 	%rd7, %r1, 8;
	add.s64 	%rd8, %rd6, %rd7;
	ld.global.u64 	%rd9, [%rd8];
	cvta.to.global.u64 	%rd10, %rd9;
	mul.wide.u32 	%rd11, %r2, 4;
	add.s64 	%rd12, %rd10, %rd11;
	ld.global.f32 	%f3, [%rd12];
	add.s64 	%rd13, %rd5, %rd7;
	ld.global.u64 	%rd14, [%rd13];
	cvta.to.global.u64 	%rd15, %rd14;
	add.s64 	%rd16, %rd15, %rd11;
	ld.global.f32 	%f4, [%rd16];
	mul.f32 	%f5, %f2, %f4;
	fma.rn.f32 	%f6, %f1, %f3, %f5;
	add.s64 	%rd17, %rd4, %rd7;
	ld.global.u64 	%rd18, [%rd17];
	cvta.to.global.u64 	%rd19, %rd18;
	add.s64 	%rd20, %rd19, %rd11;
	st.global.f32 	[%rd20], %f6;
	ret;

}
	// .globl	_ZN3mat5_calcEPffS0_fS0_
.visible .entry _ZN3mat5_calcEPffS0_fS0_(
	.param .u64 .ptr .align 1 _ZN3mat5_calcEPffS0_fS0__param_0,
	.param .f32 _ZN3mat5_calcEPffS0_fS0__param_1,
	.param .u64 .ptr .align 1 _ZN3mat5_calcEPffS0_fS0__param_2,
	.param .f32 _ZN3mat5_calcEPffS0_fS0__param_3,
	.param .u64 .ptr .align 1 _ZN3mat5_calcEPffS0_fS0__param_4
)
{
	.reg .b32 	%r<2>;
	.reg .b32 	%f<7>;
	.reg .b64 	%rd<11>;

	ld.param.u64 	%rd1, [_ZN3mat5_calcEPffS0_fS0__param_0];
	ld.param.f32 	%f1, [_ZN3mat5_calcEPffS0_fS0__param_1];
	ld.param.u64 	%rd2, [_ZN3mat5_calcEPffS0_fS0__param_2];
	ld.param.f32 	%f2, [_ZN3mat5_calcEPffS0_fS0__param_3];
	ld.param.u64 	%rd3, [_ZN3mat5_calcEPffS0_fS0__param_4];
	cvta.to.global.u64 	%rd4, %rd1;
	cvta.to.global.u64 	%rd5, %rd3;
	cvta.to.global.u64 	%rd6, %rd2;
	mov.u32 	%r1, %ctaid.x;
	mul.wide.u32 	%rd7, %r1, 4;
	add.s64 	%rd8, %rd6, %rd7;
	ld.global.f32 	%f3, [%rd8];
	add.s64 	%rd9, %rd5, %rd7;
	ld.global.f32 	%f4, [%rd9];
	mul.f32 	%f5, %f2, %f4;
	fma.rn.f32 	%f6, %f1, %f3, %f5;
	add.s64 	%rd10, %rd4, %rd7;
	st.global.f32 	[%rd10], %f6;
	ret;

}
	// .globl	_ZN3mat5_calcEPfS0_S0_
.visible .entry _ZN3mat5_calcEPfS0_S0_(
	.param .u64 .ptr .align 1 _ZN3mat5_calcEPfS0_S0__param_0,
	.param .u64 .ptr .align 1 _ZN3mat5_calcEPfS0_S0__param_1,
	.param .u64 .ptr .align 1 _ZN3mat5_calcEPfS0_S0__param_2
)
{
	.reg .b32 	%r<2>;
	.reg .b32 	%f<4>;
	.reg .b64 	%rd<11>;

	ld.param.u64 	%rd1, [_ZN3mat5_calcEPfS0_S0__param_0];
	ld.param.u64 	%rd2, [_ZN3mat5_calcEPfS0_S0__param_1];
	ld.param.u64 	%rd3, [_ZN3mat5_calcEPfS0_S0__param_2];
	cvta.to.global.u64 	%rd4, %rd1;
	cvta.to.global.u64 	%rd5, %rd3;
	cvta.to.global.u64 	%rd6, %rd2;
	mov.u32 	%r1, %ctaid.x;
	mul.wide.u32 	%rd7, %r1, 4;
	add.s64 	%rd8, %rd6, %rd7;
	ld.global.f32 	%f1, [%rd8];
	add.s64 	%rd9, %rd5, %rd7;
	ld.global.f32 	%f2, [%rd9];
	mul.f32 	%f3, %f1, %f2;
	add.s64 	%rd10, %rd4, %rd7;
	st.global.f32 	[%rd10], %f3;
	ret;

}
.func  (.param .b64 func_retval0) __internal_accurate_pow(
	.param .b64 __internal_accurate_pow_param_0
)
{
	.reg .pred 	%p<8>;
	.reg .b32 	%r<49>;
	.reg .b32 	%f<3>;
	.reg .b64 	%fd<109>;

	ld.param.f64 	%fd10, [__internal_accurate_pow_param_0];
	{
	.reg .b32 %temp; 
	mov.b64 	{%temp, %r46}, %fd10;
	}
	{
	.reg .b32 %temp; 
	mov.b64 	{%r45, %temp}, %fd10;
	}
	shr.u32 	%r47, %r46, 20;
	setp.gt.u32 	%p1, %r46, 1048575;
	@%p1 bra 	$L__BB54_2;
	mul.f64 	%fd11, %fd10, 0d4350000000000000;
	{
	.reg .b32 %temp; 
	mov.b64 	{%temp, %r46}, %fd11;
	}
	{
	.reg .b32 %temp; 
	mov.b64 	{%r45, %temp}, %fd11;
	}
	shr.u32 	%r16, %r46, 20;
	add.s32 	%r47, %r16, -54;
$L__BB54_2:
	add.s32 	%r48, %r47, -1023;
	and.b32  	%r17, %r46, -2146435073;
	or.b32  	%r18, %r17, 1072693248;
	mov.b64 	%fd107, {%r45, %r18};
	setp.lt.u32 	%p2, %r18, 1073127583;
	@%p2 bra 	$L__BB54_4;
	{
	.reg .b32 %temp; 
	mov.b64 	{%r19, %temp}, %fd107;
	}
	{
	.reg .b32 %temp; 
	mov.b64 	{%temp, %r20}, %fd107;
	}
	add.s32 	%r21, %r20, -1048576;
	mov.b64 	%fd107, {%r19, %r21};
	add.s32 	%r48, %r47, -1022;
$L__BB54_4:
	add.f64 	%fd12, %fd107, 0dBFF0000000000000;
	add.f64 	%fd13, %fd107, 0d3FF0000000000000;
	rcp.approx.ftz.f64 	%fd14, %fd13;
	neg.f64 	%fd15, %fd13;
	fma.rn.f64 	%fd16, %fd15, %fd14, 0d3FF0000000000000;
	fma.rn.f64 	%fd17, %fd16, %fd16, %fd16;
	fma.rn.f64 	%fd18, %fd17, %fd14, %fd14;
	mul.f64 	%fd19, %fd12, %fd18;
	fma.rn.f64 	%fd20, %fd12, %fd18, %fd19;
	mul.f64 	%fd21, %fd20, %fd20;
	fma.rn.f64 	%fd22, %fd21, 0d3EB0F5FF7D2CAFE2, 0d3ED0F5D241AD3B5A;
	fma.rn.f64 	%fd23, %fd22, %fd21, 0d3EF3B20A75488A3F;
	fma.rn.f64 	%fd24, %fd23, %fd21, 0d3F1745CDE4FAECD5;
	fma.rn.f64 	%fd25, %fd24, %fd21, 0d3F3C71C7258A578B;
	fma.rn.f64 	%fd26, %fd25, %fd21, 0d3F6249249242B910;
	fma.rn.f64 	%fd27, %fd26, %fd21, 0d3F89999999999DFB;
	sub.f64 	%fd28, %fd12, %fd20;
	add.f64 	%fd29, %fd28, %fd28;
	neg.f64 	%fd30, %fd20;
	fma.rn.f64 	%fd31, %fd30, %fd12, %fd29;
	mul.f64 	%fd32, %fd18, %fd31;
	fma.rn.f64 	%fd33, %fd21, %fd27, 0d3FB5555555555555;
	mov.f64 	%fd34, 0d3FB5555555555555;
	sub.f64 	%fd35, %fd34, %fd33;
	fma.rn.f64 	%fd36, %fd21, %fd27, %fd35;
	add.f64 	%fd37, %fd36, 0dBC46A4CB00B9E7B0;
	add.f64 	%fd38, %fd33, %fd37;
	sub.f64 	%fd39, %fd33, %fd38;
	add.f64 	%fd40, %fd37, %fd39;
	mul.rn.f64 	%fd41, %fd20, %fd20;
	neg.f64 	%fd42, %fd41;
	fma.rn.f64 	%fd43, %fd20, %fd20, %fd42;
	{
	.reg .b32 %temp; 
	mov.b64 	{%r22, %temp}, %fd32;
	}
	{
	.reg .b32 %temp; 
	mov.b64 	{%temp, %r23}, %fd32;
	}
	add.s32 	%r24, %r23, 1048576;
	mov.b64 	%fd44, {%r22, %r24};
	fma.rn.f64 	%fd45, %fd20, %fd44, %fd43;
	mul.rn.f64 	%fd46, %fd41, %fd20;
	neg.f64 	%fd47, %fd46;
	fma.rn.f64 	%fd48, %fd41, %fd20, %fd47;
	fma.rn.f64 	%fd49, %fd41, %fd32, %fd48;
	fma.rn.f64 	%fd50, %fd45, %fd20, %fd49;
	mul.rn.f64 	%fd51, %fd38, %fd46;
	neg.f64 	%fd52, %fd51;
	fma.rn.f64 	%fd53, %fd38, %fd46, %fd52;
	fma.rn.f64 	%fd54, %fd38, %fd50, %fd53;
	fma.rn.f64 	%fd55, %fd40, %fd46, %fd54;
	add.f64 	%fd56, %fd51, %fd55;
	sub.f64 	%fd57, %fd51, %fd56;
	add.f64 	%fd58, %fd55, %fd57;
	add.f64 	%fd59, %fd20, %fd56;
	sub.f64 	%fd60, %fd20, %fd59;
	add.f64 	%fd61, %fd56, %fd60;
	add.f64 	%fd62, %fd58, %fd61;
	add.f64 	%fd63, %fd32, %fd62;
	add.f64 	%fd64, %fd59, %fd63;
	sub.f64 	%fd65, %fd59, %fd64;
	add.f64 	%fd66, %fd63, %fd65;
	xor.b32  	%r25, %r48, -2147483648;
	mov.b32 	%r26, 1127219200;
	mov.b64 	%fd67, {%r25, %r26};
	mov.b32 	%r27, -2147483648;
	mov.b64 	%fd68, {%r27, %r26};
	sub.f64 	%fd69, %fd67, %fd68;
	fma.rn.f64 	%fd70, %fd69, 0d3FE62E42FEFA39EF, %fd64;
	fma.rn.f64 	%fd71, %fd69, 0dBFE62E42FEFA39EF, %fd70;
	sub.f64 	%fd72, %fd71, %fd64;
	sub.f64 	%fd73, %fd66, %fd72;
	fma.rn.f64 	%fd74, %fd69, 0d3C7ABC9E3B39803F, %fd73;
	add.f64 	%fd75, %fd70, %fd74;
	sub.f64 	%fd76, %fd70, %fd75;
	add.f64 	%fd77, %fd74, %fd76;
	mov.f64 	%fd78, 0d4000000000000000;
	{
	.reg .b32 %temp; 
	mov.b64 	{%temp, %r28}, %fd78;
	}
	{
	.reg .b32 %temp; 
	mov.b64 	{%r29, %temp}, %fd78;
	}
	shl.b32 	%r30, %r28, 1;
	setp.gt.u32 	%p3, %r30, -33554433;
	and.b32  	%r31, %r28, -15728641;
	selp.b32 	%r32, %r31, %r28, %p3;
	mov.b64 	%fd79, {%r29, %r32};
	mul.rn.f64 	%fd80, %fd75, %fd79;
	neg.f64 	%fd81, %fd80;
	fma.rn.f64 	%fd82, %fd75, %fd79, %fd81;
	fma.rn.f64 	%fd83, %fd77, %fd79, %fd82;
	add.f64 	%fd4, %fd80, %fd83;
	sub.f64 	%fd84, %fd80, %fd4;
	add.f64 	%fd5, %fd83, %fd84;
	fma.rn.f64 	%fd85, %fd4, 0d3FF71547652B82FE, 0d4338000000000000;
	{
	.reg .b32 %temp; 
	mov.b64 	{%r13, %temp}, %fd85;
	}
	mov.f64 	%fd86, 0dC338000000000000;
	add.rn.f64 	%fd87, %fd85, %fd86;
	fma.rn.f64 	%fd88, %fd87, 0dBFE62E42FEFA39EF, %fd4;
	fma.rn.f64 	%fd89, %fd87, 0dBC7ABC9E3B39803F, %fd88;
	fma.rn.f64 	%fd90, %fd89, 0d3E5ADE1569CE2BDF, 0d3E928AF3FCA213EA;
	fma.rn.f64 	%fd91, %fd90, %fd89, 0d3EC71DEE62401315;
	fma.rn.f64 	%fd92, %fd91, %fd89, 0d3EFA01997C89EB71;
	fma.rn.f64 	%fd93, %fd92, %fd89, 0d3F2A01A014761F65;
	fma.rn.f64 	%fd94, %fd93, %fd89, 0d3F56C16C1852B7AF;
	fma.rn.f64 	%fd95, %fd94, %fd89, 0d3F81111111122322;
	fma.rn.f64 	%fd96, %fd95, %fd89, 0d3FA55555555502A1;
	fma.rn.f64 	%fd97, %fd96, %fd89, 0d3FC5555555555511;
	fma.rn.f64 	%fd98, %fd97, %fd89, 0d3FE000000000000B;
	fma.rn.f64 	%fd99, %fd98, %fd89, 0d3FF0000000000000;
	fma.rn.f64 	%fd100, %fd99, %fd89, 0d3FF0000000000000;
	{
	.reg .b32 %temp; 
	mov.b64 	{%r14, %temp}, %fd100;
	}
	{
	.reg .b32 %temp; 
	mov.b64 	{%temp, %r15}, %fd100;
	}
	shl.b32 	%r33, %r13, 20;
	add.s32 	%r34, %r33, %r15;
	mov.b64 	%fd108, {%r14, %r34};
	{
	.reg .b32 %temp; 
	mov.b64 	{%temp, %r35}, %fd4;
	}
	mov.b32 	%f2, %r35;
	abs.f32 	%f1, %f2;
	setp.lt.f32 	%p4, %f1, 0f4086232B;
	@%p4 bra 	$L__BB54_7;
	setp.lt.f64 	%p5, %fd4, 0d0000000000000000;
	add.f64 	%fd101, %fd4, 0d7FF0000000000000;
	selp.f64 	%fd108, 0d0000000000000000, %fd101, %p5;
	setp.geu.f32 	%p6, %f1, 0f40874800;
	@%p6 bra 	$L__BB54_7;
	shr.u32 	%r36, %r13, 31;
	add.s32 	%r37, %r13, %r36;
	shr.s32 	%r38, %r37, 1;
	shl.b32 	%r39, %r38, 20;
	add.s32 	%r40, %r15, %r39;
	mov.b64 	%fd102, {%r14, %r40};
	sub.s32 	%r41, %r13, %r38;
	shl.b32 	%r42, %r41, 20;
	add.s32 	%r43, %r42, 1072693248;
	mov.b32 	%r44, 0;
	mov.b64 	%fd103, {%r44, %r43};
	mul.f64 	%fd108, %fd103, %fd102;
$L__BB54_7:
	abs.f64 	%fd104, %fd108;
	setp.eq.f64 	%p7, %fd104, 0d7FF0000000000000;
	fma.rn.f64 	%fd105, %fd108, %fd5, %fd108;
	selp.f64 	%fd106, %fd108, %fd105, %p7;
	st.param.f64 	[func_retval0], %fd106;
	ret;

}


// ===== COMPILED SASS (sm_100) =====

	.target	sm_100

	.elftype	@"ET_EXEC"


//--------------------- .note.nv.tkinfo           --------------------------
	.section	.note.nv.tkinfo,"",@"SHT_NOTE"
	.sectionflags	@"SHF_NOTE_NV_TKINFO"
	.tkinfo
        /*0018*/ 	.word	0x00000002
        /*0030*/ 	.string	""
        /*0030*/ 	.string	"ptxas"
        /*0030*/ 	.string	"Cuda compilation tools, release 13.0, V13.0.88"
        /*0030*/ 	.string	"Build cuda_13.0.r13.0/compiler.36424714_0"
        /*0030*/ 	.string	"-arch sm_100 -m 64 "



//--------------------- .note.nv.cuinfo           --------------------------
	.section	.note.nv.cuinfo,"",@"SHT_NOTE"
	.sectionflags	@"SHF_NOTE_NV_CUINFO"
        /*0018*/ 	.short	0x0002
        /*001a*/ 	.short	0x0064
        /*001c*/ 	.short	0x0082
	.zero		2


//--------------------- .nv.info                  --------------------------
	.section	.nv.info,"",@"SHT_CUDA_INFO"
	.align	4


	//----- nvinfo : EIATTR_REGCOUNT
	.align		4
        /*0000*/ 	.byte	0x04, 0x2f
        /*0002*/ 	.short	(.L_3 - .L_2)
	.align		4
.L_2:
        /*0004*/ 	.word	index@(_Z5divSYPPfS0_S0_S0_S0_ii)
        /*0008*/ 	.word	0x0000001a


	//----- nvinfo : EIATTR_FRAME_SIZE
	.align		4
.L_3:
        /*000c*/ 	.byte	0x04, 0x11
        /*000e*/ 	.short	(.L_5 - .L_4)
	.align		4
.L_4:
        /*0010*/ 	.word	index@($__internal_25_$__cuda_sm3x_div_rn_noftz_f32_slowpath)
        /*0014*/ 	.word	0x00000000


	//----- nvinfo : EIATTR_FRAME_SIZE
	.align		4
.L_5:
        /*0018*/ 	.byte	0x04, 0x11
        /*001a*/ 	.short	(.L_7 - .L_6)
	.align		4
.L_6:
        /*001c*/ 	.word	index@(_Z5divSYPPfS0_S0_S0_S0_ii)
        /*0020*/ 	.word	0x00000000


	//----- nvinfo : EIATTR_REGCOUNT
	.align		4
.L_7:
        /*0024*/ 	.byte	0x04, 0x2f
        /*0026*/ 	.short	(.L_9 - .L_8)
	.align		4
.L_8:
        /*0028*/ 	.word	index@(_Z6divSXZPPfS0_S0_S0_S0_S0_S0_ii)
        /*002c*/ 	.word	0x0000001c


	//----- nvinfo : EIATTR_FRAME_SIZE
	.align		4
.L_9:
        /*0030*/ 	.byte	0x04, 0x11
        /*0032*/ 	.short	(.L_11 - .L_10)
	.align		4
.L_10:
        /*0034*/ 	.word	index@($__internal_24_$__cuda_sm3x_div_rn_noftz_f32_slowpath)
        /*0038*/ 	.word	0x00000000


	//----- nvinfo : EIATTR_FRAME_SIZE
	.align		4
.L_11:
        /*003c*/ 	.byte	0x04, 0x11
        /*003e*/ 	.short	(.L_13 - .L_12)
	.align		4
.L_12:
        /*0040*/ 	.word	index@(_Z6divSXZPPfS0_S0_S0_S0_S0_S0_ii)
        /*0044*/ 	.word	0x00000000


	//----- nvinfo : EIATTR_REGCOUNT
	.align		4
.L_13:
        /*0048*/ 	.byte	0x04, 0x2f
        /*004a*/ 	.short	(.L_15 - .L_14)
	.align		4
.L_14:
        /*004c*/ 	.word	index@(_Z5divVYPPfS0_S0_S0_S0_ii)
        /*0050*/ 	.word	0x0000001a


	//----- nvinfo : EIATTR_FRAME_SIZE
	.align		4
.L_15:
        /*0054*/ 	.byte	0x04, 0x11
        /*0056*/ 	.short	(.L_17 - .L_16)
	.align		4
.L_16:
        /*0058*/ 	.word	index@($__internal_23_$__cuda_sm3x_div_rn_noftz_f32_slowpath)
        /*005c*/ 	.word	0x00000000


	//----- nvinfo : EIATTR_FRAME_SIZE
	.align		4
.L_17:
        /*0060*/ 	.byte	0x04, 0x11
        /*0062*/ 	.short	(.L_19 - .L_18)
	.align		4
.L_18:
        /*0064*/ 	.word	index@(_Z5divVYPPfS0_S0_S0_S0_ii)
        /*0068*/ 	.word	0x00000000


	//----- nvinfo : EIATTR_REGCOUNT
	.align		4
.L_19:
        /*006c*/ 	.byte	0x04, 0x2f
        /*006e*/ 	.short	(.L_21 - .L_20)
	.align		4
.L_20:
        /*0070*/ 	.word	index@(_Z6divVXZPPfS0_S0_S0_S0_S0_S0_S0_ii)
        /*0074*/ 	.word	0x0000001e


	//----- nvinfo : EIATTR_FRAME_SIZE
	.align		4
.L_21:
        /*0078*/ 	.byte	0x04, 0x11
        /*007a*/ 	.short	(.L_23 - .L_22)
	.align		4
.L_22:
        /*007c*/ 	.word	index@($__internal_22_$__cuda_sm3x_div_rn_noftz_f32_slowpath)
        /*0080*/ 	.word	0x00000000


	//----- nvinfo : EIATTR_FRAME_SIZE
	.align		4
.L_23:
        /*0084*/ 	.byte	0x04, 0x11
        /*0086*/ 	.short	(.L_25 - .L_24)
	.align		4
.L_24:
        /*0088*/ 	.word	index@(_Z6divVXZPPfS0_S0_S0_S0_S0_S0_S0_ii)
        /*008c*/ 	.word	0x00000000


	//----- nvinfo : EIATTR_REGCOUNT
	.align		4
.L_25:
        /*0090*/ 	.byte	0x04, 0x2f
        /*0092*/ 	.short	(.L_27 - .L_26)
	.align		4
.L_26:
        /*0094*/ 	.word	index@(_Z6addSTFPPfS0_S0_S0_S0_S0_PiS1_iiiiii)
        /*0098*/ 	.word	0x00000016


	//----- nvinfo : EIATTR_FRAME_SIZE
	.align		4
.L_27:
        /*009c*/ 	.byte	0x04, 0x11
        /*009e*/ 	.short	(.L_29 - .L_28)
	.align		4
.L_28:
        /*00a0*/ 	.word	index@(_Z6addSTFPPfS0_S0_S0_S0_S0_PiS1_iiiiii)
        /*00a4*/ 	.word	0x00000000


	//----- nvinfo : EIATTR_REGCOUNT
	.align		4
.L_29:
        /*00a8*/ 	.byte	0x04, 0x2f
        /*00aa*/ 	.short	(.L_31 - .L_30)
	.align		4
.L_30:
        /*00ac*/ 	.word	index@(_Z7saveRecPPfS0_S0_S0_S0_S0_PiS1_iiiii)
        /*00b0*/ 	.word	0x00000012


	//----- nvinfo : EIATTR_FRAME_SIZE
	.align		4
.L_31:
        /*00b4*/ 	.byte	0x04, 0x11
        /*00b6*/ 	.short	(.L_33 - .L_32)
	.align		4
.L_32:
        /*00b8*/ 	.word	index@(_Z7saveRecPPfS0_S0_S0_S0_S0_PiS1_iiiii)
        /*00bc*/ 	.word	0x00000000


	//----- nvinfo : EIATTR_REGCOUNT
	.align		4
.L_33:
        /*00c0*/ 	.byte	0x04, 0x2f
        /*00c2*/ 	.short	(.L_35 - .L_34)
	.align		4
.L_34:
        /*00c4*/ 	.word	index@(_Z7saveRecPPPfS1_S1_S0_S0_S0_PiS2_iiiii)
        /*00c8*/ 	.word	0x0000001a


	//----- nvinfo : EIATTR_FRAME_SIZE
	.align		4
.L_35:
        /*00cc*/ 	.byte	0x04, 0x11
        /*00ce*/ 	.short	(.L_37 - .L_36)
	.align		4
.L_36:
        /*00d0*/ 	.word	index@(_Z7saveRecPPPfS1_S1_S0_S0_S0_PiS2_iiiii)
        /*00d4*/ 	.word	0x00000000


	//----- nvinfo : EIATTR_REGCOUNT
	.align		4
.L_37:
        /*00d8*/ 	.byte	0x04, 0x2f
        /*00da*/ 	.short	(.L_39 - .L_38)
	.align		4
.L_38:
        /*00dc*/ 	.word	index@(_Z7updateVPPfS0_S0_S0_f)
        /*00e0*/ 	.word	0x00000016


	//----- nvinfo : EIATTR_FRAME_SIZE
	.align		4
.L_39:
        /*00e4*/ 	.byte	0x04, 0x11
        /*00e6*/ 	.short	(.L_41 - .L_40)
	.align		4
.L_40:
        /*00e8*/ 	.word	index@($__internal_21_$__cuda_sm3x_div_rn_noftz_f32_slowpath)
        /*00ec*/ 	.word	0x00000000


	//----- nvinfo : EIATTR_FRAME_SIZE
	.align		4
.L_41:
        /*00f0*/ 	.byte	0x04, 0x11
        /*00f2*/ 	.short	(.L_43 - .L_42)
	.align		4
.L_42:
        /*00f4*/ 	.word	index@(_Z7updateVPPfS0_S0_S0_f)
        /*00f8*/ 	.word	0x00000000


	//----- nvinfo : EIATTR_REGCOUNT
	.align		4
.L_43:
        /*00fc*/ 	.byte	0x04, 0x2f
        /*00fe*/ 	.short	(.L_45 - .L_44)
	.align		4
.L_44:
        /*0100*/ 	.word	index@(_Z8updateSYPPfS0_S0_S0_S0_f)
        /*0104*/ 	.word	0x00000018


	//----- nvinfo : EIATTR_FRAME_SIZE
	.align		4
.L_45:
        /*0108*/ 	.byte	0x04, 0x11
        /*010a*/ 	.short	(.L_47 - .L_46)
	.align		4
.L_46:
        /*010c*/ 	.word	index@(_Z8updateSYPPfS0_S0_S0_S0_f)
        /*0110*/ 	.word	0x00000000


	//----- nvinfo : EIATTR_REGCOUNT
	.align		4
.L_47:
        /*0114*/ 	.byte	0x04, 0x2f
        /*0116*/ 	.short	(.L_49 - .L_48)
	.align		4
.L_48:
        /*0118*/ 	.word	index@(_Z9updateSXZPPfS0_S0_S0_S0_S0_S0_S0_S0_f)
        /*011c*/ 	.word	0x0000001d


	//----- nvinfo : EIATTR_FRAME_SIZE
	.align		4
.L_49:
        /*0120*/ 	.byte	0x04, 0x11
        /*0122*/ 	.short	(.L_51 - .L_50)
	.align		4
.L_50:
        /*0124*/ 	.word	index@(_Z9updateSXZPPfS0_S0_S0_S0_S0_S0_S0_S0_f)
        /*0128*/ 	.word	0x00000000


	//----- nvinfo : EIATTR_REGCOUNT
	.align		4
.L_51:
        /*012c*/ 	.byte	0x04, 0x2f
        /*012e*/ 	.short	(.L_53 - .L_52)
	.align		4
.L_52:
        /*0130*/ 	.word	index@(_Z7updateUPPfS0_f)
        /*0134*/ 	.word	0x0000000e


	//----- nvinfo : EIATTR_FRAME_SIZE
	.align		4
.L_53:
        /*0138*/ 	.byte	0x04, 0x11
        /*013a*/ 	.short	(.L_55 - .L_54)
	.align		4
.L_54:
        /*013c*/ 	.word	index@(_Z7updateUPPfS0_f)
        /*0140*/ 	.word	0x00000000


	//----- nvinfo : EIATTR_REGCOUNT
	.align		4
.L_55:
        /*0144*/ 	.byte	0x04, 0x2f
        /*0146*/ 	.short	(.L_57 - .L_56)
	.align		4
.L_56:
        /*0148*/ 	.word	index@(_Z15interactionRhoYPPfS0_S0_f)
        /*014c*/ 	.word	0x00000012


	//----- nvinfo : EIATTR_FRAME_SIZE
	.align		4
.L_57:
        /*0150*/ 	.byte	0x04, 0x11
        /*0152*/ 	.short	(.L_59 - .L_58)
	.align		4
.L_58:
        /*0154*/ 	.word	index@(_Z15interactionRhoYPPfS0_S0_f)
        /*0158*/ 	.word	0x00000000


	//----- nvinfo : EIATTR_REGCOUNT
	.align		4
.L_59:
        /*015c*/ 	.byte	0x04, 0x2f
        /*015e*/ 	.short	(.L_61 - .L_60)
	.align		4
.L_60:
        /*0160*/ 	.word	index@(_Z16interactionRhoXZPPfS0_S0_S0_S0_f)
        /*0164*/ 	.word	0x00000016


	//----- nvinfo : EIATTR_FRAME_SIZE
	.align		4
.L_61:
        /*0168*/ 	.byte	0x04, 0x11
        /*016a*/ 	.short	(.L_63 - .L_62)
	.align		4
.L_62:
        /*016c*/ 	.word	index@(_Z16interactionRhoXZPPfS0_S0_S0_S0_f)
        /*0170*/ 	.word	0x00000000


	//----- nvinfo : EIATTR_REGCOUNT
	.align		4
.L_63:
        /*0174*/ 	.byte	0x04, 0x2f
        /*0176*/ 	.short	(.L_65 - .L_64)
	.align		4
.L_64:
        /*0178*/ 	.word	index@(_Z14interactionMuYPPfS0_S0_S0_S0_f)
        /*017c*/ 	.word	0x00000016


	//----- nvinfo : EIATTR_FRAME_SIZE
	.align		4
.L_65:
        /*0180*/ 	.byte	0x04, 0x11
        /*0182*/ 	.short	(.L_67 - .L_66)
	.align		4
.L_66:
        /*0184*/ 	.word	index@(_Z14interactionMuYPPfS0_S0_S0_S0_f)
        /*0188*/ 	.word	0x00000000


	//----- nvinfo : EIATTR_REGCOUNT
	.align		4
.L_67:
        /*018c*/ 	.byte	0x04, 0x2f
        /*018e*/ 	.short	(.L_69 - .L_68)
	.align		4
.L_68:
        /*0190*/ 	.word	index@(_Z15interactionMuXZPPfS0_S0_S0_S0_S0_S0_S0_S0_f)
        /*0194*/ 	.word	0x00000020


	//----- nvinfo : EIATTR_FRAME_SIZE
	.align		4
.L_69:
        /*0198*/ 	.byte	0x04, 0x11
        /*019a*/ 	.short	(.L_71 - .L_70)
	.align		4
.L_70:
        /*019c*/ 	.word	index@(_Z15interactionMuXZPPfS0_S0_S0_S0_S0_S0_S0_S0_f)
        /*01a0*/ 	.word	0x00000000


	//----- nvinfo : EIATTR_REGCOUNT
	.align		4
.L_71:
        /*01a4*/ 	.byte	0x04, 0x2f
        /*01a6*/ 	.short	(.L_73 - .L_72)
	.align		4
.L_72:
        /*01a8*/ 	.word	index@(_Z19interactionLambdaXZPPfS0_S0_S0_S0_f)
        /*01ac*/ 	.word	0x00000018


	//----- nvinfo : EIATTR_FRAME_SIZE
	.align		4
.L_73:
        /*01b0*/ 	.byte	0x04, 0x11
        /*01b2*/ 	.short	(.L_75 - .L_74)
	.align		4
.L_74:
        /*01b4*/ 	.word	index@(_Z19interactionLambdaXZPPfS0_S0_S0_S0_f)
        /*01b8*/ 	.word	0x00000000


	//----- nvinfo : EIATTR_REGCOUNT
	.align		4
.L_75:
        /*01bc*/ 	.byte	0x04, 0x2f
        /*01be*/ 	.short	(.L_77 - .L_76)
	.align		4
.L_76:
        /*01c0*/ 	.word	index@(_Z18initialiseGaussianPPfiii)
        /*01c4*/ 	.word	0x00000016


	//----- nvinfo : EIATTR_FRAME_SIZE
	.align		4
.L_77:
        /*01c8*/ 	.byte	0x04, 0x11
        /*01ca*/ 	.short	(.L_79 - .L_78)
	.align		4
.L_78:
        /*01cc*/ 	.word	index@($__internal_20_$__cuda_sm3x_div_rn_noftz_f32_slowpath)
        /*01d0*/ 	.word	0x00000000


	//----- nvinfo : EIATTR_FRAME_SIZE
	.align		4
.L_79:
        /*01d4*/ 	.byte	0x04, 0x11
        /*01d6*/ 	.short	(.L_81 - .L_80)
	.align		4
.L_80:
        /*01d8*/ 	.word	index@($__internal_19_$__cuda_sm20_sqrt_rn_f32_slowpath)
        /*01dc*/ 	.word	0x00000000


	//----- nvinfo : EIATTR_FRAME_SIZE
	.align		4
.L_81:
        /*01e0*/ 	.byte	0x04, 0x11
        /*01e2*/ 	.short	(.L_83 - .L_82)
	.align		4
.L_82:
        /*01e4*/ 	.word	index@($__internal_18_$__cuda_sm20_rcp_rn_f32_slowpath)
        /*01e8*/ 	.word	0x00000000


	//----- nvinfo : EIATTR_FRAME_SIZE
	.align		4
.L_83:
        /*01ec*/ 	.byte	0x04, 0x11
        /*01ee*/ 	.short	(.L_85 - .L_84)
	.align		4
.L_84:
        /*01f0*/ 	.word	index@(_Z18initialiseGaussianPPfiii)
        /*01f4*/ 	.word	0x00000000


	//----- nvinfo : EIATTR_REGCOUNT
	.align		4
.L_85:
        /*01f8*/ 	.byte	0x04, 0x2f
        /*01fa*/ 	.short	(.L_87 - .L_86)
	.align		4
.L_86:
        /*01fc*/ 	.word	index@(_Z14computeIndicesPiPfff)
        /*0200*/ 	.word	0x00000010


	//----- nvinfo : EIATTR_FRAME_SIZE
	.align		4
.L_87:
        /*0204*/ 	.byte	0x04, 0x11
        /*0206*/ 	.short	(.L_89 - .L_88)
	.align		4
.L_88:
        /*0208*/ 	.word	index@($__internal_17_$__cuda_sm3x_div_rn_noftz_f32_slowpath)
        /*020c*/ 	.word	0x00000000


	//----- nvinfo : EIATTR_FRAME_SIZE
	.align		4
.L_89:
        /*0210*/ 	.byte	0x04, 0x11
        /*0212*/ 	.short	(.L_91 - .L_90)
	.align		4
.L_90:
        /*0214*/ 	.word	index@(_Z14computeIndicesPiPfff)
        /*0218*/ 	.word	0x00000000


	//----- nvinfo : EIATTR_REGCOUNT
	.align		4
.L_91:
        /*021c*/ 	.byte	0x04, 0x2f
        /*021e*/ 	.short	(.L_93 - .L_92)
	.align		4
.L_92:
        /*0220*/ 	.word	index@(_Z29initialiseAbsorbingBoundariesPPffiiiiffS0_S0_)
        /*0224*/ 	.word	0x00000020


	//----- nvinfo : EIATTR_FRAME_SIZE
	.align		4
.L_93:
        /*0228*/ 	.byte	0x04, 0x11
        /*022a*/ 	.short	(.L_95 - .L_94)
	.align		4
.L_94:
        /*022c*/ 	.word	index@($_Z29initialiseAbsorbingBoundariesPPffiiiiffS0_S0_$__internal_accurate_pow)
        /*0230*/ 	.word	0x00000000


	//----- nvinfo : EIATTR_FRAME_SIZE
	.align		4
.L_95:
        /*0234*/ 	.byte	0x04, 0x11
        /*0236*/ 	.short	(.L_97 - .L_96)
	.align		4
.L_96:
        /*0238*/ 	.word	index@($__internal_16_$__cuda_sm3x_div_rn_noftz_f32_slowpath)
        /*023c*/ 	.word	0x00000000


	//----- nvinfo : EIATTR_FRAME_SIZE
	.align		4
.L_97:
        /*0240*/ 	.byte	0x04, 0x11
        /*0242*/ 	.short	(.L_99 - .L_98)
	.align		4
.L_98:
        /*0244*/ 	.word	index@(_Z29initialiseAbsorbingBoundariesPPffiiiiffS0_S0_)
        /*0248*/ 	.word	0x00000000


	//----- nvinfo : EIATTR_REGCOUNT
	.align		4
.L_99:
        /*024c*/ 	.byte	0x04, 0x2f
        /*024e*/ 	.short	(.L_101 - .L_100)
	.align		4
.L_100:
        /*0250*/ 	.word	index@(_Z18prepareEnvelopeSTFPPfS_S_S_iii)
        /*0254*/ 	.word	0x00000010


	//----- nvinfo : EIATTR_FRAME_SIZE
	.align		4
.L_101:
        /*0258*/ 	.byte	0x04, 0x11
        /*025a*/ 	.short	(.L_103 - .L_102)
	.align		4
.L_102:
        /*025c*/ 	.word	index@(_Z18prepareEnvelopeSTFPPfS_S_S_iii)
        /*0260*/ 	.word	0x00000000


	//----- nvinfo : EIATTR_REGCOUNT
	.align		4
.L_103:
        /*0264*/ 	.byte	0x04, 0x2f
        /*0266*/ 	.short	(.L_105 - .L_104)
	.align		4
.L_104:
        /*0268*/ 	.word	index@(_Z13filterKernelXPPfS0_ii)
        /*026c*/ 	.word	0x00000017


	//----- nvinfo : EIATTR_FRAME_SIZE
	.align		4
.L_105:
        /*0270*/ 	.byte	0x04, 0x11
        /*0272*/ 	.short	(.L_107 - .L_106)
	.align		4
.L_106:
        /*0274*/ 	.word	index@($__internal_15_$__cuda_sm3x_div_rn_noftz_f32_slowpath)
        /*0278*/ 	.word	0x00000000


	//----- nvinfo : EIATTR_FRAME_SIZE
	.align		4
.L_107:
        /*027c*/ 	.byte	0x04, 0x11
        /*027e*/ 	.short	(.L_109 - .L_108)
	.align		4
.L_108:
        /*0280*/ 	.word	index@($__internal_14_$__cuda_sm20_sqrt_rn_f32_slowpath)
        /*0284*/ 	.word	0x00000000


	//----- nvinfo : EIATTR_FRAME_SIZE
	.align		4
.L_109:
        /*0288*/ 	.byte	0x04, 0x11
        /*028a*/ 	.short	(.L_111 - .L_110)
	.align		4
.L_110:
        /*028c*/ 	.word	index@($__internal_13_$__cuda_sm20_rcp_rn_f32_slowpath)
        /*0290*/ 	.word	0x00000000


	//----- nvinfo : EIATTR_FRAME_SIZE
	.align		4
.L_111:
        /*0294*/ 	.byte	0x04, 0x11
        /*0296*/ 	.short	(.L_113 - .L_112)
	.align		4
.L_112:
        /*0298*/ 	.word	index@(_Z13filterKernelXPPfS0_ii)
        /*029c*/ 	.word	0x00000000


	//----- nvinfo : EIATTR_REGCOUNT
	.align		4
.L_113:
        /*02a0*/ 	.byte	0x04, 0x2f
        /*02a2*/ 	.short	(.L_115 - .L_114)
	.align		4
.L_114:
        /*02a4*/ 	.word	index@(_Z13filterKernelZPPfS0_S0_ii)
        /*02a8*/ 	.word	0x0000001b


	//----- nvinfo : EIATTR_FRAME_SIZE
	.align		4
.L_115:
        /*02ac*/ 	.byte	0x04, 0x11
        /*02ae*/ 	.short	(.L_117 - .L_116)
	.align		4
.L_116:
        /*02b0*/ 	.word	index@($__internal_12_$__cuda_sm3x_div_rn_noftz_f32_slowpath)
        /*02b4*/ 	.word	0x00000000


	//----- nvinfo : EIATTR_FRAME_SIZE
	.align		4
.L_117:
        /*02b8*/ 	.byte	0x04, 0x11
        /*02ba*/ 	.short	(.L_119 - .L_118)
	.align		4
.L_118:
        /*02bc*/ 	.word	index@($__internal_11_$__cuda_sm20_sqrt_rn_f32_slowpath)
        /*02c0*/ 	.word	0x00000000


	//----- nvinfo : EIATTR_FRAME_SIZE
	.align		4
.L_119:
        /*02c4*/ 	.byte	0x04, 0x11
        /*02c6*/ 	.short	(.L_121 - .L_120)
	.align		4
.L_120:
        /*02c8*/ 	.word	index@($__internal_10_$__cuda_sm20_rcp_rn_f32_slowpath)
        /*02cc*/ 	.word	0x00000000


	//----- nvinfo : EIATTR_FRAME_SIZE
	.align		4
.L_121:
        /*02d0*/ 	.byte	0x04, 0x11
        /*02d2*/ 	.short	(.L_123 - .L_122)
	.align		4
.L_122:
        /*02d4*/ 	.word	index@(_Z13filterKernelZPPfS0_S0_ii)
        /*02d8*/ 	.word	0x00000000


	//----- nvinfo : EIATTR_REGCOUNT
	.align		4
.L_123:
        /*02dc*/ 	.byte	0x04, 0x2f
        /*02de*/ 	.short	(.L_125 - .L_124)
	.align		4
.L_124:
        /*02e0*/ 	.word	index@(_Z15getTaperWeightsPffi)
        /*02e4*/ 	.word	0x00000012


	//----- nvinfo : EIATTR_FRAME_SIZE
	.align		4
.L_125:
        /*02e8*/ 	.byte	0x04, 0x11
        /*02ea*/ 	.short	(.L_127 - .L_126)
	.align		4
.L_126:
        /*02ec*/ 	.word	index@($__internal_9_$__cuda_sm3x_div_rn_noftz_f32_slowpath)
        /*02f0*/ 	.word	0x00000020


	//----- nvinfo : EIATTR_FRAME_SIZE
	.align		4
.L_127:
        /*02f4*/ 	.byte	0x04, 0x11
        /*02f6*/ 	.short	(.L_129 - .L_128)
	.align		4
.L_128:
        /*02f8*/ 	.word	index@(_Z15getTaperWeightsPffi)
        /*02fc*/ 	.word	0x00000020


	//----- nvinfo : EIATTR_REGCOUNT
	.align		4
.L_129:
        /*0300*/ 	.byte	0x04, 0x2f
        /*0302*/ 	.short	(.L_131 - .L_130)
	.align		4
.L_130:
        /*0304*/ 	.word	index@(_Z23calculateWaveformMisfitPPfS_S0_PS0_S_iiii)
        /*0308*/ 	.word	0x00000014


	//----- nvinfo : EIATTR_FRAME_SIZE
	.align		4
.L_131:
        /*030c*/ 	.byte	0x04, 0x11
        /*030e*/ 	.short	(.L_133 - .L_132)
	.align		4
.L_132:
        /*0310*/ 	.word	index@(_Z23calculateWaveformMisfitPPfS_S0_PS0_S_iiii)
        /*0314*/ 	.word	0x00000000


	//----- nvinfo : EIATTR_REGCOUNT
	.align		4
.L_133:
        /*0318*/ 	.byte	0x04, 0x2f
        /*031a*/ 	.short	(.L_135 - .L_134)
	.align		4
.L_134:
        /*031c*/ 	.word	index@(_Z11envelopetmpPfS_S_f)
        /*0320*/ 	.word	0x00000010


	//----- nvinfo : EIATTR_FRAME_SIZE
	.align		4
.L_135:
        /*0324*/ 	.byte	0x04, 0x11
        /*0326*/ 	.short	(.L_137 - .L_136)
	.align		4
.L_136:
        /*0328*/ 	.word	index@($__internal_8_$__cuda_sm3x_div_rn_noftz_f32_slowpath)
        /*032c*/ 	.word	0x00000000


	//----- nvinfo : EIATTR_FRAME_SIZE
	.align		4
.L_137:
        /*0330*/ 	.byte	0x04, 0x11
        /*0332*/ 	.short	(.L_139 - .L_138)
	.align		4
.L_138:
        /*0334*/ 	.word	index@(_Z11envelopetmpPfS_S_f)
        /*0338*/ 	.word	0x00000000


	//----- nvinfo : EIATTR_REGCOUNT
	.align		4
.L_139:
        /*033c*/ 	.byte	0x04, 0x2f
        /*033e*/ 	.short	(.L_141 - .L_140)
	.align		4
.L_140:
        /*0340*/ 	.word	index@(_Z12copyWaveformPfPPS_ii)
        /*0344*/ 	.word	0x0000000e


	//----- nvinfo : EIATTR_FRAME_SIZE
	.align		4
.L_141:
        /*0348*/ 	.byte	0x04, 0x11
        /*034a*/ 	.short	(.L_143 - .L_142)
	.align		4
.L_142:
        /*034c*/ 	.word	index@(_Z12copyWaveformPfPPS_ii)
        /*0350*/ 	.word	0x00000000


	//----- nvinfo : EIATTR_REGCOUNT
	.align		4
.L_143:
        /*0354*/ 	.byte	0x04, 0x2f
        /*0356*/ 	.short	(.L_145 - .L_144)
	.align		4
.L_144:
        /*0358*/ 	.word	index@(_Z12copyWaveformPfPS_ii)
        /*035c*/ 	.word	0x0000000a


	//----- nvinfo : EIATTR_FRAME_SIZE
	.align		4
.L_145:
        /*0360*/ 	.byte	0x04, 0x11
        /*0362*/ 	.short	(.L_147 - .L_146)
	.align		4
.L_146:
        /*0364*/ 	.word	index@(_Z12copyWaveformPfPS_ii)
        /*0368*/ 	.word	0x00000000


	//----- nvinfo : EIATTR_REGCOUNT
	.align		4
.L_147:
        /*036c*/ 	.byte	0x04, 0x2f
        /*036e*/ 	.short	(.L_149 - .L_148)
	.align		4
.L_148:
        /*0370*/ 	.word	index@(_Z15initialiseGridsPPfS0_fifi)
        /*0374*/ 	.word	0x00000011


	//----- nvinfo : EIATTR_FRAME_SIZE
	.align		4
.L_149:
        /*0378*/ 	.byte	0x04, 0x11
        /*037a*/ 	.short	(.L_151 - .L_150)
	.align		4
.L_150:
        /*037c*/ 	.word	index@($__internal_7_$__cuda_sm3x_div_rn_noftz_f32_slowpath)
        /*0380*/ 	.word	0x00000000


	//----- nvinfo : EIATTR_FRAME_SIZE
	.align		4
.L_151:
        /*0384*/ 	.byte	0x04, 0x11
        /*0386*/ 	.short	(.L_153 - .L_152)
	.align		4
.L_152:
        /*0388*/ 	.word	index@(_Z15initialiseGridsPPfS0_fifi)
        /*038c*/ 	.word	0x00000000


	//----- nvinfo : EIATTR_REGCOUNT
	.align		4
.L_153:
        /*0390*/ 	.byte	0x04, 0x2f
        /*0392*/ 	.short	(.L_155 - .L_154)
	.align		4
.L_154:
        /*0394*/ 	.word	index@(_Z9mesh2gridPfS_S_S_S_PS_S0_S0_fffi)
        /*0398*/ 	.word	0x00000020


	//----- nvinfo : EIATTR_FRAME_SIZE
	.align		4
.L_155:
        /*039c*/ 	.byte	0x04, 0x11
        /*039e*/ 	.short	(.L_157 - .L_156)
	.align		4
.L_156:
        /*03a0*/ 	.word	index@(_Z9mesh2gridPfS_S_S_S_PS_S0_S0_fffi)
        /*03a4*/ 	.word	0x00000000


	//----- nvinfo : EIATTR_REGCOUNT
	.align		4
.L_157:
        /*03a8*/ 	.byte	0x04, 0x2f
        /*03aa*/ 	.short	(.L_159 - .L_158)
	.align		4
.L_158:
        /*03ac*/ 	.word	index@(_Z21changeParametrisationPPfS0_S0_i)
        /*03b0*/ 	.word	0x00000014


	//----- nvinfo : EIATTR_FRAME_SIZE
	.align		4
.L_159:
        /*03b4*/ 	.byte	0x04, 0x11
        /*03b6*/ 	.short	(.L_161 - .L_160)
	.align		4
.L_160:
        /*03b8*/ 	.word	index@(_Z21changeParametrisationPPfS0_S0_i)
        /*03bc*/ 	.word	0x00000000


	//----- nvinfo : EIATTR_REGCOUNT
	.align		4
.L_161:
        /*03c0*/ 	.byte	0x04, 0x2f
        /*03c2*/ 	.short	(.L_163 - .L_162)
	.align		4
.L_162:
        /*03c4*/ 	.word	index@(_Z21changeParametrisationPfS_S_ii)
        /*03c8*/ 	.word	0x00000011


	//----- nvinfo : EIATTR_FRAME_SIZE
	.align		4
.L_163:
        /*03cc*/ 	.byte	0x04, 0x11
        /*03ce*/ 	.short	(.L_165 - .L_164)
	.align		4
.L_164:
        /*03d0*/ 	.word	index@($__internal_6_$__cuda_sm3x_div_rn_noftz_f32_slowpath)
        /*03d4*/ 	.word	0x00000000


	//----- nvinfo : EIATTR_FRAME_SIZE
	.align		4
.L_165:
        /*03d8*/ 	.byte	0x04, 0x11
        /*03da*/ 	.short	(.L_167 - .L_166)
	.align		4
.L_166:
        /*03dc*/ 	.word	index@($__internal_5_$__cuda_sm20_sqrt_rn_f32_slowpath)
        /*03e0*/ 	.word	0x00000000


	//----- nvinfo : EIATTR_FRAME_SIZE
	.align		4
.L_167:
        /*03e4*/ 	.byte	0x04, 0x11
        /*03e6*/ 	.short	(.L_169 - .L_168)
	.align		4
.L_168:
        /*03e8*/ 	.word	index@(_Z21changeParametrisationPfS_S_ii)
        /*03ec*/ 	.word	0x00000000


	//----- nvinfo : EIATTR_REGCOUNT
	.align		4
.L_169:
        /*03f0*/ 	.byte	0x04, 0x2f
        /*03f2*/ 	.short	(.L_171 - .L_170)
	.align		4
.L_170:
        /*03f4*/ 	.word	index@(_Z11updateModelPPfS0_f)
        /*03f8*/ 	.word	0x0000000e


	//----- nvinfo : EIATTR_FRAME_SIZE
	.align		4
.L_171:
        /*03fc*/ 	.byte	0x04, 0x11
        /*03fe*/ 	.short	(.L_173 - .L_172)
	.align		4
.L_172:
        /*0400*/ 	.word	index@(_Z11updateModelPPfS0_f)
        /*0404*/ 	.word	0x00000000


	//----- nvinfo : EIATTR_REGCOUNT
	.align		4
.L_173:
        /*0408*/ 	.byte	0x04, 0x2f
        /*040a*/ 	.short	(.L_175 - .L_174)
	.align		4
.L_174:
        /*040c*/ 	.word	index@(_Z12reduceSystemPKdPdS0_S1_ii)
        /*0410*/ 	.word	0x0000000e


	//----- nvinfo : EIATTR_FRAME_SIZE
	.align		4
.L_175:
        /*0414*/ 	.byte	0x04, 0x11
        /*0416*/ 	.short	(.L_177 - .L_176)
	.align		4
.L_176:
        /*0418*/ 	.word	index@(_Z12reduceSystemPKdPdS0_S1_ii)
        /*041c*/ 	.word	0x00000000


	//----- nvinfo : EIATTR_REGCOUNT
	.align		4
.L_177:
        /*0420*/ 	.byte	0x04, 0x2f
        /*0422*/ 	.short	(.L_179 - .L_178)
	.align		4
.L_178:
        /*0424*/ 	.word	index@(_Z15generateCheckerPPfffffS0_S0_)
        /*0428*/ 	.word	0x00000017


	//----- nvinfo : EIATTR_FRAME_SIZE
	.align		4
.L_179:
        /*042c*/ 	.byte	0x04, 0x11
        /*042e*/ 	.short	(.L_181 - .L_180)
	.align		4
.L_180:
        /*0430*/ 	.word	index@($__internal_4_$__cuda_sm3x_div_rn_noftz_f32_slowpath)
        /*0434*/ 	.word	0x00000000


	//----- nvinfo : EIATTR_FRAME_SIZE
	.align		4
.L_181:
        /*0438*/ 	.byte	0x04, 0x11
        /*043a*/ 	.short	(.L_183 - .L_182)
	.align		4
.L_182:
        /*043c*/ 	.word	index@(_Z15generateCheckerPPfffffS0_S0_)
        /*0440*/ 	.word	0x00000000


	//----- nvinfo : EIATTR_REGCOUNT
	.align		4
.L_183:
        /*0444*/ 	.byte	0x04, 0x2f
        /*0446*/ 	.short	(.L_185 - .L_184)
	.align		4
.L_184:
        /*0448*/ 	.word	index@(_Z13generateLayerPPffffS0_)
        /*044c*/ 	.word	0x0000000c


	//----- nvinfo : EIATTR_FRAME_SIZE
	.align		4
.L_185:
        /*0450*/ 	.byte	0x04, 0x11
        /*0452*/ 	.short	(.L_187 - .L_186)
	.align		4
.L_186:
        /*0454*/ 	.word	index@(_Z13generateLayerPPffffS0_)
        /*0458*/ 	.word	0x00000000


	//----- nvinfo : EIATTR_REGCOUNT
	.align		4
.L_187:
        /*045c*/ 	.byte	0x04, 0x2f
        /*045e*/ 	.short	(.L_189 - .L_188)
	.align		4
.L_188:
        /*0460*/ 	.word	index@(_Z19generateRandomLayerPPffffS_S_S0_)
        /*0464*/ 	.word	0x00000010


	//----- nvinfo : EIATTR_FRAME_SIZE
	.align		4
.L_189:
        /*0468*/ 	.byte	0x04, 0x11
        /*046a*/ 	.short	(.L_191 - .L_190)
	.align		4
.L_190:
        /*046c*/ 	.word	index@(_Z19generateRandomLayerPPffffS_S_S0_)
        /*0470*/ 	.word	0x00000000


	//----- nvinfo : EIATTR_REGCOUNT
	.align		4
.L_191:
        /*0474*/ 	.byte	0x04, 0x2f
        /*0476*/ 	.short	(.L_193 - .L_192)
	.align		4
.L_192:
        /*0478*/ 	.word	index@(_Z7hilbertP6float2i)
        /*047c*/ 	.word	0x00000008


	//----- nvinfo : EIATTR_FRAME_SIZE
	.align		4
.L_193:
        /*0480*/ 	.byte	0x04, 0x11
        /*0482*/ 	.short	(.L_195 - .L_194)
	.align		4
.L_194:
        /*0484*/ 	.word	index@(_Z7hilbertP6float2i)
        /*0488*/ 	.word	0x00000000


	//----- nvinfo : EIATTR_REGCOUNT
	.align		4
.L_195:
        /*048c*/ 	.byte	0x04, 0x2f
        /*048e*/ 	.short	(.L_197 - .L_196)
	.align		4
.L_196:
        /*0490*/ 	.word	index@(_Z7copyR2CP6float2Pf)
        /*0494*/ 	.word	0x0000000c


	//----- nvinfo : EIATTR_FRAME_SIZE
	.align		4
.L_197:
        /*0498*/ 	.byte	0x04, 0x11
        /*049a*/ 	.short	(.L_199 - .L_198)
	.align		4
.L_198:
        /*049c*/ 	.word	index@(_Z7copyR2CP6float2Pf)
        /*04a0*/ 	.word	0x00000000


	//----- nvinfo : EIATTR_REGCOUNT
	.align		4
.L_199:
        /*04a4*/ 	.byte	0x04, 0x2f
        /*04a6*/ 	.short	(.L_201 - .L_200)
	.align		4
.L_200:
        /*04a8*/ 	.word	index@(_Z10copyC2RealPfP6float2i)
        /*04ac*/ 	.word	0x00000010


	//----- nvinfo : EIATTR_FRAME_SIZE
	.align		4
.L_201:
        /*04b0*/ 	.byte	0x04, 0x11
        /*04b2*/ 	.short	(.L_203 - .L_202)
	.align		4
.L_202:
        /*04b4*/ 	.word	index@($__internal_3_$__cuda_sm3x_div_rn_noftz_f32_slowpath)
        /*04b8*/ 	.word	0x00000000


	//----- nvinfo : EIATTR_FRAME_SIZE
	.align		4
.L_203:
        /*04bc*/ 	.byte	0x04, 0x11
        /*04be*/ 	.short	(.L_205 - .L_204)
	.align		4
.L_204:
        /*04c0*/ 	.word	index@(_Z10copyC2RealPfP6float2i)
        /*04c4*/ 	.word	0x00000000


	//----- nvinfo : EIATTR_REGCOUNT
	.align		4
.L_205:
        /*04c8*/ 	.byte	0x04, 0x2f
        /*04ca*/ 	.short	(.L_207 - .L_206)
	.align		4
.L_206:
        /*04cc*/ 	.word	index@(_Z10copyC2ImagPfP6float2i)
        /*04d0*/ 	.word	0x00000010


	//----- nvinfo : EIATTR_FRAME_SIZE
	.align		4
.L_207:
        /*04d4*/ 	.byte	0x04, 0x11
        /*04d6*/ 	.short	(.L_209 - .L_208)
	.align		4
.L_208:
        /*04d8*/ 	.word	index@($__internal_2_$__cuda_sm3x_div_rn_noftz_f32_slowpath)
        /*04dc*/ 	.word	0x00000000


	//----- nvinfo : EIATTR_FRAME_SIZE
	.align		4
.L_209:
        /*04e0*/ 	.byte	0x04, 0x11
        /*04e2*/ 	.short	(.L_211 - .L_210)
	.align		4
.L_210:
        /*04e4*/ 	.word	index@(_Z10copyC2ImagPfP6float2i)
        /*04e8*/ 	.word	0x00000000


	//----- nvinfo : EIATTR_REGCOUNT
	.align		4
.L_211:
        /*04ec*/ 	.byte	0x04, 0x2f
        /*04ee*/ 	.short	(.L_213 - .L_212)
	.align		4
.L_212:
        /*04f0*/ 	.word	index@(_Z9copyC2AbsPfP6float2i)
        /*04f4*/ 	.word	0x00000010


	//----- nvinfo : EIATTR_FRAME_SIZE
	.align		4
.L_213:
        /*04f8*/ 	.byte	0x04, 0x11
        /*04fa*/ 	.short	(.L_215 - .L_214)
	.align		4
.L_214:
        /*04fc*/ 	.word	index@($__internal_1_$__cuda_sm3x_div_rn_noftz_f32_slowpath)
        /*0500*/ 	.word	0x00000000


	//----- nvinfo : EIATTR_FRAME_SIZE
	.align		4
.L_215:
        /*0504*/ 	.byte	0x04, 0x11
        /*0506*/ 	.short	(.L_217 - .L_216)
	.align		4
.L_216:
        /*0508*/ 	.word	index@($__internal_0_$__cuda_sm20_sqrt_rn_f32_slowpath)
        /*050c*/ 	.word	0x00000000


	//----- nvinfo : EIATTR_FRAME_SIZE
	.align		4
.L_217:
        /*0510*/ 	.byte	0x04, 0x11
        /*0512*/ 	.short	(.L_219 - .L_218)
	.align		4
.L_218:
        /*0514*/ 	.word	index@(_Z9copyC2AbsPfP6float2i)
        /*0518*/ 	.word	0x00000000


	//----- nvinfo : EIATTR_REGCOUNT
	.align		4
.L_219:
        /*051c*/ 	.byte	0x04, 0x2f
        /*051e*/ 	.short	(.L_221 - .L_220)
	.align		4
.L_220:
        /*0520*/ 	.word	index@(_ZN3mat9_setValueEPff)
        /*0524*/ 	.word	0x0000000a


	//----- nvinfo : EIATTR_FRAME_SIZE
	.align		4
.L_221:
        /*0528*/ 	.byte	0x04, 0x11
        /*052a*/ 	.short	(.L_223 - .L_222)
	.align		4
.L_222:
        /*052c*/ 	.word	index@(_ZN3mat9_setValueEPff)
        /*0530*/ 	.word	0x00000000


	//----- nvinfo : EIATTR_REGCOUNT
	.align		4
.L_223:
        /*0534*/ 	.byte	0x04, 0x2f
        /*0536*/ 	.short	(.L_225 - .L_224)
	.align		4
.L_224:
        /*0538*/ 	.word	index@(_ZN3mat9_setValueEPdd)
        /*053c*/ 	.word	0x0000000a


	//----- nvinfo : EIATTR_FRAME_SIZE
	.align		4
.L_225:
        /*0540*/ 	.byte	0x04, 0x11
        /*0542*/ 	.short	(.L_227 - .L_226)
	.align		4
.L_226:
        /*0544*/ 	.word	index@(_ZN3mat9_setValueEPdd)
        /*0548*/ 	.word	0x00000000


	//----- nvinfo : EIATTR_REGCOUNT
	.align		4
.L_227:
        /*054c*/ 	.byte	0x04, 0x2f
        /*054e*/ 	.short	(.L_229 - .L_228)
	.align		4
.L_228:
        /*0550*/ 	.word	index@(_ZN3mat9_setValueEPPff)
        /*0554*/ 	.word	0x0000000a


	//----- nvinfo : EIATTR_FRAME_SIZE
	.align		4
.L_229:
        /*0558*/ 	.byte	0x04, 0x11
        /*055a*/ 	.short	(.L_231 - .L_230)
	.align		4
.L_230:
        /*055c*/ 	.word	index@(_ZN3mat9_setValueEPPff)
        /*0560*/ 	.word	0x00000000


	//----- nvinfo : EIATTR_REGCOUNT
	.align		4
.L_231:
        /*0564*/ 	.byte	0x04, 0x2f
        /*0566*/ 	.short	(.L_233 - .L_232)
	.align		4
.L_232:
        /*0568*/ 	.word	index@(_ZN3mat9_setValueEPPPffi)
        /*056c*/ 	.word	0x0000000c


	//----- nvinfo : EIATTR_FRAME_SIZE
	.align		4
.L_233:
        /*0570*/ 	.byte	0x04, 0x11
        /*0572*/ 	.short	(.L_235 - .L_234)
	.align		4
.L_234:
        /*0574*/ 	.word	index@(_ZN3mat9_setValueEPPPffi)
        /*0578*/ 	.word	0x00000000


	//----- nvinfo : EIATTR_REGCOUNT
	.align		4
.L_235:
        /*057c*/ 	.byte	0x04, 0x2f
        /*057e*/ 	.short	(.L_237 - .L_236)
	.align		4
.L_236:
        /*0580*/ 	.word	index@(_ZN3mat16_setPointerValueEPPfS0_i)
        /*0584*/ 	.word	0x0000000c


	//----- nvinfo : EIATTR_FRAME_SIZE
	.align		4
.L_237:
        /*0588*/ 	.byte	0x04, 0x11
        /*058a*/ 	.short	(.L_239 - .L_238)
	.align		4
.L_238:
        /*058c*/ 	.word	index@(_ZN3mat16_setPointerValueEPPfS0_i)
        /*0590*/ 	.word	0x00000000


	//----- nvinfo : EIATTR_REGCOUNT
	.align		4
.L_239:
        /*0594*/ 	.byte	0x04, 0x2f
        /*0596*/ 	.short	(.L_241 - .L_240)
	.align		4
.L_240:
        /*0598*/ 	.word	index@(_ZN3mat16_setPointerValueEPPPfS1_i)
        /*059c*/ 	.word	0x0000000a


	//----- nvinfo : EIATTR_FRAME_SIZE
	.align		4
.L_241:
        /*05a0*/ 	.byte	0x04, 0x11
        /*05a2*/ 	.short	(.L_243 - .L_242)
	.align		4
.L_242:
        /*05a4*/ 	.word	index@(_ZN3mat16_setPointerValueEPPPfS1_i)
        /*05a8*/ 	.word	0x00000000


	//----- nvinfo : EIATTR_REGCOUNT
	.align		4
.L_243:
        /*05ac*/ 	.byte	0x04, 0x2f
        /*05ae*/ 	.short	(.L_245 - .L_244)
	.align		4
.L_244:
        /*05b0*/ 	.word	index@(_ZN3mat14_setIndexValueEPfS0_i)
        /*05b4*/ 	.word	0x00000008


	//----- nvinfo : EIATTR_FRAME_SIZE
	.align		4
.L_245:
        /*05b8*/ 	.byte	0x04, 0x11
        /*05ba*/ 	.short	(.L_247 - .L_246)
	.align		4
.L_246:
        /*05bc*/ 	.word	index@(_ZN3mat14_setIndexValueEPfS0_i)
        /*05c0*/ 	.word	0x00000000


	//----- nvinfo : EIATTR_REGCOUNT
	.align		4
.L_247:
        /*05c4*/ 	.byte	0x04, 0x2f
        /*05c6*/ 	.short	(.L_249 - .L_248)
	.align		4
.L_248:
        /*05c8*/ 	.word	index@(_ZN3mat5_copyEPfS0_)
        /*05cc*/ 	.word	0x0000000a


	//----- nvinfo : EIATTR_FRAME_SIZE
	.align		4
.L_249:
        /*05d0*/ 	.byte	0x04, 0x11
        /*05d2*/ 	.short	(.L_251 - .L_250)
	.align		4
.L_250:
        /*05d4*/ 	.word	index@(_ZN3mat5_copyEPfS0_)
        /*05d8*/ 	.word	0x00000000


	//----- nvinfo : EIATTR_REGCOUNT
	.align		4
.L_251:
        /*05dc*/ 	.byte	0x04, 0x2f
        /*05de*/ 	.short	(.L_253 - .L_252)
	.align		4
.L_252:
        /*05e0*/ 	.word	index@(_ZN3mat5_copyEPPfS1_)
        /*05e4*/ 	.word	0x0000000c


	//----- nvinfo : EIATTR_FRAME_SIZE
	.align		4
.L_253:
        /*05e8*/ 	.byte	0x04, 0x11
        /*05ea*/ 	.short	(.L_255 - .L_254)
	.align		4
.L_254:
        /*05ec*/ 	.word	index@(_ZN3mat5_copyEPPfS1_)
        /*05f0*/ 	.word	0x00000000


	//----- nvinfo : EIATTR_REGCOUNT
	.align		4
.L_255:
        /*05f4*/ 	.byte	0x04, 0x2f
        /*05f6*/ 	.short	(.L_257 - .L_256)
	.align		4
.L_256:
        /*05f8*/ 	.word	index@(_ZN3mat5_copyEPPfS1_f)
        /*05fc*/ 	.word	0x0000000e


	//----- nvinfo : EIATTR_FRAME_SIZE
	.align		4
.L_257:
        /*0600*/ 	.byte	0x04, 0x11
        /*0602*/ 	.short	(.L_259 - .L_258)
	.align		4
.L_258:
        /*0604*/ 	.word	index@(_ZN3mat5_copyEPPfS1_f)
        /*0608*/ 	.word	0x00000000


	//----- nvinfo : EIATTR_REGCOUNT
	.align		4
.L_259:
        /*060c*/ 	.byte	0x04, 0x2f
        /*060e*/ 	.short	(.L_261 - .L_260)
	.align		4
.L_260:
        /*0610*/ 	.word	index@(_ZN3mat5_calcEPPffS1_fS1_)
        /*0614*/ 	.word	0x00000010


	//----- nvinfo : EIATTR_FRAME_SIZE
	.align		4
.L_261:
        /*0618*/ 	.byte	0x04, 0x11
        /*061a*/ 	.short	(.L_263 - .L_262)
	.align		4
.L_262:
        /*061c*/ 	.word	index@(_ZN3mat5_calcEPPffS1_fS1_)
        /*0620*/ 	.word	0x00000000


	//----- nvinfo : EIATTR_REGCOUNT
	.align		4
.L_263:
        /*0624*/ 	.byte	0x04, 0x2f
        /*0626*/ 	.short	(.L_265 - .L_264)
	.align		4
.L_264:
        /*0628*/ 	.word	index@(_ZN3mat5_calcEPffS0_fS0_)
        /*062c*/ 	.word	0x0000000e


	//----- nvinfo : EIATTR_FRAME_SIZE
	.align		4
.L_265:
        /*0630*/ 	.byte	0x04, 0x11
        /*0632*/ 	.short	(.L_267 - .L_266)
	.align		4
.L_266:
        /*0634*/ 	.word	index@(_ZN3mat5_calcEPffS0_fS0_)
        /*0638*/ 	.word	0x00000000


	//----- nvinfo : EIATTR_REGCOUNT
	.align		4
.L_267:
        /*063c*/ 	.byte	0x04, 0x2f
        /*063e*/ 	.short	(.L_269 - .L_268)
	.align		4
.L_268:
        /*0640*/ 	.word	index@(_ZN3mat5_calcEPfS0_S0_)
        /*0644*/ 	.word	0x0000000c


	//----- nvinfo : EIATTR_FRAME_SIZE
	.align		4
.L_269:
        /*0648*/ 	.byte	0x04, 0x11
        /*064a*/ 	.short	(.L_271 - .L_270)
	.align		4
.L_270:
        /*064c*/ 	.word	index@(_ZN3mat5_calcEPfS0_S0_)
        /*0650*/ 	.word	0x00000000


	//----- nvinfo : EIATTR_MIN_STACK_SIZE
	.align		4
.L_271:
        /*0654*/ 	.byte	0x04, 0x12
        /*0656*/ 	.short	(.L_273 - .L_272)
	.align		4
.L_272:
        /*0658*/ 	.word	index@(_ZN3mat5_calcEPfS0_S0_)
        /*065c*/ 	.word	0x00000000


	//----- nvinfo : EIATTR_MIN_STACK_SIZE
	.align		4
.L_273:
        /*0660*/ 	.byte	0x04, 0x12
        /*0662*/ 	.short	(.L_275 - .L_274)
	.align		4
.L_274:
        /*0664*/ 	.word	index@(_ZN3mat5_calcEPffS0_fS0_)
        /*0668*/ 	.word	0x00000000


	//----- nvinfo : EIATTR_MIN_STACK_SIZE
	.align		4
.L_275:
        /*066c*/ 	.byte	0x04, 0x12
        /*066e*/ 	.short	(.L_277 - .L_276)
	.align		4
.L_276:
        /*0670*/ 	.word	index@(_ZN3mat5_calcEPPffS1_fS1_)
        /*0674*/ 	.word	0x00000000


	//----- nvinfo : EIATTR_MIN_STACK_SIZE
	.align		4
.L_277:
        /*0678*/ 	.byte	0x04, 0x12
        /*067a*/ 	.short	(.L_279 - .L_278)
	.align		4
.L_278:
        /*067c*/ 	.word	index@(_ZN3mat5_copyEPPfS1_f)
        /*0680*/ 	.word	0x00000000


	//----- nvinfo : EIATTR_MIN_STACK_SIZE
	.align		4
.L_279:
        /*0684*/ 	.byte	0x04, 0x12
        /*0686*/ 	.short	(.L_281 - .L_280)
	.align		4
.L_280:
        /*0688*/ 	.word	index@(_ZN3mat5_copyEPPfS1_)
        /*068c*/ 	.word	0x00000000


	//----- nvinfo : EIATTR_MIN_STACK_SIZE
	.align		4
.L_281:
        /*0690*/ 	.byte	0x04, 0x12
        /*0692*/ 	.short	(.L_283 - .L_282)
	.align		4
.L_282:
        /*0694*/ 	.word	index@(_ZN3mat5_copyEPfS0_)
        /*0698*/ 	.word	0x00000000


	//----- nvinfo : EIATTR_MIN_STACK_SIZE
	.align		4
.L_283:
        /*069c*/ 	.byte	0x04, 0x12
        /*069e*/ 	.short	(.L_285 - .L_284)
	.align		4
.L_284:
        /*06a0*/ 	.word	index@(_ZN3mat14_setIndexValueEPfS0_i)
        /*06a4*/ 	.word	0x00000000


	//----- nvinfo : EIATTR_MIN_STACK_SIZE
	.align		4
.L_285:
        /*06a8*/ 	.byte	0x04, 0x12
        /*06aa*/ 	.short	(.L_287 - .L_286)
	.align		4
.L_286:
        /*06ac*/ 	.word	index@(_ZN3mat16_setPointerValueEPPPfS1_i)
        /*06b0*/ 	.word	0x00000000


	//----- nvinfo : EIATTR_MIN_STACK_SIZE
	.align		4
.L_287:
        /*06b4*/ 	.byte	0x04, 0x12
        /*06b6*/ 	.short	(.L_289 - .L_288)
	.align		4
.L_288:
        /*06b8*/ 	.word	index@(_ZN3mat16_setPointerValueEPPfS0_i)
        /*06bc*/ 	.word	0x00000000


	//----- nvinfo : EIATTR_MIN_STACK_SIZE
	.align		4
.L_289:
        /*06c0*/ 	.byte	0x04, 0x12
        /*06c2*/ 	.short	(.L_291 - .L_290)
	.align		4
.L_290:
        /*06c4*/ 	.word	index@(_ZN3mat9_setValueEPPPffi)
        /*06c8*/ 	.word	0x00000000


	//----- nvinfo : EIATTR_MIN_STACK_SIZE
	.align		4
.L_291:
        /*06cc*/ 	.byte	0x04, 0x12
        /*06ce*/ 	.short	(.L_293 - .L_292)
	.align		4
.L_292:
        /*06d0*/ 	.word	index@(_ZN3mat9_setValueEPPff)
        /*06d4*/ 	.word	0x00000000


	//----- nvinfo : EIATTR_MIN_STACK_SIZE
	.align		4
.L_293:
        /*06d8*/ 	.byte	0x04, 0x12
        /*06da*/ 	.short	(.L_295 - .L_294)
	.align		4
.L_294:
        /*06dc*/ 	.word	index@(_ZN3mat9_setValueEPdd)
        /*06e0*/ 	.word	0x00000000


	//----- nvinfo : EIATTR_MIN_STACK_SIZE
	.align		4
.L_295:
        /*06e4*/ 	.byte	0x04, 0x12
        /*06e6*/ 	.short	(.L_297 - .L_296)
	.align		4
.L_296:
        /*06e8*/ 	.word	index@(_ZN3mat9_setValueEPff)
        /*06ec*/ 	.word	0x00000000


	//----- nvinfo : EIATTR_MIN_STACK_SIZE
	.align		4
.L_297:
        /*06f0*/ 	.byte	0x04, 0x12
        /*06f2*/ 	.short	(.L_299 - .L_298)
	.align		4
.L_298:
        /*06f4*/ 	.word	index@(_Z9copyC2AbsPfP6float2i)
        /*06f8*/ 	.word	0x00000000


	//----- nvinfo : EIATTR_MIN_STACK_SIZE
	.align		4
.L_299:
        /*06fc*/ 	.byte	0x04, 0x12
        /*06fe*/ 	.short	(.L_301 - .L_300)
	.align		4
.L_300:
        /*0700*/ 	.word	index@(_Z10copyC2ImagPfP6float2i)
        /*0704*/ 	.word	0x00000000


	//----- nvinfo : EIATTR_MIN_STACK_SIZE
	.align		4
.L_301:
        /*0708*/ 	.byte	0x04, 0x12
        /*070a*/ 	.short	(.L_303 - .L_302)
	.align		4
.L_302:
        /*070c*/ 	.word	index@(_Z10copyC2RealPfP6float2i)
        /*0710*/ 	.word	0x00000000


	//----- nvinfo : EIATTR_MIN_STACK_SIZE
	.align		4
.L_303:
        /*0714*/ 	.byte	0x04, 0x12
        /*0716*/ 	.short	(.L_305 - .L_304)
	.align		4
.L_304:
        /*0718*/ 	.word	index@(_Z7copyR2CP6float2Pf)
        /*071c*/ 	.word	0x00000000


	//----- nvinfo : EIATTR_MIN_STACK_SIZE
	.align		4
.L_305:
        /*0720*/ 	.byte	0x04, 0x12
        /*0722*/ 	.short	(.L_307 - .L_306)
	.align		4
.L_306:
        /*0724*/ 	.word	index@(_Z7hilbertP6float2i)
        /*0728*/ 	.word	0x00000000


	//----- nvinfo : EIATTR_MIN_STACK_SIZE
	.align		4
.L_307:
        /*072c*/ 	.byte	0x04, 0x12
        /*072e*/ 	.short	(.L_309 - .L_308)
	.align		4
.L_308:
        /*0730*/ 	.word	index@(_Z19generateRandomLayerPPffffS_S_S0_)
        /*0734*/ 	.word	0x00000000


	//----- nvinfo : EIATTR_MIN_STACK_SIZE
	.align		4
.L_309:
        /*0738*/ 	.byte	0x04, 0x12
        /*073a*/ 	.short	(.L_311 - .L_310)
	.align		4
.L_310:
        /*073c*/ 	.word	index@(_Z13generateLayerPPffffS0_)
        /*0740*/ 	.word	0x00000000


	//----- nvinfo : EIATTR_MIN_STACK_SIZE
	.align		4
.L_311:
        /*0744*/ 	.byte	0x04, 0x12
        /*0746*/ 	.short	(.L_313 - .L_312)
	.align		4
.L_312:
        /*0748*/ 	.word	index@(_Z15generateCheckerPPfffffS0_S0_)
        /*074c*/ 	.word	0x00000000


	//----- nvinfo : EIATTR_MIN_STACK_SIZE
	.align		4
.L_313:
        /*0750*/ 	.byte	0x04, 0x12
        /*0752*/ 	.short	(.L_315 - .L_314)
	.align		4
.L_314:
        /*0754*/ 	.word	index@(_Z12reduceSystemPKdPdS0_S1_ii)
        /*0758*/ 	.word	0x00000000


	//----- nvinfo : EIATTR_MIN_STACK_SIZE
	.align		4
.L_315:
        /*075c*/ 	.byte	0x04, 0x12
        /*075e*/ 	.short	(.L_317 - .L_316)
	.align		4
.L_316:
        /*0760*/ 	.word	index@(_Z11updateModelPPfS0_f)
        /*0764*/ 	.word	0x00000000


	//----- nvinfo : EIATTR_MIN_STACK_SIZE
	.align		4
.L_317:
        /*0768*/ 	.byte	0x04, 0x12
        /*076a*/ 	.short	(.L_319 - .L_318)
	.align		4
.L_318:
        /*076c*/ 	.word	index@(_Z21changeParametrisationPfS_S_ii)
        /*0770*/ 	.word	0x00000000


	//----- nvinfo : EIATTR_MIN_STACK_SIZE
	.align		4
.L_319:
        /*0774*/ 	.byte	0x04, 0x12
        /*0776*/ 	.short	(.L_321 - .L_320)
	.align		4
.L_320:
        /*0778*/ 	.word	index@(_Z21changeParametrisationPPfS0_S0_i)
        /*077c*/ 	.word	0x00000000


	//----- nvinfo : EIATTR_MIN_STACK_SIZE
	.align		4
.L_321:
        /*0780*/ 	.byte	0x04, 0x12
        /*0782*/ 	.short	(.L_323 - .L_322)
	.align		4
.L_322:
        /*0784*/ 	.word	index@(_Z9mesh2gridPfS_S_S_S_PS_S0_S0_fffi)
        /*0788*/ 	.word	0x00000000


	//----- nvinfo : EIATTR_MIN_STACK_SIZE
	.align		4
.L_323:
        /*078c*/ 	.byte	0x04, 0x12
        /*078e*/ 	.short	(.L_325 - .L_324)
	.align		4
.L_324:
        /*0790*/ 	.word	index@(_Z15initialiseGridsPPfS0_fifi)
        /*0794*/ 	.word	0x00000000


	//----- nvinfo : EIATTR_MIN_STACK_SIZE
	.align		4
.L_325:
        /*0798*/ 	.byte	0x04, 0x12
        /*079a*/ 	.short	(.L_327 - .L_326)
	.align		4
.L_326:
        /*079c*/ 	.word	index@(_Z12copyWaveformPfPS_ii)
        /*07a0*/ 	.word	0x00000000


	//----- nvinfo : EIATTR_MIN_STACK_SIZE
	.align		4
.L_327:
        /*07a4*/ 	.byte	0x04, 0x12
        /*07a6*/ 	.short	(.L_329 - .L_328)
	.align		4
.L_328:
        /*07a8*/ 	.word	index@(_Z12copyWaveformPfPPS_ii)
        /*07ac*/ 	.word	0x00000000


	//----- nvinfo : EIATTR_MIN_STACK_SIZE
	.align		4
.L_329:
        /*07b0*/ 	.byte	0x04, 0x12
        /*07b2*/ 	.short	(.L_331 - .L_330)
	.align		4
.L_330:
        /*07b4*/ 	.word	index@(_Z11envelopetmpPfS_S_f)
        /*07b8*/ 	.word	0x00000000


	//----- nvinfo : EIATTR_MIN_STACK_SIZE
	.align		4
.L_331:
        /*07bc*/ 	.byte	0x04, 0x12
        /*07be*/ 	.short	(.L_333 - .L_332)
	.align		4
.L_332:
        /*07c0*/ 	.word	index@(_Z23calculateWaveformMisfitPPfS_S0_PS0_S_iiii)
        /*07c4*/ 	.word	0x00000000


	//----- nvinfo : EIATTR_MIN_STACK_SIZE
	.align		4
.L_333:
        /*07c8*/ 	.byte	0x04, 0x12
        /*07ca*/ 	.short	(.L_335 - .L_334)
	.align		4
.L_334:
        /*07cc*/ 	.word	index@(_Z15getTaperWeightsPffi)
        /*07d0*/ 	.word	0x00000020


	//----- nvinfo : EIATTR_MIN_STACK_SIZE
	.align		4
.L_335:
        /*07d4*/ 	.byte	0x04, 0x12
        /*07d6*/ 	.short	(.L_337 - .L_336)
	.align		4
.L_336:
        /*07d8*/ 	.word	index@(_Z13filterKernelZPPfS0_S0_ii)
        /*07dc*/ 	.word	0x00000000


	//----- nvinfo : EIATTR_MIN_STACK_SIZE
	.align		4
.L_337:
        /*07e0*/ 	.byte	0x04, 0x12
        /*07e2*/ 	.short	(.L_339 - .L_338)
	.align		4
.L_338:
        /*07e4*/ 	.word	index@(_Z13filterKernelXPPfS0_ii)
        /*07e8*/ 	.word	0x00000000


	//----- nvinfo : EIATTR_MIN_STACK_SIZE
	.align		4
.L_339:
        /*07ec*/ 	.byte	0x04, 0x12
        /*07ee*/ 	.short	(.L_341 - .L_340)
	.align		4
.L_340:
        /*07f0*/ 	.word	index@(_Z18prepareEnvelopeSTFPPfS_S_S_iii)
        /*07f4*/ 	.word	0x00000000


	//----- nvinfo : EIATTR_MIN_STACK_SIZE
	.align		4
.L_341:
        /*07f8*/ 	.byte	0x04, 0x12
        /*07fa*/ 	.short	(.L_343 - .L_342)
	.align		4
.L_342:
        /*07fc*/ 	.word	index@(_Z29initialiseAbsorbingBoundariesPPffiiiiffS0_S0_)
        /*0800*/ 	.word	0x00000000


	//----- nvinfo : EIATTR_MIN_STACK_SIZE
	.align		4
.L_343:
        /*0804*/ 	.byte	0x04, 0x12
        /*0806*/ 	.short	(.L_345 - .L_344)
	.align		4
.L_344:
        /*0808*/ 	.word	index@(_Z14computeIndicesPiPfff)
        /*080c*/ 	.word	0x00000000


	//----- nvinfo : EIATTR_MIN_STACK_SIZE
	.align		4
.L_345:
        /*0810*/ 	.byte	0x04, 0x12
        /*0812*/ 	.short	(.L_347 - .L_346)
	.align		4
.L_346:
        /*0814*/ 	.word	index@(_Z18initialiseGaussianPPfiii)
        /*0818*/ 	.word	0x00000000


	//----- nvinfo : EIATTR_MIN_STACK_SIZE
	.align		4
.L_347:
        /*081c*/ 	.byte	0x04, 0x12
        /*081e*/ 	.short	(.L_349 - .L_348)
	.align		4
.L_348:
        /*0820*/ 	.word	index@(_Z19interactionLambdaXZPPfS0_S0_S0_S0_f)
        /*0824*/ 	.word	0x00000000


	//----- nvinfo : EIATTR_MIN_STACK_SIZE
	.align		4
.L_349:
        /*0828*/ 	.byte	0x04, 0x12
        /*082a*/ 	.short	(.L_351 - .L_350)
	.align		4
.L_350:
        /*082c*/ 	.word	index@(_Z15interactionMuXZPPfS0_S0_S0_S0_S0_S0_S0_S0_f)
        /*0830*/ 	.word	0x00000000


	//----- nvinfo : EIATTR_MIN_STACK_SIZE
	.align		4
.L_351:
        /*0834*/ 	.byte	0x04, 0x12
        /*0836*/ 	.short	(.L_353 - .L_352)
	.align		4
.L_352:
        /*0838*/ 	.word	index@(_Z14interactionMuYPPfS0_S0_S0_S0_f)
        /*083c*/ 	.word	0x00000000


	//----- nvinfo : EIATTR_MIN_STACK_SIZE
	.align		4
.L_353:
        /*0840*/ 	.byte	0x04, 0x12
        /*0842*/ 	.short	(.L_355 - .L_354)
	.align		4
.L_354:
        /*0844*/ 	.word	index@(_Z16interactionRhoXZPPfS0_S0_S0_S0_f)
        /*0848*/ 	.word	0x00000000


	//----- nvinfo : EIATTR_MIN_STACK_SIZE
	.align		4
.L_355:
        /*084c*/ 	.byte	0x04, 0x12
        /*084e*/ 	.short	(.L_357 - .L_356)
	.align		4
.L_356:
        /*0850*/ 	.word	index@(_Z15interactionRhoYPPfS0_S0_f)
        /*0854*/ 	.word	0x00000000


	//----- nvinfo : EIATTR_MIN_STACK_SIZE
	.align		4
.L_357:
        /*0858*/ 	.byte	0x04, 0x12
        /*085a*/ 	.short	(.L_359 - .L_358)
	.align		4
.L_358:
        /*085c*/ 	.word	index@(_Z7updateUPPfS0_f)
        /*0860*/ 	.word	0x00000000


	//----- nvinfo : EIATTR_MIN_STACK_SIZE
	.align		4
.L_359:
        /*0864*/ 	.byte	0x04, 0x12
        /*0866*/ 	.short	(.L_361 - .L_360)
	.align		4
.L_360:
        /*0868*/ 	.word	index@(_Z9updateSXZPPfS0_S0_S0_S0_S0_S0_S0_S0_f)
        /*086c*/ 	.word	0x00000000


	//----- nvinfo : EIATTR_MIN_STACK_SIZE
	.align		4
.L_361:
        /*0870*/ 	.byte	0x04, 0x12
        /*0872*/ 	.short	(.L_363 - .L_362)
	.align		4
.L_362:
        /*0874*/ 	.word	index@(_Z8updateSYPPfS0_S0_S0_S0_f)
        /*0878*/ 	.word	0x00000000


	//----- nvinfo : EIATTR_MIN_STACK_SIZE
	.align		4
.L_363:
        /*087c*/ 	.byte	0x04, 0x12
        /*087e*/ 	.short	(.L_365 - .L_364)
	.align		4
.L_364:
        /*0880*/ 	.word	index@(_Z7updateVPPfS0_S0_S0_f)
        /*0884*/ 	.word	0x00000000


	//----- nvinfo : EIATTR_MIN_STACK_SIZE
	.align		4
.L_365:
        /*0888*/ 	.byte	0x04, 0x12
        /*088a*/ 	.short	(.L_367 - .L_366)
	.align		4
.L_366:
        /*088c*/ 	.word	index@(_Z7saveRecPPPfS1_S1_S0_S0_S0_PiS2_iiiii)
        /*0890*/ 	.word	0x00000000


	//----- nvinfo : EIATTR_MIN_STACK_SIZE
	.align		4
.L_367:
        /*0894*/ 	.byte	0x04, 0x12
        /*0896*/ 	.short	(.L_369 - .L_368)
	.align		4
.L_368:
        /*0898*/ 	.word	index@(_Z7saveRecPPfS0_S0_S0_S0_S0_PiS1_iiiii)
        /*089c*/ 	.word	0x00000000


	//----- nvinfo : EIATTR_MIN_STACK_SIZE
	.align		4
.L_369:
        /*08a0*/ 	.byte	0x04, 0x12
        /*08a2*/ 	.short	(.L_371 - .L_370)
	.align		4
.L_370:
        /*08a4*/ 	.word	index@(_Z6addSTFPPfS0_S0_S0_S0_S0_PiS1_iiiiii)
        /*08a8*/ 	.word	0x00000000


	//----- nvinfo : EIATTR_MIN_STACK_SIZE
	.align		4
.L_371:
        /*08ac*/ 	.byte	0x04, 0x12
        /*08ae*/ 	.short	(.L_373 - .L_372)
	.align		4
.L_372:
        /*08b0*/ 	.word	index@(_Z6divVXZPPfS0_S0_S0_S0_S0_S0_S0_ii)
        /*08b4*/ 	.word	0x00000000


	//----- nvinfo : EIATTR_MIN_STACK_SIZE
	.align		4
.L_373:
        /*08b8*/ 	.byte	0x04, 0x12
        /*08ba*/ 	.short	(.L_375 - .L_374)
	.align		4
.L_374:
        /*08bc*/ 	.word	index@(_Z5divVYPPfS0_S0_S0_S0_ii)
        /*08c0*/ 	.word	0x00000000


	//----- nvinfo : EIATTR_MIN_STACK_SIZE
	.align		4
.L_375:
        /*08c4*/ 	.byte	0x04, 0x12
        /*08c6*/ 	.short	(.L_377 - .L_376)
	.align		4
.L_376:
        /*08c8*/ 	.word	index@(_Z6divSXZPPfS0_S0_S0_S0_S0_S0_ii)
        /*08cc*/ 	.word	0x00000000


	//----- nvinfo : EIATTR_MIN_STACK_SIZE
	.align		4
.L_377:
        /*08d0*/ 	.byte	0x04, 0x12
        /*08d2*/ 	.short	(.L_379 - .L_378)
	.align		4
.L_378:
        /*08d4*/ 	.word	index@(_Z5divSYPPfS0_S0_S0_S0_ii)
        /*08d8*/ 	.word	0x00000000
.L_379:


//--------------------- .nv.compat                --------------------------
	.section	.nv.compat,"",@"SHT_CUDA_COMPAT_INFO"
	.align	4
        /*0000*/ 	.byte	0x02, 0x09, 0x00, 0x00, 0x02, 0x02, 0x01, 0x00, 0x02, 0x05, 0x05, 0x00, 0x03, 0x07, 0x01, 0x01
        /*0010*/ 	.byte	0x02, 0x03, 0x00, 0x00, 0x02, 0x06, 0x01, 0x00, 0x04, 0x0b, 0x08, 0x00, 0x01, 0x00, 0x00, 0x00
        /*0020*/ 	.byte	0x00, 0x00, 0x00, 0x00


//--------------------- .nv.info._ZN3mat5_calcEPfS0_S0_ --------------------------
	.section	.nv.info._ZN3mat5_calcEPfS0_S0_,"",@"SHT_CUDA_INFO"
	.sectionflags	@""
	.align	4


	//----- nvinfo : EIATTR_CUDA_API_VERSION
	.align		4
        /*0000*/ 	.byte	0x04, 0x37
        /*0002*/ 	.short	(.L_381 - .L_380)
.L_380:
        /*0004*/ 	.word	0x00000082


	//----- nvinfo : EIATTR_KPARAM_INFO
	.align		4
.L_381:
        /*0008*/ 	.byte	0x04, 0x17
        /*000a*/ 	.short	(.L_383 - .L_382)
.L_382:
        /*000c*/ 	.word	0x00000000
        /*0010*/ 	.short	0x0002
        /*0012*/ 	.short	0x0010
        /*0014*/ 	.byte	0x00, 0xf5, 0x21, 0x00


	//----- nvinfo : EIATTR_KPARAM_INFO
	.align		4
.L_383:
        /*0018*/ 	.byte	0x04, 0x17
        /*001a*/ 	.short	(.L_385 - .L_384)
.L_384:
        /*001c*/ 	.word	0x00000000
        /*0020*/ 	.short	0x0001
        /*0022*/ 	.short	0x0008
        /*0024*/ 	.byte	0x00, 0xf5, 0x21, 0x00


	//----- nvinfo : EIATTR_KPARAM_INFO
	.align		4
.L_385:
        /*0028*/ 	.byte	0x04, 0x17
        /*002a*/ 	.short	(.L_387 - .L_386)
.L_386:
        /*002c*/ 	.word	0x00000000
        /*0030*/ 	.short	0x0000
        /*0032*/ 	.short	0x0000
        /*0034*/ 	.byte	0x00, 0xf5, 0x21, 0x00


	//----- nvinfo : EIATTR_SPARSE_MMA_MASK
	.align		4
.L_387:
        /*0038*/ 	.byte	0x03, 0x50
        /*003a*/ 	.short	0x0000


	//----- nvinfo : EIATTR_MAXREG_COUNT
	.align		4
        /*003c*/ 	.byte	0x03, 0x1b
        /*003e*/ 	.short	0x00ff


	//----- nvinfo : EIATTR_MERCURY_ISA_VERSION
	.align		4
        /*0040*/ 	.byte	0x03, 0x5f
        /*0042*/ 	.short	0x0101


	//----- nvinfo : EIATTR_VRC_CTA_INIT_COUNT
	.align		4
        /*0044*/ 	.byte	0x02, 0x4a
	.zero		1
	.zero		1


	//----- nvinfo : EIATTR_EXIT_INSTR_OFFSETS
	.align		4
        /*0048*/ 	.byte	0x04, 0x1c
        /*004a*/ 	.short	(.L_389 - .L_388)


	//   ....[0]....
.L_388:
        /*004c*/ 	.word	0x000000d0


	//----- nvinfo : EIATTR_CBANK_PARAM_SIZE
	.align		4
.L_389:
        /*0050*/ 	.byte	0x03, 0x19
        /*0052*/ 	.short	0x0018


	//----- nvinfo : EIATTR_PARAM_CBANK
	.align		4
        /*0054*/ 	.byte	0x04, 0x0a
        /*0056*/ 	.short	(.L_391 - .L_390)
	.align		4
.L_390:
        /*0058*/ 	.word	index@(.nv.constant0._ZN3mat5_calcEPfS0_S0_)
        /*005c*/ 	.short	0x0380
        /*005e*/ 	.short	0x0018


	//----- nvinfo : EIATTR_SW_WAR
	.align		4
.L_391:
        /*0060*/ 	.byte	0x04, 0x36
        /*0062*/ 	.short	(.L_393 - .L_392)
.L_392:
        /*0064*/ 	.word	0x00000008
.L_393:


//--------------------- .nv.info._ZN3mat5_calcEPffS0_fS0_ --------------------------
	.section	.nv.info._ZN3mat5_calcEPffS0_fS0_,"",@"SHT_CUDA_INFO"
	.sectionflags	@""
	.align	4


	//----- nvinfo : EIATTR_CUDA_API_VERSION
	.align		4
        /*0000*/ 	.byte	0x04, 0x37
        /*0002*/ 	.short	(.L_395 - .L_394)
.L_394:
        /*0004*/ 	.word	0x00000082


	//----- nvinfo : EIATTR_KPARAM_INFO
	.align		4
.L_395:
        /*0008*/ 	.byte	0x04, 0x17
        /*000a*/ 	.short	(.L_397 - .L_396)
.L_396:
        /*000c*/ 	.word	0x00000000
        /*0010*/ 	.short	0x0004
        /*0012*/ 	.short	0x0020
        /*0014*/ 	.byte	0x00, 0xf5, 0x21, 0x00


	//----- nvinfo : EIATTR_KPARAM_INFO
	.align		4
.L_397:
        /*0018*/ 	.byte	0x04, 0x17
        /*001a*/ 	.short	(.L_399 - .L_398)
.L_398:
        /*001c*/ 	.word	0x00000000
        /*0020*/ 	.short	0x0003
        /*0022*/ 	.short	0x0018
        /*0024*/ 	.byte	0x00, 0xf0, 0x11, 0x00


	//----- nvinfo : EIATTR_KPARAM_INFO
	.align		4
.L_399:
        /*0028*/ 	.byte	0x04, 0x17
        /*002a*/ 	.short	(.L_401 - .L_400)
.L_400:
        /*002c*/ 	.word	0x00000000
        /*0030*/ 	.short	0x0002
        /*0032*/ 	.short	0x0010
        /*0034*/ 	.byte	0x00, 0xf5, 0x21, 0x00


	//----- nvinfo : EIATTR_KPARAM_INFO
	.align		4
.L_401:
        /*0038*/ 	.byte	0x04, 0x17
        /*003a*/ 	.short	(.L_403 - .L_402)
.L_402:
        /*003c*/ 	.word	0x00000000
        /*0040*/ 	.short	0x0001
        /*0042*/ 	.short	0x0008
        /*0044*/ 	.byte	0x00, 0xf0, 0x11, 0x00


	//----- nvinfo : EIATTR_KPARAM_INFO
	.align		4
.L_403:
        /*0048*/ 	.byte	0x04, 0x17
        /*004a*/ 	.short	(.L_405 - .L_404)
.L_404:
        /*004c*/ 	.word	0x00000000
        /*0050*/ 	.short	0x0000
        /*0052*/ 	.short	0x0000
        /*0054*/ 	.byte	0x00, 0xf5, 0x21, 0x00


	//----- nvinfo : EIATTR_SPARSE_MMA_MASK
	.align		4
.L_405:
        /*0058*/ 	.byte	0x03, 0x50
        /*005a*/ 	.short	0x0000


	//----- nvinfo : EIATTR_MAXREG_COUNT
	.align		4
        /*005c*/ 	.byte	0x03, 0x1b
        /*005e*/ 	.short	0x00ff


	//----- nvinfo : EIATTR_MERCURY_ISA_VERSION
	.align		4
        /*0060*/ 	.byte	0x03, 0x5f
        /*0062*/ 	.short	0x0101


	//----- nvinfo : EIATTR_VRC_CTA_INIT_COUNT
	.align		4
        /*0064*/ 	.byte	0x02, 0x4a
	.zero		1
	.zero		1


	//----- nvinfo : EIATTR_EXIT_INSTR_OFFSETS
	.align		4
        /*0068*/ 	.byte	0x04, 0x1c
        /*006a*/ 	.short	(.L_407 - .L_406)


	//   ....[0]....
.L_406:
        /*006c*/ 	.word	0x00000100


	//----- nvinfo : EIATTR_CBANK_PARAM_SIZE
	.align		4
.L_407:
        /*0070*/ 	.byte	0x03, 0x19
        /*0072*/ 	.short	0x0028


	//----- nvinfo : EIATTR_PARAM_CBANK
	.align		4
        /*0074*/ 	.byte	0x04, 0x0a
        /*0076*/ 	.short	(.L_409 - .L_408)
	.align		4
.L_408:
        /*0078*/ 	.word	index@(.nv.constant0._ZN3mat5_calcEPffS0_fS0_)
        /*007c*/ 	.short	0x0380
        /*007e*/ 	.short	0x0028


	//----- nvinfo : EIATTR_SW_WAR
	.align		4
.L_409:
        /*0080*/ 	.byte	0x04, 0x36
        /*0082*/ 	.short	(.L_411 - .L_410)
.L_410:
        /*0084*/ 	.word	0x00000008
.L_411:


//--------------------- .nv.info._ZN3mat5_calcEPPffS1_fS1_ --------------------------
	.section	.nv.info._ZN3mat5_calcEPPffS1_fS1_,"",@"SHT_CUDA_INFO"
	.sectionflags	@""
	.align	4


	//----- nvinfo : EIATTR_CUDA_API_VERSION
	.align		4
        /*0000*/ 	.byte	0x04, 0x37
        /*0002*/ 	.short	(.L_413 - .L_412)
.L_412:
        /*0004*/ 	.word	0x00000082


	//----- nvinfo : EIATTR_KPARAM_INFO
	.align		4
.L_413:
        /*0008*/ 	.byte	0x04, 0x17
        /*000a*/ 	.short	(.L_415 - .L_414)
.L_414:
        /*000c*/ 	.word	0x00000000
        /*0010*/ 	.short	0x0004
        /*0012*/ 	.short	0x0020
        /*0014*/ 	.byte	0x00, 0xf5, 0x21, 0x00


	//----- nvinfo : EIATTR_KPARAM_INFO
	.align		4
.L_415:
        /*0018*/ 	.byte	0x04, 0x17
        /*001a*/ 	.short	(.L_417 - .L_416)
.L_416:
        /*001c*/ 	.word	0x00000000
        /*0020*/ 	.short	0x0003
        /*0022*/ 	.short	0x0018
        /*0024*/ 	.byte	0x00, 0xf0, 0x11, 0x00


	//----- nvinfo : EIATTR_KPARAM_INFO
	.align		4
.L_417:
        /*0028*/ 	.byte	0x04, 0x17
        /*002a*/ 	.short	(.L_419 - .L_418)
.L_418:
        /*002c*/ 	.word	0x00000000
        /*0030*/ 	.short	0x0002
        /*0032*/ 	.short	0x0010
        /*0034*/ 	.byte	0x00, 0xf5, 0x21, 0x00


	//----- nvinfo : EIATTR_KPARAM_INFO
	.align		4
.L_419:
        /*0038*/ 	.byte	0x04, 0x17
        /*003a*/ 	.short	(.L_421 - .L_420)
.L_420:
        /*003c*/ 	.word	0x00000000
        /*0040*/ 	.short	0x0001
        /*0042*/ 	.short	0x0008
        /*0044*/ 	.byte	0x00, 0xf0, 0x11, 0x00


	//----- nvinfo : EIATTR_KPARAM_INFO
	.align		4
.L_421:
        /*0048*/ 	.byte	0x04, 0x17
        /*004a*/ 	.short	(.L_423 - .L_422)
.L_422:
        /*004c*/ 	.word	0x00000000
        /*0050*/ 	.short	0x0000
        /*0052*/ 	.short	0x0000
        /*0054*/ 	.byte	0x00, 0xf5, 0x21, 0x00


	//----- nvinfo : EIATTR_SPARSE_MMA_MASK
	.align		4
.L_423:
        /*0058*/ 	.byte	0x03, 0x50
        /*005a*/ 	.short	0x0000


	//----- nvinfo : EIATTR_MAXREG_COUNT
	.align		4
        /*005c*/ 	.byte	0x03, 0x1b
        /*005e*/ 	.short	0x00ff


	//----- nvinfo : EIATTR_MERCURY_ISA_VERSION
	.align		4
        /*0060*/ 	.byte	0x03, 0x5f
        /*0062*/ 	.short	0x0101


	//----- nvinfo : EIATTR_VRC_CTA_INIT_COUNT
	.align		4
        /*0064*/ 	.byte	0x02, 0x4a
	.zero		1
	.zero		1


	//----- nvinfo : EIATTR_EXIT_INSTR_OFFSETS
	.align		4
        /*0068*/ 	.byte	0x04, 0x1c
        /*006a*/ 	.short	(.L_425 - .L_424)


	//   ....[0]....
.L_424:
        /*006c*/ 	.word	0x00000170


	//----- nvinfo : EIATTR_CBANK_PARAM_SIZE
	.align		4
.L_425:
        /*0070*/ 	.byte	0x03, 0x19
        /*0072*/ 	.short	0x0028


	//----- nvinfo : EIATTR_PARAM_CBANK
	.align		4
        /*0074*/ 	.byte	0x04, 0x0a
        /*0076*/ 	.short	(.L_427 - .L_426)
	.align		4
.L_426:
        /*0078*/ 	.word	index@(.nv.constant0._ZN3mat5_calcEPPffS1_fS1_)
        /*007c*/ 	.short	0x0380
        /*007e*/ 	.short	0x0028


	//----- nvinfo : EIATTR_SW_WAR
	.align		4
.L_427:
        /*0080*/ 	.byte	0x04, 0x36
        /*0082*/ 	.short	(.L_429 - .L_428)
.L_428:
        /*0084*/ 	.word	0x00000008
.L_429:


//--------------------- .nv.info._ZN3mat5_copyEPPfS1_f --------------------------
	.section	.nv.info._ZN3mat5_copyEPPfS1_f,"",@"SHT_CUDA_INFO"
	.sectionflags	@""
	.align	4


	//----- nvinfo : EIATTR_CUDA_API_VERSION
	.align		4
        /*0000*/ 	.byte	0x04, 0x37
        /*0002*/ 	.short	(.L_431 - .L_430)
.L_430:
        /*0004*/ 	.word	0x00000082


	//----- nvinfo : EIATTR_KPARAM_INFO
	.align		4
.L_431:
        /*0008*/ 	.byte	0x04, 0x17
        /*000a*/ 	.short	(.L_433 - .L_432)
.L_432:
        /*000c*/ 	.word	0x00000000
        /*0010*/ 	.short	0x0002
        /*0012*/ 	.short	0x0010
        /*0014*/ 	.byte	0x00, 0xf0, 0x11, 0x00


	//----- nvinfo : EIATTR_KPARAM_INFO
	.align		4
.L_433:
        /*0018*/ 	.byte	0x04, 0x17
        /*001a*/ 	.short	(.L_435 - .L_434)
.L_434:
        /*001c*/ 	.word	0x00000000
        /*0020*/ 	.short	0x0001
        /*0022*/ 	.short	0x0008
        /*0024*/ 	.byte	0x00, 0xf5, 0x21, 0x00


	//----- nvinfo : EIATTR_KPARAM_INFO
	.align		4
.L_435:
        /*0028*/ 	.byte	0x04, 0x17
        /*002a*/ 	.short	(.L_437 - .L_436)
.L_436:
        /*002c*/ 	.word	0x00000000
        /*0030*/ 	.short	0x0000
        /*0032*/ 	.short	0x0000
        /*0034*/ 	.byte	0x00, 0xf5, 0x21, 0x00


	//----- nvinfo : EIATTR_SPARSE_MMA_MASK
	.align		4
.L_437:
        /*0038*/ 	.byte	0x03, 0x50
        /*003a*/ 	.short	0x0000


	//----- nvinfo : EIATTR_MAXREG_COUNT
	.align		4
        /*003c*/ 	.byte	0x03, 0x1b
        /*003e*/ 	.short	0x00ff


	//----- nvinfo : EIATTR_MERCURY_ISA_VERSION
	.align		4
        /*0040*/ 	.byte	0x03, 0x5f
        /*0042*/ 	.short	0x0101


	//----- nvinfo : EIATTR_VRC_CTA_INIT_COUNT
	.align		4
        /*0044*/ 	.byte	0x02, 0x4a
	.zero		1
	.zero		1


	//----- nvinfo : EIATTR_EXIT_INSTR_OFFSETS
	.align		4
        /*0048*/ 	.byte	0x04, 0x1c
        /*004a*/ 	.short	(.L_439 - .L_438)


	//   ....[0]....
.L_438:
        /*004c*/ 	.word	0x00000100


	//----- nvinfo : EIATTR_CBANK_PARAM_SIZE
	.align		4
.L_439:
        /*0050*/ 	.byte	0x03, 0x19
        /*0052*/ 	.short	0x0014


	//----- nvinfo : EIATTR_PARAM_CBANK
	.align		4
        /*0054*/ 	.byte	0x04, 0x0a
        /*0056*/ 	.short	(.L_441 - .L_440)
	.align		4
.L_440:
        /*0058*/ 	.word	index@(.nv.constant0._ZN3mat5_copyEPPfS1_f)
        /*005c*/ 	.short	0x0380
        /*005e*/ 	.short	0x0014


	//----- nvinfo : EIATTR_SW_WAR
	.align		4
.L_441:
        /*0060*/ 	.byte	0x04, 0x36
        /*0062*/ 	.short	(.L_443 - .L_442)
.L_442:
        /*0064*/ 	.word	0x00000008
.L_443:


//--------------------- .nv.info._ZN3mat5_copyEPPfS1_ --------------------------
	.section	.nv.info._ZN3mat5_copyEPPfS1_,"",@"SHT_CUDA_INFO"
	.sectionflags	@""
	.align	4


	//----- nvinfo : EIATTR_CUDA_API_VERSION
	.align		4
        /*0000*/ 	.byte	0x04, 0x37
        /*0002*/ 	.short	(.L_445 - .L_444)
.L_444:
        /*0004*/ 	.word	0x00000082


	//----- nvinfo : EIATTR_KPARAM_INFO
	.align		4
.L_445:
        /*0008*/ 	.byte	0x04, 0x17
        /*000a*/ 	.short	(.L_447 - .L_446)
.L_446:
        /*000c*/ 	.word	0x00000000
        /*0010*/ 	.short	0x0001
        /*0012*/ 	.short	0x0008
        /*0014*/ 	.byte	0x00, 0xf5, 0x21, 0x00


	//----- nvinfo : EIATTR_KPARAM_INFO
	.align		4
.L_447:
        /*0018*/ 	.byte	0x04, 0x17
        /*001a*/ 	.short	(.L_449 - .L_448)
.L_448:
        /*001c*/ 	.word	0x00000000
        /*0020*/ 	.short	0x0000
        /*0022*/ 	.short	0x0000
        /*0024*/ 	.byte	0x00, 0xf5, 0x21, 0x00


	//----- nvinfo : EIATTR_SPARSE_MMA_MASK
	.align		4
.L_449:
        /*0028*/ 	.byte	0x03, 0x50
        /*002a*/ 	.short	0x0000


	//----- nvinfo : EIATTR_MAXREG_COUNT
	.align		4
        /*002c*/ 	.byte	0x03, 0x1b
        /*002e*/ 	.short	0x00ff


	//----- nvinfo : EIATTR_MERCURY_ISA_VERSION
	.align		4
        /*0030*/ 	.byte	0x03, 0x5f
        /*0032*/ 	.short	0x0101


	//----- nvinfo : EIATTR_VRC_CTA_INIT_COUNT
	.align		4
        /*0034*/ 	.byte	0x02, 0x4a
	.zero		1
	.zero		1


	//----- nvinfo : EIATTR_EXIT_INSTR_OFFSETS
	.align		4
        /*0038*/ 	.byte	0x04, 0x1c
        /*003a*/ 	.short	(.L_451 - .L_450)


	//   ....[0]....
.L_450:
        /*003c*/ 	.word	0x000000e0


	//----- nvinfo : EIATTR_CBANK_PARAM_SIZE
	.align		4
.L_451:
        /*0040*/ 	.byte	0x03, 0x19
        /*0042*/ 	.short	0x0010


	//----- nvinfo : EIATTR_PARAM_CBANK
	.align		4
        /*0044*/ 	.byte	0x04, 0x0a
        /*0046*/ 	.short	(.L_453 - .L_452)
	.align		4
.L_452:
        /*0048*/ 	.word	index@(.nv.constant0._ZN3mat5_copyEPPfS1_)
        /*004c*/ 	.short	0x0380
        /*004e*/ 	.short	0x0010


	//----- nvinfo : EIATTR_SW_WAR
	.align		4
.L_453:
        /*0050*/ 	.byte	0x04, 0x36
        /*0052*/ 	.short	(.L_455 - .L_454)
.L_454:
        /*0054*/ 	.word	0x00000008
.L_455:


//--------------------- .nv.info._ZN3mat5_copyEPfS0_ --------------------------
	.section	.nv.info._ZN3mat5_copyEPfS0_,"",@"SHT_CUDA_INFO"
	.sectionflags	@""
	.align	4


	//----- nvinfo : EIATTR_CUDA_API_VERSION
	.align		4
        /*0000*/ 	.byte	0x04, 0x37
        /*0002*/ 	.short	(.L_457 - .L_456)
.L_456:
        /*0004*/ 	.word	0x00000082


	//----- nvinfo : EIATTR_KPARAM_INFO
	.align		4
.L_457:
        /*0008*/ 	.byte	0x04, 0x17
        /*000a*/ 	.short	(.L_459 - .L_458)
.L_458:
        /*000c*/ 	.word	0x00000000
        /*0010*/ 	.short	0x0001
        /*0012*/ 	.short	0x0008
        /*0014*/ 	.byte	0x00, 0xf5, 0x21, 0x00


	//----- nvinfo : EIATTR_KPARAM_INFO
	.align		4
.L_459:
        /*0018*/ 	.byte	0x04, 0x17
        /*001a*/ 	.short	(.L_461 - .L_460)
.L_460:
        /*001c*/ 	.word	0x00000000
        /*0020*/ 	.short	0x0000
        /*0022*/ 	.short	0x0000
        /*0024*/ 	.byte	0x00, 0xf5, 0x21, 0x00


	//----- nvinfo : EIATTR_SPARSE_MMA_MASK
	.align		4
.L_461:
        /*0028*/ 	.byte	0x03, 0x50
        /*002a*/ 	.short	0x0000


	//----- nvinfo : EIATTR_MAXREG_COUNT
	.align		4
        /*002c*/ 	.byte	0x03, 0x1b
        /*002e*/ 	.short	0x00ff


	//----- nvinfo : EIATTR_MERCURY_ISA_VERSION
	.align		4
        /*0030*/ 	.byte	0x03, 0x5f
        /*0032*/ 	.short	0x0101


	//----- nvinfo : EIATTR_VRC_CTA_INIT_COUNT
	.align		4
        /*0034*/ 	.byte	0x02, 0x4a
	.zero		1
	.zero		1


	//----- nvinfo : EIATTR_EXIT_INSTR_OFFSETS
	.align		4
        /*0038*/ 	.byte	0x04, 0x1c
        /*003a*/ 	.short	(.L_463 - .L_462)


	//   ....[0]....
.L_462:
        /*003c*/ 	.word	0x00000090


	//----- nvinfo : EIATTR_CBANK_PARAM_SIZE
	.align		4
.L_463:
        /*0040*/ 	.byte	0x03, 0x19
        /*0042*/ 	.short	0x0010


	//----- nvinfo : EIATTR_PARAM_CBANK
	.align		4
        /*0044*/ 	.byte	0x04, 0x0a
        /*0046*/ 	.short	(.L_465 - .L_464)
	.align		4
.L_464:
        /*0048*/ 	.word	index@(.nv.constant0._ZN3mat5_copyEPfS0_)
        /*004c*/ 	.short	0x0380
        /*004e*/ 	.short	0x0010


	//----- nvinfo : EIATTR_SW_WAR
	.align		4
.L_465:
        /*0050*/ 	.byte	0x04, 0x36
        /*0052*/ 	.short	(.L_467 - .L_466)
.L_466:
        /*0054*/ 	.word	0x00000008
.L_467:


//--------------------- .nv.info._ZN3mat14_setIndexValueEPfS0_i --------------------------
	.section	.nv.info._ZN3mat14_setIndexValueEPfS0_i,"",@"SHT_CUDA_INFO"
	.sectionflags	@""
	.align	4


	//----- nvinfo : EIATTR_CUDA_API_VERSION
	.align		4
        /*0000*/ 	.byte	0x04, 0x37
        /*0002*/ 	.short	(.L_469 - .L_468)
.L_468:
        /*0004*/ 	.word	0x00000082


	//----- nvinfo : EIATTR_KPARAM_INFO
	.align		4
.L_469:
        /*0008*/ 	.byte	0x04, 0x17
        /*000a*/ 	.short	(.L_471 - .L_470)
.L_470:
        /*000c*/ 	.word	0x00000000
        /*0010*/ 	.short	0x0002
        /*0012*/ 	.short	0x0010
        /*0014*/ 	.byte	0x00, 0xf0, 0x11, 0x00


	//----- nvinfo : EIATTR_KPARAM_INFO
	.align		4
.L_471:
        /*0018*/ 	.byte	0x04, 0x17
        /*001a*/ 	.short	(.L_473 - .L_472)
.L_472:
        /*001c*/ 	.word	0x00000000
        /*0020*/ 	.short	0x0001
        /*0022*/ 	.short	0x0008
        /*0024*/ 	.byte	0x00, 0xf5, 0x21, 0x00


	//----- nvinfo : EIATTR_KPARAM_INFO
	.align		4
.L_473:
        /*0028*/ 	.byte	0x04, 0x17
        /*002a*/ 	.short	(.L_475 - .L_474)
.L_474:
        /*002c*/ 	.word	0x00000000
        /*0030*/ 	.short	0x0000
        /*0032*/ 	.short	0x0000
        /*0034*/ 	.byte	0x00, 0xf5, 0x21, 0x00


	//----- nvinfo : EIATTR_SPARSE_MMA_MASK
	.align		4
.L_475:
        /*0038*/ 	.byte	0x03, 0x50
        /*003a*/ 	.short	0x0000


	//----- nvinfo : EIATTR_MAXREG_COUNT
	.align		4
        /*003c*/ 	.byte	0x03, 0x1b
        /*003e*/ 	.short	0x00ff


	//----- nvinfo : EIATTR_MERCURY_ISA_VERSION
	.align		4
        /*0040*/ 	.byte	0x03, 0x5f
        /*0042*/ 	.short	0x0101


	//----- nvinfo : EIATTR_VRC_CTA_INIT_COUNT
	.align		4
        /*0044*/ 	.byte	0x02, 0x4a
	.zero		1
	.zero		1


	//----- nvinfo : EIATTR_EXIT_INSTR_OFFSETS
	.align		4
        /*0048*/ 	.byte	0x04, 0x1c
        /*004a*/ 	.short	(.L_477 - .L_476)


	//   ....[0]....
.L_476:
        /*004c*/ 	.word	0x00000080


	//----- nvinfo : EIATTR_CBANK_PARAM_SIZE
	.align		4
.L_477:
        /*0050*/ 	.byte	0x03, 0x19
        /*0052*/ 	.short	0x0014


	//----- nvinfo : EIATTR_PARAM_CBANK
	.align		4
        /*0054*/ 	.byte	0x04, 0x0a
        /*0056*/ 	.short	(.L_479 - .L_478)
	.align		4
.L_478:
        /*0058*/ 	.word	index@(.nv.constant0._ZN3mat14_setIndexValueEPfS0_i)
        /*005c*/ 	.short	0x0380
        /*005e*/ 	.short	0x0014


	//----- nvinfo : EIATTR_SW_WAR
	.align		4
.L_479:
        /*0060*/ 	.byte	0x04, 0x36
        /*0062*/ 	.short	(.L_481 - .L_480)
.L_480:
        /*0064*/ 	.word	0x00000008
.L_481:


//--------------------- .nv.info._ZN3mat16_setPointerValueEPPPfS1_i --------------------------
	.section	.nv.info._ZN3mat16_setPointerValueEPPPfS1_i,"",@"SHT_CUDA_INFO"
	.sectionflags	@""
	.align	4


	//----- nvinfo : EIATTR_CUDA_API_VERSION
	.align		4
        /*0000*/ 	.byte	0x04, 0x37
        /*0002*/ 	.short	(.L_483 - .L_482)
.L_482:
        /*0004*/ 	.word	0x00000082


	//----- nvinfo : EIATTR_KPARAM_INFO
	.align		4
.L_483:
        /*0008*/ 	.byte	0x04, 0x17
        /*000a*/ 	.short	(.L_485 - .L_484)
.L_484:
        /*000c*/ 	.word	0x00000000
        /*0010*/ 	.short	0x0002
        /*0012*/ 	.short	0x0010
        /*0014*/ 	.byte	0x00, 0xf0, 0x11, 0x00


	//----- nvinfo : EIATTR_KPARAM_INFO
	.align		4
.L_485:
        /*0018*/ 	.byte	0x04, 0x17
        /*001a*/ 	.short	(.L_487 - .L_486)
.L_486:
        /*001c*/ 	.word	0x00000000
        /*0020*/ 	.short	0x0001
        /*0022*/ 	.short	0x0008
        /*0024*/ 	.byte	0x00, 0xf5, 0x21, 0x00


	//----- nvinfo : EIATTR_KPARAM_INFO
	.align		4
.L_487:
        /*0028*/ 	.byte	0x04, 0x17
        /*002a*/ 	.short	(.L_489 - .L_488)
.L_488:
        /*002c*/ 	.word	0x00000000
        /*0030*/ 	.short	0x0000
        /*0032*/ 	.short	0x0000
        /*0034*/ 	.byte	0x00, 0xf5, 0x21, 0x00


	//----- nvinfo : EIATTR_SPARSE_MMA_MASK
	.align		4
.L_489:
        /*0038*/ 	.byte	0x03, 0x50
        /*003a*/ 	.short	0x0000


	//----- nvinfo : EIATTR_MAXREG_COUNT
	.align		4
        /*003c*/ 	.byte	0x03, 0x1b
        /*003e*/ 	.short	0x00ff


	//----- nvinfo : EIATTR_MERCURY_ISA_VERSION
	.align		4
        /*0040*/ 	.byte	0x03, 0x5f
        /*0042*/ 	.short	0x0101


	//----- nvinfo : EIATTR_VRC_CTA_INIT_COUNT
	.align		4
        /*0044*/ 	.byte	0x02, 0x4a
	.zero		1
	.zero		1


	//----- nvinfo : EIATTR_EXIT_INSTR_OFFSETS
	.align		4
        /*0048*/ 	.byte	0x04, 0x1c
        /*004a*/ 	.short	(.L_491 - .L_490)


	//   ....[0]....
.L_490:
        /*004c*/ 	.word	0x00000070


	//----- nvinfo : EIATTR_CBANK_PARAM_SIZE
	.align		4
.L_491:
        /*0050*/ 	.byte	0x03, 0x19
        /*0052*/ 	.short	0x0014


	//----- nvinfo : EIATTR_PARAM_CBANK
	.align		4
        /*0054*/ 	.byte	0x04, 0x0a
        /*0056*/ 	.short	(.L_493 - .L_492)
	.align		4
.L_492:
        /*0058*/ 	.word	index@(.nv.constant0._ZN3mat16_setPointerValueEPPPfS1_i)
        /*005c*/ 	.short	0x0380
        /*005e*/ 	.short	0x0014


	//----- nvinfo : EIATTR_SW_WAR
	.align		4
.L_493:
        /*0060*/ 	.byte	0x04, 0x36
        /*0062*/ 	.short	(.L_495 - .L_494)
.L_494:
        /*0064*/ 	.word	0x00000008
.L_495:


//--------------------- .nv.info._ZN3mat16_setPointerValueEPPfS0_i --------------------------
	.section	.nv.info._ZN3mat16_setPointerValueEPPfS0_i,"",@"SHT_CUDA_INFO"
	.sectionflags	@""
	.align	4


	//----- nvinfo : EIATTR_CUDA_API_VERSION
	.align		4
        /*0000*/ 	.byte	0x04, 0x37
        /*0002*/ 	.short	(.L_497 - .L_496)
.L_496:
        /*0004*/ 	.word	0x00000082


	//----- nvinfo : EIATTR_KPARAM_INFO
	.align		4
.L_497:
        /*0008*/ 	.byte	0x04, 0x17
        /*000a*/ 	.short	(.L_499 - .L_498)
.L_498:
        /*000c*/ 	.word	0x00000000
        /*0010*/ 	.short	0x0002
        /*0012*/ 	.short	0x0010
        /*0014*/ 	.byte	0x00, 0xf0, 0x11, 0x00


	//----- nvinfo : EIATTR_KPARAM_INFO
	.align		4
.L_499:
        /*0018*/ 	.byte	0x04, 0x17
        /*001a*/ 	.short	(.L_501 - .L_500)
.L_500:
        /*001c*/ 	.word	0x00000000
        /*0020*/ 	.short	0x0001
        /*0022*/ 	.short	0x0008
        /*0024*/ 	.byte	0x00, 0xf5, 0x21, 0x00


	//----- nvinfo : EIATTR_KPARAM_INFO
	.align		4
.L_501:
        /*0028*/ 	.byte	0x04, 0x17
        /*002a*/ 	.short	(.L_503 - .L_502)
.L_502:
        /*002c*/ 	.word	0x00000000
        /*0030*/ 	.short	0x0000
        /*0032*/ 	.short	0x0000
        /*0034*/ 	.byte	0x00, 0xf5, 0x21, 0x00


	//----- nvinfo : EIATTR_SPARSE_MMA_MASK
	.align		4
.L_503:
        /*0038*/ 	.byte	0x03, 0x50
        /*003a*/ 	.short	0x0000


	//----- nvinfo : EIATTR_MAXREG_COUNT
	.align		4
        /*003c*/ 	.byte	0x03, 0x1b
        /*003e*/ 	.short	0x00ff


	//----- nvinfo : EIATTR_MERCURY_ISA_VERSION
	.align		4
        /*0040*/ 	.byte	0x03, 0x5f
        /*0042*/ 	.short	0x0101


	//----- nvinfo : EIATTR_VRC_CTA_INIT_COUNT
	.align		4
        /*0044*/ 	.byte	0x02, 0x4a
	.zero		1
	.zero		1


	//----- nvinfo : EIATTR_EXIT_INSTR_OFFSETS
	.align		4
        /*0048*/ 	.byte	0x04, 0x1c
        /*004a*/ 	.short	(.L_505 - .L_504)


	//   ....[0]....
.L_504:
        /*004c*/ 	.word	0x000000a0


	//----- nvinfo : EIATTR_CBANK_PARAM_SIZE
	.align		4
.L_505:
        /*0050*/ 	.byte	0x03, 0x19
        /*0052*/ 	.short	0x0014


	//----- nvinfo : EIATTR_PARAM_CBANK
	.align		4
        /*0054*/ 	.byte	0x04, 0x0a
        /*0056*/ 	.short	(.L_507 - .L_506)
	.align		4
.L_506:
        /*0058*/ 	.word	index@(.nv.constant0._ZN3mat16_setPointerValueEPPfS0_i)
        /*005c*/ 	.short	0x0380
        /*005e*/ 	.short	0x0014


	//----- nvinfo : EIATTR_SW_WAR
	.align		4
.L_507:
        /*0060*/ 	.byte	0x04, 0x36
        /*0062*/ 	.short	(.L_509 - .L_508)
.L_508:
        /*0064*/ 	.word	0x00000008
.L_509:


//--------------------- .nv.info._ZN3mat9_setValueEPPPffi --------------------------
	.section	.nv.info._ZN3mat9_setValueEPPPffi,"",@"SHT_CUDA_INFO"
	.sectionflags	@""
	.align	4


	//----- nvinfo : EIATTR_CUDA_API_VERSION
	.align		4
        /*0000*/ 	.byte	0x04, 0x37
        /*0002*/ 	.short	(.L_511 - .L_510)
.L_510:
        /*0004*/ 	.word	0x00000082


	//----- nvinfo : EIATTR_KPARAM_INFO
	.align		4
.L_511:
        /*0008*/ 	.byte	0x04, 0x17
        /*000a*/ 	.short	(.L_513 - .L_512)
.L_512:
        /*000c*/ 	.word	0x00000000
        /*0010*/ 	.short	0x0002
        /*0012*/ 	.short	0x000c
        /*0014*/ 	.byte	0x00, 0xf0, 0x11, 0x00


	//----- nvinfo : EIATTR_KPARAM_INFO
	.align		4
.L_513:
        /*0018*/ 	.byte	0x04, 0x17
        /*001a*/ 	.short	(.L_515 - .L_514)
.L_514:
        /*001c*/ 	.word	0x00000000
        /*0020*/ 	.short	0x0001
        /*0022*/ 	.short	0x0008
        /*0024*/ 	.byte	0x00, 0xf0, 0x11, 0x00


	//----- nvinfo : EIATTR_KPARAM_INFO
	.align		4
.L_515:
        /*0028*/ 	.byte	0x04, 0x17
        /*002a*/ 	.short	(.L_517 - .L_516)
.L_516:
        /*002c*/ 	.word	0x00000000
        /*0030*/ 	.short	0x0000
        /*0032*/ 	.short	0x0000
        /*0034*/ 	.byte	0x00, 0xf5, 0x21, 0x00


	//----- nvinfo : EIATTR_SPARSE_MMA_MASK
	.align		4
.L_517:
        /*0038*/ 	.byte	0x03, 0x50
        /*003a*/ 	.short	0x0000


	//----- nvinfo : EIATTR_MAXREG_COUNT
	.align		4
        /*003c*/ 	.byte	0x03, 0x1b
        /*003e*/ 	.short	0x00ff


	//----- nvinfo : EIATTR_MERCURY_ISA_VERSION
	.align		4
        /*0040*/ 	.byte	0x03, 0x5f
        /*0042*/ 	.short	0x0101


	//----- nvinfo : EIATTR_VRC_CTA_INIT_COUNT
	.align		4
        /*0044*/ 	.byte	0x02, 0x4a
	.zero		1
	.zero		1


	//----- nvinfo : EIATTR_EXIT_INSTR_OFFSETS
	.align		4
        /*0048*/ 	.byte	0x04, 0x1c
        /*004a*/ 	.short	(.L_519 - .L_518)


	//   ....[0]....
.L_518:
        /*004c*/ 	.word	0x000000c0


	//----- nvinfo : EIATTR_CBANK_PARAM_SIZE
	.align		4
.L_519:
        /*0050*/ 	.byte	0x03, 0x19
        /*0052*/ 	.short	0x0010


	//----- nvinfo : EIATTR_PARAM_CBANK
	.align		4
        /*0054*/ 	.byte	0x04, 0x0a
        /*0056*/ 	.short	(.L_521 - .L_520)
	.align		4
.L_520:
        /*0058*/ 	.word	index@(.nv.constant0._ZN3mat9_setValueEPPPffi)
        /*005c*/ 	.short	0x0380
        /*005e*/ 	.short	0x0010


	//----- nvinfo : EIATTR_SW_WAR
	.align		4
.L_521:
        /*0060*/ 	.byte	0x04, 0x36
        /*0062*/ 	.short	(.L_523 - .L_522)
.L_522:
        /*0064*/ 	.word	0x00000008
.L_523:


//--------------------- .nv.info._ZN3mat9_setValueEPPff --------------------------
	.section	.nv.info._ZN3mat9_setValueEPPff,"",@"SHT_CUDA_INFO"
	.sectionflags	@""
	.align	4


	//----- nvinfo : EIATTR_CUDA_API_VERSION
	.align		4
        /*0000*/ 	.byte	0x04, 0x37
        /*0002*/ 	.short	(.L_525 - .L_524)
.L_524:
        /*0004*/ 	.word	0x00000082


	//----- nvinfo : EIATTR_KPARAM_INFO
	.align		4
.L_525:
        /*0008*/ 	.byte	0x04, 0x17
        /*000a*/ 	.short	(.L_527 - .L_526)
.L_526:
        /*000c*/ 	.word	0x00000000
        /*0010*/ 	.short	0x0001
        /*0012*/ 	.short	0x0008
        /*0014*/ 	.byte	0x00, 0xf0, 0x11, 0x00


	//----- nvinfo : EIATTR_KPARAM_INFO
	.align		4
.L_527:
        /*0018*/ 	.byte	0x04, 0x17
        /*001a*/ 	.short	(.L_529 - .L_528)
.L_528:
        /*001c*/ 	.word	0x00000000
        /*0020*/ 	.short	0x0000
        /*0022*/ 	.short	0x0000
        /*0024*/ 	.byte	0x00, 0xf5, 0x21, 0x00


	//----- nvinfo : EIATTR_SPARSE_MMA_MASK
	.align		4
.L_529:
        /*0028*/ 	.byte	0x03, 0x50
        /*002a*/ 	.short	0x0000


	//----- nvinfo : EIATTR_MAXREG_COUNT
	.align		4
        /*002c*/ 	.byte	0x03, 0x1b
        /*002e*/ 	.short	0x00ff


	//----- nvinfo : EIATTR_MERCURY_ISA_VERSION
	.align		4
        /*0030*/ 	.byte	0x03, 0x5f
        /*0032*/ 	.short	0x0101


	//----- nvinfo : EIATTR_VRC_CTA_INIT_COUNT
	.align		4
        /*0034*/ 	.byte	0x02, 0x4a
	.zero		1
	.zero		1


	//----- nvinfo : EIATTR_EXIT_INSTR_OFFSETS
	.align		4
        /*0038*/ 	.byte	0x04, 0x1c
        /*003a*/ 	.short	(.L_531 - .L_530)


	//   ....[0]....
.L_530:
        /*003c*/ 	.word	0x000000a0


	//----- nvinfo : EIATTR_CBANK_PARAM_SIZE
	.align		4
.L_531:
        /*0040*/ 	.byte	0x03, 0x19
        /*0042*/ 	.short	0x000c


	//----- nvinfo : EIATTR_PARAM_CBANK
	.align		4
        /*0044*/ 	.byte	0x04, 0x0a
        /*0046*/ 	.short	(.L_533 - .L_532)
	.align		4
.L_532:
        /*0048*/ 	.word	index@(.nv.constant0._ZN3mat9_setValueEPPff)
        /*004c*/ 	.short	0x0380
        /*004e*/ 	.short	0x000c


	//----- nvinfo : EIATTR_SW_WAR
	.align		4
.L_533:
        /*0050*/ 	.byte	0x04, 0x36
        /*0052*/ 	.short	(.L_535 - .L_534)
.L_534:
        /*0054*/ 	.word	0x00000008
.L_535:


//--------------------- .nv.info._ZN3mat9_setValueEPdd --------------------------
	.section	.nv.info._ZN3mat9_setValueEPdd,"",@"SHT_CUDA_INFO"
	.sectionflags	@""
	.align	4


	//----- nvinfo : EIATTR_CUDA_API_VERSION
	.align		4
        /*0000*/ 	.byte	0x04, 0x37
        /*0002*/ 	.short	(.L_537 - .L_536)
.L_536:
        /*0004*/ 	.word	0x00000082


	//----- nvinfo : EIATTR_KPARAM_INFO
	.align		4
.L_537:
        /*0008*/ 	.byte	0x04, 0x17
        /*000a*/ 	.short	(.L_539 - .L_538)
.L_538:
        /*000c*/ 	.word	0x00000000
        /*0010*/ 	.short	0x0001
        /*0012*/ 	.short	0x0008
        /*0014*/ 	.byte	0x00, 0xf0, 0x21, 0x00


	//----- nvinfo : EIATTR_KPARAM_INFO
	.align		4
.L_539:
        /*0018*/ 	.byte	0x04, 0x17
        /*001a*/ 	.short	(.L_541 - .L_540)
.L_540:
        /*001c*/ 	.word	0x00000000
        /*0020*/ 	.short	0x0000
        /*0022*/ 	.short	0x0000
        /*0024*/ 	.byte	0x00, 0xf5, 0x21, 0x00


	//----- nvinfo : EIATTR_SPARSE_MMA_MASK
	.align		4
.L_541:
        /*0028*/ 	.byte	0x03, 0x50
        /*002a*/ 	.short	0x0000


	//----- nvinfo : EIATTR_MAXREG_COUNT
	.align		4
        /*002c*/ 	.byte	0x03, 0x1b
        /*002e*/ 	.short	0x00ff


	//----- nvinfo : EIATTR_MERCURY_ISA_VERSION
	.align		4
        /*0030*/ 	.byte	0x03, 0x5f
        /*0032*/ 	.short	0x0101


	//----- nvinfo : EIATTR_VRC_CTA_INIT_COUNT
	.align		4
        /*0034*/ 	.byte	0x02, 0x4a
	.zero		1
	.zero		1


	//----- nvinfo : EIATTR_EXIT_INSTR_OFFSETS
	.align		4
        /*0038*/ 	.byte	0x04, 0x1c
        /*003a*/ 	.short	(.L_543 - .L_542)


	//   ....[0]....
.L_542:
        /*003c*/ 	.word	0x00000070


	//----- nvinfo : EIATTR_CBANK_PARAM_SIZE
	.align		4
.L_543:
        /*0040*/ 	.byte	0x03, 0x19
        /*0042*/ 	.short	0x0010


	//----- nvinfo : EIATTR_PARAM_CBANK
	.align		4
        /*0044*/ 	.byte	0x04, 0x0a
        /*0046*/ 	.short	(.L_545 - .L_544)
	.align		4
.L_544:
        /*0048*/ 	.word	index@(.nv.constant0._ZN3mat9_setValueEPdd)
        /*004c*/ 	.short	0x0380
        /*004e*/ 	.short	0x0010


	//----- nvinfo : EIATTR_SW_WAR
	.align		4
.L_545:
        /*0050*/ 	.byte	0x04, 0x36
        /*0052*/ 	.short	(.L_547 - .L_546)
.L_546:
        /*0054*/ 	.word	0x00000008
.L_547:


//--------------------- .nv.info._ZN3mat9_setValueEPff --------------------------
	.section	.nv.info._ZN3mat9_setValueEPff,"",@"SHT_CUDA_INFO"
	.sectionflags	@""
	.align	4


	//----- nvinfo : EIATTR_CUDA_API_VERSION
	.align		4
        /*0000*/ 	.byte	0x04, 0x37
        /*0002*/ 	.short	(.L_549 - .L_548)
.L_548:
        /*0004*/ 	.word	0x00000082


	//----- nvinfo : EIATTR_KPARAM_INFO
	.align		4
.L_549:
        /*0008*/ 	.byte	0x04, 0x17
        /*000a*/ 	.short	(.L_551 - .L_550)
.L_550:
        /*000c*/ 	.word	0x00000000
        /*0010*/ 	.short	0x0001
        /*0012*/ 	.short	0x0008
        /*0014*/ 	.byte	0x00, 0xf0, 0x11, 0x00


	//----- nvinfo : EIATTR_KPARAM_INFO
	.align		4
.L_551:
        /*0018*/ 	.byte	0x04, 0x17
        /*001a*/ 	.short	(.L_553 - .L_552)
.L_552:
        /*001c*/ 	.word	0x00000000
        /*0020*/ 	.short	0x0000
        /*0022*/ 	.short	0x0000
        /*0024*/ 	.byte	0x00, 0xf5, 0x21, 0x00


	//----- nvinfo : EIATTR_SPARSE_MMA_MASK
	.align		4
.L_553:
        /*0028*/ 	.byte	0x03, 0x50
        /*002a*/ 	.short	0x0000


	//----- nvinfo : EIATTR_MAXREG_COUNT
	.align		4
        /*002c*/ 	.byte	0x03, 0x1b
        /*002e*/ 	.short	0x00ff


	//----- nvinfo : EIATTR_MERCURY_ISA_VERSION
	.align		4
        /*0030*/ 	.byte	0x03, 0x5f
        /*0032*/ 	.short	0x0101


	//----- nvinfo : EIATTR_VRC_CTA_INIT_COUNT
	.align		4
        /*0034*/ 	.byte	0x02, 0x4a
	.zero		1
	.zero		1


	//----- nvinfo : EIATTR_EXIT_INSTR_OFFSETS
	.align		4
        /*0038*/ 	.byte	0x04, 0x1c
        /*003a*/ 	.short	(.L_555 - .L_554)


	//   ....[0]....
.L_554:
        /*003c*/ 	.word	0x00000070


	//----- nvinfo : EIATTR_CBANK_PARAM_SIZE
	.align		4
.L_555:
        /*0040*/ 	.byte	0x03, 0x19
        /*0042*/ 	.short	0x000c


	//----- nvinfo : EIATTR_PARAM_CBANK
	.align		4
        /*0044*/ 	.byte	0x04, 0x0a
        /*0046*/ 	.short	(.L_557 - .L_556)
	.align		4
.L_556:
        /*0048*/ 	.word	index@(.nv.constant0._ZN3mat9_setValueEPff)
        /*004c*/ 	.short	0x0380
        /*004e*/ 	.short	0x000c


	//----- nvinfo : EIATTR_SW_WAR
	.align		4
.L_557:
        /*0050*/ 	.byte	0x04, 0x36
        /*0052*/ 	.short	(.L_559 - .L_558)
.L_558:
        /*0054*/ 	.word	0x00000008
.L_559:


//--------------------- .nv.info._Z9copyC2AbsPfP6float2i --------------------------
	.section	.nv.info._Z9copyC2AbsPfP6float2i,"",@"SHT_CUDA_INFO"
	.sectionflags	@""
	.align	4


	//----- nvinfo : EIATTR_CUDA_API_VERSION
	.align		4
        /*0000*/ 	.byte	0x04, 0x37
        /*0002*/ 	.short	(.L_561 - .L_560)
.L_560:
        /*0004*/ 	.word	0x00000082


	//----- nvinfo : EIATTR_KPARAM_INFO
	.align		4
.L_561:
        /*0008*/ 	.byte	0x04, 0x17
        /*000a*/ 	.short	(.L_563 - .L_562)
.L_562:
        /*000c*/ 	.word	0x00000000
        /*0010*/ 	.short	0x0002
        /*0012*/ 	.short	0x0010
        /*0014*/ 	.byte	0x00, 0xf0, 0x11, 0x00


	//----- nvinfo : EIATTR_KPARAM_INFO
	.align		4
.L_563:
        /*0018*/ 	.byte	0x04, 0x17
        /*001a*/ 	.short	(.L_565 - .L_564)
.L_564:
        /*001c*/ 	.word	0x00000000
        /*0020*/ 	.short	0x0001
        /*0022*/ 	.short	0x0008
        /*0024*/ 	.byte	0x00, 0xf5, 0x21, 0x00


	//----- nvinfo : EIATTR_KPARAM_INFO
	.align		4
.L_565:
        /*0028*/ 	.byte	0x04, 0x17
        /*002a*/ 	.short	(.L_567 - .L_566)
.L_566:
        /*002c*/ 	.word	0x00000000
        /*0030*/ 	.short	0x0000
        /*0032*/ 	.short	0x0000
        /*0034*/ 	.byte	0x00, 0xf5, 0x21, 0x00


	//----- nvinfo : EIATTR_SPARSE_MMA_MASK
	.align		4
.L_567:
        /*0038*/ 	.byte	0x03, 0x50
        /*003a*/ 	.short	0x0000


	//----- nvinfo : EIATTR_MAXREG_COUNT
	.align		4
        /*003c*/ 	.byte	0x03, 0x1b
        /*003e*/ 	.short	0x00ff


	//----- nvinfo : EIATTR_MERCURY_ISA_VERSION
	.align		4
        /*0040*/ 	.byte	0x03, 0x5f
        /*0042*/ 	.short	0x0101


	//----- nvinfo : EIATTR_VRC_CTA_INIT_COUNT
	.align		4
        /*0044*/ 	.byte	0x02, 0x4a
	.zero		1
	.zero		1


	//----- nvinfo : EIATTR_EXIT_INSTR_OFFSETS
	.align		4
        /*0048*/ 	.byte	0x04, 0x1c
        /*004a*/ 	.short	(.L_569 - .L_568)


	//   ....[0]....
.L_568:
        /*004c*/ 	.word	0x00000230


	//----- nvinfo : EIATTR_CRS_STACK_SIZE
	.align		4
.L_569:
        /*0050*/ 	.byte	0x04, 0x1e
        /*0052*/ 	.short	(.L_571 - .L_570)
.L_570:
        /*0054*/ 	.word	0x00000000


	//----- nvinfo : EIATTR_CBANK_PARAM_SIZE
	.align		4
.L_571:
        /*0058*/ 	.byte	0x03, 0x19
        /*005a*/ 	.short	0x0014


	//----- nvinfo : EIATTR_PARAM_CBANK
	.align		4
        /*005c*/ 	.byte	0x04, 0x0a
        /*005e*/ 	.short	(.L_573 - .L_572)
	.align		4
.L_572:
        /*0060*/ 	.word	index@(.nv.constant0._Z9copyC2AbsPfP6float2i)
        /*0064*/ 	.short	0x0380
        /*0066*/ 	.short	0x0014


	//----- nvinfo : EIATTR_SW_WAR
	.align		4
.L_573:
        /*0068*/ 	.byte	0x04, 0x36
        /*006a*/ 	.short	(.L_575 - .L_574)
.L_574:
        /*006c*/ 	.word	0x00000008
.L_575:


//--------------------- .nv.info._Z10copyC2ImagPfP6float2i --------------------------
	.section	.nv.info._Z10copyC2ImagPfP6float2i,"",@"SHT_CUDA_INFO"
	.sectionflags	@""
	.align	4


	//----- nvinfo : EIATTR_CUDA_API_VERSION
	.align		4
        /*0000*/ 	.byte	0x04, 0x37
        /*0002*/ 	.short	(.L_577 - .L_576)
.L_576:
        /*0004*/ 	.word	0x00000082


	//----- nvinfo : EIATTR_KPARAM_INFO
	.align		4
.L_577:
        /*0008*/ 	.byte	0x04, 0x17
        /*000a*/ 	.short	(.L_579 - .L_578)
.L_578:
        /*000c*/ 	.word	0x00000000
        /*0010*/ 	.short	0x0002
        /*0012*/ 	.short	0x0010
        /*0014*/ 	.byte	0x00, 0xf0, 0x11, 0x00


	//----- nvinfo : EIATTR_KPARAM_INFO
	.align		4
.L_579:
        /*0018*/ 	.byte	0x04, 0x17
        /*001a*/ 	.short	(.L_581 - .L_580)
.L_580:
        /*001c*/ 	.word	0x00000000
        /*0020*/ 	.short	0x0001
        /*0022*/ 	.short	0x0008
        /*0024*/ 	.byte	0x00, 0xf5, 0x21, 0x00


	//----- nvinfo : EIATTR_KPARAM_INFO
	.align		4
.L_581:
        /*0028*/ 	.byte	0x04, 0x17
        /*002a*/ 	.short	(.L_583 - .L_582)
.L_582:
        /*002c*/ 	.word	0x00000000
        /*0030*/ 	.short	0x0000
        /*0032*/ 	.short	0x0000
        /*0034*/ 	.byte	0x00, 0xf5, 0x21, 0x00


	//----- nvinfo : EIATTR_SPARSE_MMA_MASK
	.align		4
.L_583:
        /*0038*/ 	.byte	0x03, 0x50
        /*003a*/ 	.short	0x0000


	//----- nvinfo : EIATTR_MAXREG_COUNT
	.align		4
        /*003c*/ 	.byte	0x03, 0x1b
        /*003e*/ 	.short	0x00ff


	//----- nvinfo : EIATTR_MERCURY_ISA_VERSION
	.align		4
        /*0040*/ 	.byte	0x03, 0x5f
        /*0042*/ 	.short	0x0101


	//----- nvinfo : EIATTR_VRC_CTA_INIT_COUNT
	.align		4
        /*0044*/ 	.byte	0x02, 0x4a
	.zero		1
	.zero		1


	//----- nvinfo : EIATTR_EXIT_INSTR_OFFSETS
	.align		4
        /*0048*/ 	.byte	0x04, 0x1c
        /*004a*/ 	.short	(.L_585 - .L_584)


	//   ....[0]....
.L_584:
        /*004c*/ 	.word	0x00000160


	//----- nvinfo : EIATTR_CRS_STACK_SIZE
	.align		4
.L_585:
        /*0050*/ 	.byte	0x04, 0x1e
        /*0052*/ 	.short	(.L_587 - .L_586)
.L_586:
        /*0054*/ 	.word	0x00000000


	//----- nvinfo : EIATTR_CBANK_PARAM_SIZE
	.align		4
.L_587:
        /*0058*/ 	.byte	0x03, 0x19
        /*005a*/ 	.short	0x0014


	//----- nvinfo : EIATTR_PARAM_CBANK
	.align		4
        /*005c*/ 	.byte	0x04, 0x0a
        /*005e*/ 	.short	(.L_589 - .L_588)
	.align		4
.L_588:
        /*0060*/ 	.word	index@(.nv.constant0._Z10copyC2ImagPfP6float2i)
        /*0064*/ 	.short	0x0380
        /*0066*/ 	.short	0x0014


	//----- nvinfo : EIATTR_SW_WAR
	.align		4
.L_589:
        /*0068*/ 	.byte	0x04, 0x36
        /*006a*/ 	.short	(.L_591 - .L_590)
.L_590:
        /*006c*/ 	.word	0x00000008
.L_591:


//--------------------- .nv.info._Z10copyC2RealPfP6float2i --------------------------
	.section	.nv.info._Z10copyC2RealPfP6float2i,"",@"SHT_CUDA_INFO"
	.sectionflags	@""
	.align	4


	//----- nvinfo : EIATTR_CUDA_API_VERSION
	.align		4
        /*0000*/ 	.byte	0x04, 0x37
        /*0002*/ 	.short	(.L_593 - .L_592)
.L_592:
        /*0004*/ 	.word	0x00000082


	//----- nvinfo : EIATTR_KPARAM_INFO
	.align		4
.L_593:
        /*0008*/ 	.byte	0x04, 0x17
        /*000a*/ 	.short	(.L_595 - .L_594)
.L_594:
        /*000c*/ 	.word	0x00000000
        /*0010*/ 	.short	0x0002
        /*0012*/ 	.short	0x0010
        /*0014*/ 	.byte	0x00, 0xf0, 0x11, 0x00


	//----- nvinfo : EIATTR_KPARAM_INFO
	.align		4
.L_595:
        /*0018*/ 	.byte	0x04, 0x17
        /*001a*/ 	.short	(.L_597 - .L_596)
.L_596:
        /*001c*/ 	.word	0x00000000
        /*0020*/ 	.short	0x0001
        /*0022*/ 	.short	0x0008
        /*0024*/ 	.byte	0x00, 0xf5, 0x21, 0x00


	//----- nvinfo : EIATTR_KPARAM_INFO
	.align		4
.L_597:
        /*0028*/ 	.byte	0x04, 0x17
        /*002a*/ 	.short	(.L_599 - .L_598)
.L_598:
        /*002c*/ 	.word	0x00000000
        /*0030*/ 	.short	0x0000
        /*0032*/ 	.short	0x0000
        /*0034*/ 	.byte	0x00, 0xf5, 0x21, 0x00


	//----- nvinfo : EIATTR_SPARSE_MMA_MASK
	.align		4
.L_599:
        /*0038*/ 	.byte	0x03, 0x50
        /*003a*/ 	.short	0x0000


	//----- nvinfo : EIATTR_MAXREG_COUNT
	.align		4
        /*003c*/ 	.byte	0x03, 0x1b
        /*003e*/ 	.short	0x00ff


	//----- nvinfo : EIATTR_MERCURY_ISA_VERSION
	.align		4
        /*0040*/ 	.byte	0x03, 0x5f
        /*0042*/ 	.short	0x0101


	//----- nvinfo : EIATTR_VRC_CTA_INIT_COUNT
	.align		4
        /*0044*/ 	.byte	0x02, 0x4a
	.zero		1
	.zero		1


	//----- nvinfo : EIATTR_EXIT_INSTR_OFFSETS
	.align		4
        /*0048*/ 	.byte	0x04, 0x1c
        /*004a*/ 	.short	(.L_601 - .L_600)


	//   ....[0]....
.L_600:
        /*004c*/ 	.word	0x00000160


	//----- nvinfo : EIATTR_CRS_STACK_SIZE
	.align		4
.L_601:
        /*0050*/ 	.byte	0x04, 0x1e
        /*0052*/ 	.short	(.L_603 - .L_602)
.L_602:
        /*0054*/ 	.word	0x00000000


	//----- nvinfo : EIATTR_CBANK_PARAM_SIZE
	.align		4
.L_603:
        /*0058*/ 	.byte	0x03, 0x19
        /*005a*/ 	.short	0x0014


	//----- nvinfo : EIATTR_PARAM_CBANK
	.align		4
        /*005c*/ 	.byte	0x04, 0x0a
        /*005e*/ 	.short	(.L_605 - .L_604)
	.align		4
.L_604:
        /*0060*/ 	.word	index@(.nv.constant0._Z10copyC2RealPfP6float2i)
        /*0064*/ 	.short	0x0380
        /*0066*/ 	.short	0x0014


	//----- nvinfo : EIATTR_SW_WAR
	.align		4
.L_605:
        /*0068*/ 	.byte	0x04, 0x36
        /*006a*/ 	.short	(.L_607 - .L_606)
.L_606:
        /*006c*/ 	.word	0x00000008
.L_607:


//--------------------- .nv.info._Z7copyR2CP6float2Pf --------------------------
	.section	.nv.info._Z7copyR2CP6float2Pf,"",@"SHT_CUDA_INFO"
	.sectionflags	@""
	.align	4


	//----- nvinfo : EIATTR_CUDA_API_VERSION
	.align		4
        /*0000*/ 	.byte	0x04, 0x37
        /*0002*/ 	.short	(.L_609 - .L_608)
.L_608:
        /*0004*/ 	.word	0x00000082


	//----- nvinfo : EIATTR_KPARAM_INFO
	.align		4
.L_609:
        /*0008*/ 	.byte	0x04, 0x17
        /*000a*/ 	.short	(.L_611 - .L_610)
.L_610:
        /*000c*/ 	.word	0x00000000
        /*0010*/ 	.short	0x0001
        /*0012*/ 	.short	0x0008
        /*0014*/ 	.byte	0x00, 0xf5, 0x21, 0x00


	//----- nvinfo : EIATTR_KPARAM_INFO
	.align		4
.L_611:
        /*0018*/ 	.byte	0x04, 0x17
        /*001a*/ 	.short	(.L_613 - .L_612)
.L_612:
        /*001c*/ 	.word	0x00000000
        /*0020*/ 	.short	0x0000
        /*0022*/ 	.short	0x0000
        /*0024*/ 	.byte	0x00, 0xf5, 0x21, 0x00


	//----- nvinfo : EIATTR_SPARSE_MMA_MASK
	.align		4
.L_613:
        /*0028*/ 	.byte	0x03, 0x50
        /*002a*/ 	.short	0x0000


	//----- nvinfo : EIATTR_MAXREG_COUNT
	.align		4
        /*002c*/ 	.byte	0x03, 0x1b
        /*002e*/ 	.short	0x00ff


	//----- nvinfo : EIATTR_MERCURY_ISA_VERSION
	.align		4
        /*0030*/ 	.byte	0x03, 0x5f
        /*0032*/ 	.short	0x0101


	//----- nvinfo : EIATTR_VRC_CTA_INIT_COUNT
	.align		4
        /*0034*/ 	.byte	0x02, 0x4a
	.zero		1
	.zero		1


	//----- nvinfo : EIATTR_EXIT_INSTR_OFFSETS
	.align		4
        /*0038*/ 	.byte	0x04, 0x1c
        /*003a*/ 	.short	(.L_615 - .L_614)


	//   ....[0]....
.L_614:
        /*003c*/ 	.word	0x000000a0


	//----- nvinfo : EIATTR_CBANK_PARAM_SIZE
	.align		4
.L_615:
        /*0040*/ 	.byte	0x03, 0x19
        /*0042*/ 	.short	0x0010


	//----- nvinfo : EIATTR_PARAM_CBANK
	.align		4
        /*0044*/ 	.byte	0x04, 0x0a
        /*0046*/ 	.short	(.L_617 - .L_616)
	.align		4
.L_616:
        /*0048*/ 	.word	index@(.nv.constant0._Z7copyR2CP6float2Pf)
        /*004c*/ 	.short	0x0380
        /*004e*/ 	.short	0x0010


	//----- nvinfo : EIATTR_SW_WAR
	.align		4
.L_617:
        /*0050*/ 	.byte	0x04, 0x36
        /*0052*/ 	.short	(.L_619 - .L_618)
.L_618:
        /*0054*/ 	.word	0x00000008
.L_619:


//--------------------- .nv.info._Z7hilbertP6float2i --------------------------
	.section	.nv.info._Z7hilbertP6float2i,"",@"SHT_CUDA_INFO"
	.sectionflags	@""
	.align	4


	//----- nvinfo : EIATTR_CUDA_API_VERSION
	.align		4
        /*0000*/ 	.byte	0x04, 0x37
        /*0002*/ 	.short	(.L_621 - .L_620)
.L_620:
        /*0004*/ 	.word	0x00000082


	//----- nvinfo : EIATTR_KPARAM_INFO
	.align		4
.L_621:
        /*0008*/ 	.byte	0x04, 0x17
        /*000a*/ 	.short	(.L_623 - .L_622)
.L_622:
        /*000c*/ 	.word	0x00000000
        /*0010*/ 	.short	0x0001
        /*0012*/ 	.short	0x0008
        /*0014*/ 	.byte	0x00, 0xf0, 0x11, 0x00


	//----- nvinfo : EIATTR_KPARAM_INFO
	.align		4
.L_623:
        /*0018*/ 	.byte	0x04, 0x17
        /*001a*/ 	.short	(.L_625 - .L_624)
.L_624:
        /*001c*/ 	.word	0x00000000
        /*0020*/ 	.short	0x0000
        /*0022*/ 	.short	0x0000
        /*0024*/ 	.byte	0x00, 0xf5, 0x21, 0x00


	//----- nvinfo : EIATTR_SPARSE_MMA_MASK
	.align		4
.L_625:
        /*0028*/ 	.byte	0x03, 0x50
        /*002a*/ 	.short	0x0000


	//----- nvinfo : EIATTR_MAXREG_COUNT
	.align		4
        /*002c*/ 	.byte	0x03, 0x1b
        /*002e*/ 	.short	0x00ff


	//----- nvinfo : EIATTR_MERCURY_ISA_VERSION
	.align		4
        /*0030*/ 	.byte	0x03, 0x5f
        /*0032*/ 	.short	0x0101


	//----- nvinfo : EIATTR_VRC_CTA_INIT_COUNT
	.align		4
        /*0034*/ 	.byte	0x02, 0x4a
	.zero		1
	.zero		1


	//----- nvinfo : EIATTR_EXIT_INSTR_OFFSETS
	.align		4
        /*0038*/ 	.byte	0x04, 0x1c
        /*003a*/ 	.short	(.L_627 - .L_626)


	//   ....[0]....
.L_626:
        /*003c*/ 	.word	0x00000030


	//   ....[1]....
        /*0040*/ 	.word	0x00000120


	//   ....[2]....
        /*0044*/ 	.word	0x00000150


	//   ....[3]....
        /*0048*/ 	.word	0x00000190


	//   ....[4]....
        /*004c*/ 	.word	0x00000240


	//   ....[5]....
        /*0050*/ 	.word	0x00000280


	//----- nvinfo : EIATTR_CBANK_PARAM_SIZE
	.align		4
.L_627:
        /*0054*/ 	.byte	0x03, 0x19
        /*0056*/ 	.short	0x000c


	//----- nvinfo : EIATTR_PARAM_CBANK
	.align		4
        /*0058*/ 	.byte	0x04, 0x0a
        /*005a*/ 	.short	(.L_629 - .L_628)
	.align		4
.L_628:
        /*005c*/ 	.word	index@(.nv.constant0._Z7hilbertP6float2i)
        /*0060*/ 	.short	0x0380
        /*0062*/ 	.short	0x000c


	//----- nvinfo : EIATTR_SW_WAR
	.align		4
.L_629:
        /*0064*/ 	.byte	0x04, 0x36
        /*0066*/ 	.short	(.L_631 - .L_630)
.L_630:
        /*0068*/ 	.word	0x00000008
.L_631:


//--------------------- .nv.info._Z19generateRandomLayerPPffffS_S_S0_ --------------------------
	.section	.nv.info._Z19generateRandomLayerPPffffS_S_S0_,"",@"SHT_CUDA_INFO"
	.sectionflags	@""
	.align	4


	//----- nvinfo : EIATTR_CUDA_API_VERSION
	.align		4
        /*0000*/ 	.byte	0x04, 0x37
        /*0002*/ 	.short	(.L_633 - .L_632)
.L_632:
        /*0004*/ 	.word	0x00000082


	//----- nvinfo : EIATTR_KPARAM_INFO
	.align		4
.L_633:
        /*0008*/ 	.byte	0x04, 0x17
        /*000a*/ 	.short	(.L_635 - .L_634)
.L_634:
        /*000c*/ 	.word	0x00000000
        /*0010*/ 	.short	0x0006
        /*0012*/ 	.short	0x0028
        /*0014*/ 	.byte	0x00, 0xf5, 0x21, 0x00


	//----- nvinfo : EIATTR_KPARAM_INFO
	.align		4
.L_635:
        /*0018*/ 	.byte	0x04, 0x17
        /*001a*/ 	.short	(.L_637 - .L_636)
.L_636:
        /*001c*/ 	.word	0x00000000
        /*0020*/ 	.short	0x0005
        /*0022*/ 	.short	0x0020
        /*0024*/ 	.byte	0x00, 0xf5, 0x21, 0x00


	//----- nvinfo : EIATTR_KPARAM_INFO
	.align		4
.L_637:
        /*0028*/ 	.byte	0x04, 0x17
        /*002a*/ 	.short	(.L_639 - .L_638)
.L_638:
        /*002c*/ 	.word	0x00000000
        /*0030*/ 	.short	0x0004
        /*0032*/ 	.short	0x0018
        /*0034*/ 	.byte	0x00, 0xf5, 0x21, 0x00


	//----- nvinfo : EIATTR_KPARAM_INFO
	.align		4
.L_639:
        /*0038*/ 	.byte	0x04, 0x17
        /*003a*/ 	.short	(.L_641 - .L_640)
.L_640:
        /*003c*/ 	.word	0x00000000
        /*0040*/ 	.short	0x0003
        /*0042*/ 	.short	0x0010
        /*0044*/ 	.byte	0x00, 0xf0, 0x11, 0x00


	//----- nvinfo : EIATTR_KPARAM_INFO
	.align		4
.L_641:
        /*0048*/ 	.byte	0x04, 0x17
        /*004a*/ 	.short	(.L_643 - .L_642)
.L_642:
        /*004c*/ 	.word	0x00000000
        /*0050*/ 	.short	0x0002
        /*0052*/ 	.short	0x000c
        /*0054*/ 	.byte	0x00, 0xf0, 0x11, 0x00


	//----- nvinfo : EIATTR_KPARAM_INFO
	.align		4
.L_643:
        /*0058*/ 	.byte	0x04, 0x17
        /*005a*/ 	.short	(.L_645 - .L_644)
.L_644:
        /*005c*/ 	.word	0x00000000
        /*0060*/ 	.short	0x0001
        /*0062*/ 	.short	0x0008
        /*0064*/ 	.byte	0x00, 0xf0, 0x11, 0x00


	//----- nvinfo : EIATTR_KPARAM_INFO
	.align		4
.L_645:
        /*0068*/ 	.byte	0x04, 0x17
        /*006a*/ 	.short	(.L_647 - .L_646)
.L_646:
        /*006c*/ 	.word	0x00000000
        /*0070*/ 	.short	0x0000
        /*0072*/ 	.short	0x0000
        /*0074*/ 	.byte	0x00, 0xf5, 0x21, 0x00


	//----- nvinfo : EIATTR_SPARSE_MMA_MASK
	.align		4
.L_647:
        /*0078*/ 	.byte	0x03, 0x50
        /*007a*/ 	.short	0x0000


	//----- nvinfo : EIATTR_MAXREG_COUNT
	.align		4
        /*007c*/ 	.byte	0x03, 0x1b
        /*007e*/ 	.short	0x00ff


	//----- nvinfo : EIATTR_MERCURY_ISA_VERSION
	.align		4
        /*0080*/ 	.byte	0x03, 0x5f
        /*0082*/ 	.short	0x0101


	//----- nvinfo : EIATTR_VRC_CTA_INIT_COUNT
	.align		4
        /*0084*/ 	.byte	0x02, 0x4a
	.zero		1
	.zero		1


	//----- nvinfo : EIATTR_EXIT_INSTR_OFFSETS
	.align		4
        /*0088*/ 	.byte	0x04, 0x1c
        /*008a*/ 	.short	(.L_649 - .L_648)


	//   ....[0]....
.L_648:
        /*008c*/ 	.word	0x000000f0


	//   ....[1]....
        /*0090*/ 	.word	0x00000160


	//   ....[2]....
        /*0094*/ 	.word	0x00000210


	//----- nvinfo : EIATTR_CBANK_PARAM_SIZE
	.align		4
.L_649:
        /*0098*/ 	.byte	0x03, 0x19
        /*009a*/ 	.short	0x0030


	//----- nvinfo : EIATTR_PARAM_CBANK
	.align		4
        /*009c*/ 	.byte	0x04, 0x0a
        /*009e*/ 	.short	(.L_651 - .L_650)
	.align		4
.L_650:
        /*00a0*/ 	.word	index@(.nv.constant0._Z19generateRandomLayerPPffffS_S_S0_)
        /*00a4*/ 	.short	0x0380
        /*00a6*/ 	.short	0x0030


	//----- nvinfo : EIATTR_SW_WAR
	.align		4
.L_651:
        /*00a8*/ 	.byte	0x04, 0x36
        /*00aa*/ 	.short	(.L_653 - .L_652)
.L_652:
        /*00ac*/ 	.word	0x00000008
.L_653:


//--------------------- .nv.info._Z13generateLayerPPffffS0_ --------------------------
	.section	.nv.info._Z13generateLayerPPffffS0_,"",@"SHT_CUDA_INFO"
	.sectionflags	@""
	.align	4


	//----- nvinfo : EIATTR_CUDA_API_VERSION
	.align		4
        /*0000*/ 	.byte	0x04, 0x37
        /*0002*/ 	.short	(.L_655 - .L_654)
.L_654:
        /*0004*/ 	.word	0x00000082


	//----- nvinfo : EIATTR_KPARAM_INFO
	.align		4
.L_655:
        /*0008*/ 	.byte	0x04, 0x17
        /*000a*/ 	.short	(.L_657 - .L_656)
.L_656:
        /*000c*/ 	.word	0x00000000
        /*0010*/ 	.short	0x0004
        /*0012*/ 	.short	0x0018
        /*0014*/ 	.byte	0x00, 0xf5, 0x21, 0x00


	//----- nvinfo : EIATTR_KPARAM_INFO
	.align		4
.L_657:
        /*0018*/ 	.byte	0x04, 0x17
        /*001a*/ 	.short	(.L_659 - .L_658)
.L_658:
        /*001c*/ 	.word	0x00000000
        /*0020*/ 	.short	0x0003
        /*0022*/ 	.short	0x0010
        /*0024*/ 	.byte	0x00, 0xf0, 0x11, 0x00


	//----- nvinfo : EIATTR_KPARAM_INFO
	.align		4
.L_659:
        /*0028*/ 	.byte	0x04, 0x17
        /*002a*/ 	.short	(.L_661 - .L_660)
.L_660:
        /*002c*/ 	.word	0x00000000
        /*0030*/ 	.short	0x0002
        /*0032*/ 	.short	0x000c
        /*0034*/ 	.byte	0x00, 0xf0, 0x11, 0x00


	//----- nvinfo : EIATTR_KPARAM_INFO
	.align		4
.L_661:
        /*0038*/ 	.byte	0x04, 0x17
        /*003a*/ 	.short	(.L_663 - .L_662)
.L_662:
        /*003c*/ 	.word	0x00000000
        /*0040*/ 	.short	0x0001
        /*0042*/ 	.short	0x0008
        /*0044*/ 	.byte	0x00, 0xf0, 0x11, 0x00


	//----- nvinfo : EIATTR_KPARAM_INFO
	.align		4
.L_663:
        /*0048*/ 	.byte	0x04, 0x17
        /*004a*/ 	.short	(.L_665 - .L_664)
.L_664:
        /*004c*/ 	.word	0x00000000
        /*0050*/ 	.short	0x0000
        /*0052*/ 	.short	0x0000
        /*0054*/ 	.byte	0x00, 0xf5, 0x21, 0x00


	//----- nvinfo : EIATTR_SPARSE_MMA_MASK
	.align		4
.L_665:
        /*0058*/ 	.byte	0x03, 0x50
        /*005a*/ 	.short	0x0000


	//----- nvinfo : EIATTR_MAXREG_COUNT
	.align		4
        /*005c*/ 	.byte	0x03, 0x1b
        /*005e*/ 	.short	0x00ff


	//----- nvinfo : EIATTR_MERCURY_ISA_VERSION
	.align		4
        /*0060*/ 	.byte	0x03, 0x5f
        /*0062*/ 	.short	0x0101


	//----- nvinfo : EIATTR_VRC_CTA_INIT_COUNT
	.align		4
        /*0064*/ 	.byte	0x02, 0x4a
	.zero		1
	.zero		1


	//----- nvinfo : EIATTR_EXIT_INSTR_OFFSETS
	.align		4
        /*0068*/ 	.byte	0x04, 0x1c
        /*006a*/ 	.short	(.L_667 - .L_666)


	//   ....[0]....
.L_666:
        /*006c*/ 	.word	0x000000c0


	//   ....[1]....
        /*0070*/ 	.word	0x00000170


	//----- nvinfo : EIATTR_CBANK_PARAM_SIZE
	.align		4
.L_667:
        /*0074*/ 	.byte	0x03, 0x19
        /*0076*/ 	.short	0x0020


	//----- nvinfo : EIATTR_PARAM_CBANK
	.align		4
        /*0078*/ 	.byte	0x04, 0x0a
        /*007a*/ 	.short	(.L_669 - .L_668)
	.align		4
.L_668:
        /*007c*/ 	.word	index@(.nv.constant0._Z13generateLayerPPffffS0_)
        /*0080*/ 	.short	0x0380
        /*0082*/ 	.short	0x0020


	//----- nvinfo : EIATTR_SW_WAR
	.align		4
.L_669:
        /*0084*/ 	.byte	0x04, 0x36
        /*0086*/ 	.short	(.L_671 - .L_670)
.L_670:
        /*0088*/ 	.word	0x00000008
.L_671:


//--------------------- .nv.info._Z15generateCheckerPPfffffS0_S0_ --------------------------
	.section	.nv.info._Z15generateCheckerPPfffffS0_S0_,"",@"SHT_CUDA_INFO"
	.sectionflags	@""
	.align	4


	//----- nvinfo : EIATTR_CUDA_API_VERSION
	.align		4
        /*0000*/ 	.byte	0x04, 0x37
        /*0002*/ 	.short	(.L_673 - .L_672)
.L_672:
        /*0004*/ 	.word	0x00000082


	//----- nvinfo : EIATTR_KPARAM_INFO
	.align		4
.L_673:
        /*0008*/ 	.byte	0x04, 0x17
        /*000a*/ 	.short	(.L_675 - .L_674)
.L_674:
        /*000c*/ 	.word	0x00000000
        /*0010*/ 	.short	0x0006
        /*0012*/ 	.short	0x0020
        /*0014*/ 	.byte	0x00, 0xf5, 0x21, 0x00


	//----- nvinfo : EIATTR_KPARAM_INFO
	.align		4
.L_675:
        /*0018*/ 	.byte	0x04, 0x17
        /*001a*/ 	.short	(.L_677 - .L_676)
.L_676:
        /*001c*/ 	.word	0x00000000
        /*0020*/ 	.short	0x0005
        /*0022*/ 	.short	0x0018
        /*0024*/ 	.byte	0x00, 0xf5, 0x21, 0x00


	//----- nvinfo : EIATTR_KPARAM_INFO
	.align		4
.L_677:
        /*0028*/ 	.byte	0x04, 0x17
        /*002a*/ 	.short	(.L_679 - .L_678)
.L_678:
        /*002c*/ 	.word	0x00000000
        /*0030*/ 	.short	0x0004
        /*0032*/ 	.short	0x0014
        /*0034*/ 	.byte	0x00, 0xf0, 0x11, 0x00


	//----- nvinfo : EIATTR_KPARAM_INFO
	.align		4
.L_679:
        /*0038*/ 	.byte	0x04, 0x17
        /*003a*/ 	.short	(.L_681 - .L_680)
.L_680:
        /*003c*/ 	.word	0x00000000
        /*0040*/ 	.short	0x0003
        /*0042*/ 	.short	0x0010
        /*0044*/ 	.byte	0x00, 0xf0, 0x11, 0x00


	//----- nvinfo : EIATTR_KPARAM_INFO
	.align		4
.L_681:
        /*0048*/ 	.byte	0x04, 0x17
        /*004a*/ 	.short	(.L_683 - .L_682)
.L_682:
        /*004c*/ 	.word	0x00000000
        /*0050*/ 	.short	0x0002
        /*0052*/ 	.short	0x000c
        /*0054*/ 	.byte	0x00, 0xf0, 0x11, 0x00


	//----- nvinfo : EIATTR_KPARAM_INFO
	.align		4
.L_683:
        /*0058*/ 	.byte	0x04, 0x17
        /*005a*/ 	.short	(.L_685 - .L_684)
.L_684:
        /*005c*/ 	.word	0x00000000
        /*0060*/ 	.short	0x0001
        /*0062*/ 	.short	0x0008
        /*0064*/ 	.byte	0x00, 0xf0, 0x11, 0x00


	//----- nvinfo : EIATTR_KPARAM_INFO
	.align		4
.L_685:
        /*0068*/ 	.byte	0x04, 0x17
        /*006a*/ 	.short	(.L_687 - .L_686)
.L_686:
        /*006c*/ 	.word	0x00000000
        /*0070*/ 	.short	0x0000
        /*0072*/ 	.short	0x0000
        /*0074*/ 	.byte	0x00, 0xf5, 0x21, 0x00


	//----- nvinfo : EIATTR_SPARSE_MMA_MASK
	.align		4
.L_687:
        /*0078*/ 	.byte	0x03, 0x50
        /*007a*/ 	.short	0x0000


	//----- nvinfo : EIATTR_MAXREG_COUNT
	.align		4
        /*007c*/ 	.byte	0x03, 0x1b
        /*007e*/ 	.short	0x00ff


	//----- nvinfo : EIATTR_MERCURY_ISA_VERSION
	.align		4
        /*0080*/ 	.byte	0x03, 0x5f
        /*0082*/ 	.short	0x0101


	//----- nvinfo : EIATTR_VRC_CTA_INIT_COUNT
	.align		4
        /*0084*/ 	.byte	0x02, 0x4a
	.zero		1
	.zero		1


	//----- nvinfo : EIATTR_EXIT_INSTR_OFFSETS
	.align		4
        /*0088*/ 	.byte	0x04, 0x1c
        /*008a*/ 	.short	(.L_689 - .L_688)


	//   ....[0]....
.L_688:
        /*008c*/ 	.word	0x00000420


	//   ....[1]....
        /*0090*/ 	.word	0x00000550


	//   ....[2]....
        /*0094*/ 	.word	0x00000600


	//----- nvinfo : EIATTR_CRS_STACK_SIZE
	.align		4
.L_689:
        /*0098*/ 	.byte	0x04, 0x1e
        /*009a*/ 	.short	(.L_691 - .L_690)
.L_690:
        /*009c*/ 	.word	0x00000000


	//----- nvinfo : EIATTR_CBANK_PARAM_SIZE
	.align		4
.L_691:
        /*00a0*/ 	.byte	0x03, 0x19
        /*00a2*/ 	.short	0x0028


	//----- nvinfo : EIATTR_PARAM_CBANK
	.align		4
        /*00a4*/ 	.byte	0x04, 0x0a
        /*00a6*/ 	.short	(.L_693 - .L_692)
	.align		4
.L_692:
        /*00a8*/ 	.word	index@(.nv.constant0._Z15generateCheckerPPfffffS0_S0_)
        /*00ac*/ 	.short	0x0380
        /*00ae*/ 	.short	0x0028


	//----- nvinfo : EIATTR_SW_WAR
	.align		4
.L_693:
        /*00b0*/ 	.byte	0x04, 0x36
        /*00b2*/ 	.short	(.L_695 - .L_694)
.L_694:
        /*00b4*/ 	.word	0x00000008
.L_695:


//--------------------- .nv.info._Z12reduceSystemPKdPdS0_S1_ii --------------------------
	.section	.nv.info._Z12reduceSystemPKdPdS0_S1_ii,"",@"SHT_CUDA_INFO"
	.sectionflags	@""
	.align	4


	//----- nvinfo : EIATTR_CUDA_API_VERSION
	.align		4
        /*0000*/ 	.byte	0x04, 0x37
        /*0002*/ 	.short	(.L_697 - .L_696)
.L_696:
        /*0004*/ 	.word	0x00000082


	//----- nvinfo : EIATTR_KPARAM_INFO
	.align		4
.L_697:
        /*0008*/ 	.byte	0x04, 0x17
        /*000a*/ 	.short	(.L_699 - .L_698)
.L_698:
        /*000c*/ 	.word	0x00000000
        /*0010*/ 	.short	0x0005
        /*0012*/ 	.short	0x0024
        /*0014*/ 	.byte	0x00, 0xf0, 0x11, 0x00


	//----- nvinfo : EIATTR_KPARAM_INFO
	.align		4
.L_699:
        /*0018*/ 	.byte	0x04, 0x17
        /*001a*/ 	.short	(.L_701 - .L_700)
.L_700:
        /*001c*/ 	.word	0x00000000
        /*0020*/ 	.short	0x0004
        /*0022*/ 	.short	0x0020
        /*0024*/ 	.byte	0x00, 0xf0, 0x11, 0x00


	//----- nvinfo : EIATTR_KPARAM_INFO
	.align		4
.L_701:
        /*0028*/ 	.byte	0x04, 0x17
        /*002a*/ 	.short	(.L_703 - .L_702)
.L_702:
        /*002c*/ 	.word	0x00000000
        /*0030*/ 	.short	0x0003
        /*0032*/ 	.short	0x0018
        /*0034*/ 	.byte	0x00, 0xf5, 0x21, 0x00


	//----- nvinfo : EIATTR_KPARAM_INFO
	.align		4
.L_703:
        /*0038*/ 	.byte	0x04, 0x17
        /*003a*/ 	.short	(.L_705 - .L_704)
.L_704:
        /*003c*/ 	.word	0x00000000
        /*0040*/ 	.short	0x0002
        /*0042*/ 	.short	0x0010
        /*0044*/ 	.byte	0x00, 0xf5, 0x21, 0x00


	//----- nvinfo : EIATTR_KPARAM_INFO
	.align		4
.L_705:
        /*0048*/ 	.byte	0x04, 0x17
        /*004a*/ 	.short	(.L_707 - .L_706)
.L_706:
        /*004c*/ 	.word	0x00000000
        /*0050*/ 	.short	0x0001
        /*0052*/ 	.short	0x0008
        /*0054*/ 	.byte	0x00, 0xf5, 0x21, 0x00


	//----- nvinfo : EIATTR_KPARAM_INFO
	.align		4
.L_707:
        /*0058*/ 	.byte	0x04, 0x17
        /*005a*/ 	.short	(.L_709 - .L_708)
.L_708:
        /*005c*/ 	.word	0x00000000
        /*0060*/ 	.short	0x0000
        /*0062*/ 	.short	0x0000
        /*0064*/ 	.byte	0x00, 0xf5, 0x21, 0x00


	//----- nvinfo : EIATTR_SPARSE_MMA_MASK
	.align		4
.L_709:
        /*0068*/ 	.byte	0x03, 0x50
        /*006a*/ 	.short	0x0000


	//----- nvinfo : EIATTR_MAXREG_COUNT
	.align		4
        /*006c*/ 	.byte	0x03, 0x1b
        /*006e*/ 	.short	0x00ff


	//----- nvinfo : EIATTR_MERCURY_ISA_VERSION
	.align		4
        /*0070*/ 	.byte	0x03, 0x5f
        /*0072*/ 	.short	0x0101


	//----- nvinfo : EIATTR_VRC_CTA_INIT_COUNT
	.align		4
        /*0074*/ 	.byte	0x02, 0x4a
	.zero		1
	.zero		1


	//----- nvinfo : EIATTR_EXIT_INSTR_OFFSETS
	.align		4
        /*0078*/ 	.byte	0x04, 0x1c
        /*007a*/ 	.short	(.L_711 - .L_710)


	//   ....[0]....
.L_710:
        /*007c*/ 	.word	0x00000060


	//   ....[1]....
        /*0080*/ 	.word	0x00000170


	//----- nvinfo : EIATTR_CBANK_PARAM_SIZE
	.align		4
.L_711:
        /*0084*/ 	.byte	0x03, 0x19
        /*0086*/ 	.short	0x0028


	//----- nvinfo : EIATTR_PARAM_CBANK
	.align		4
        /*0088*/ 	.byte	0x04, 0x0a
        /*008a*/ 	.short	(.L_713 - .L_712)
	.align		4
.L_712:
        /*008c*/ 	.word	index@(.nv.constant0._Z12reduceSystemPKdPdS0_S1_ii)
        /*0090*/ 	.short	0x0380
        /*0092*/ 	.short	0x0028


	//----- nvinfo : EIATTR_SW_WAR
	.align		4
.L_713:
        /*0094*/ 	.byte	0x04, 0x36
        /*0096*/ 	.short	(.L_715 - .L_714)
.L_714:
        /*0098*/ 	.word	0x00000008
.L_715:


//--------------------- .nv.info._Z11updateModelPPfS0_f --------------------------
	.section	.nv.info._Z11updateModelPPfS0_f,"",@"SHT_CUDA_INFO"
	.sectionflags	@""
	.align	4


	//----- nvinfo : EIATTR_CUDA_API_VERSION
	.align		4
        /*0000*/ 	.byte	0x04, 0x37
        /*0002*/ 	.short	(.L_717 - .L_716)
.L_716:
        /*0004*/ 	.word	0x00000082


	//----- nvinfo : EIATTR_KPARAM_INFO
	.align		4
.L_717:
        /*0008*/ 	.byte	0x04, 0x17
        /*000a*/ 	.short	(.L_719 - .L_718)
.L_718:
        /*000c*/ 	.word	0x00000000
        /*0010*/ 	.short	0x0002
        /*0012*/ 	.short	0x0010
        /*0014*/ 	.byte	0x00, 0xf0, 0x11, 0x00


	//----- nvinfo : EIATTR_KPARAM_INFO
	.align		4
.L_719:
        /*0018*/ 	.byte	0x04, 0x17
        /*001a*/ 	.short	(.L_721 - .L_720)
.L_720:
        /*001c*/ 	.word	0x00000000
        /*0020*/ 	.short	0x0001
        /*0022*/ 	.short	0x0008
        /*0024*/ 	.byte	0x00, 0xf5, 0x21, 0x00


	//----- nvinfo : EIATTR_KPARAM_INFO
	.align		4
.L_721:
        /*0028*/ 	.byte	0x04, 0x17
        /*002a*/ 	.short	(.L_723 - .L_722)
.L_722:
        /*002c*/ 	.word	0x00000000
        /*0030*/ 	.short	0x0000
        /*0032*/ 	.short	0x0000
        /*0034*/ 	.byte	0x00, 0xf5, 0x21, 0x00


	//----- nvinfo : EIATTR_SPARSE_MMA_MASK
	.align		4
.L_723:
        /*0038*/ 	.byte	0x03, 0x50
        /*003a*/ 	.short	0x0000


	//----- nvinfo : EIATTR_MAXREG_COUNT
	.align		4
        /*003c*/ 	.byte	0x03, 0x1b
        /*003e*/ 	.short	0x00ff


	//----- nvinfo : EIATTR_MERCURY_ISA_VERSION
	.align		4
        /*0040*/ 	.byte	0x03, 0x5f
        /*0042*/ 	.short	0x0101


	//----- nvinfo : EIATTR_VRC_CTA_INIT_COUNT
	.align		4
        /*0044*/ 	.byte	0x02, 0x4a
	.zero		1
	.zero		1


	//----- nvinfo : EIATTR_EXIT_INSTR_OFFSETS
	.align		4
        /*0048*/ 	.byte	0x04, 0x1c
        /*004a*/ 	.short	(.L_725 - .L_724)


	//   ....[0]....
.L_724:
        /*004c*/ 	.word	0x00000110


	//----- nvinfo : EIATTR_CBANK_PARAM_SIZE
	.align		4
.L_725:
        /*0050*/ 	.byte	0x03, 0x19
        /*0052*/ 	.short	0x0014


	//----- nvinfo : EIATTR_PARAM_CBANK
	.align		4
        /*0054*/ 	.byte	0x04, 0x0a
        /*0056*/ 	.short	(.L_727 - .L_726)
	.align		4
.L_726:
        /*0058*/ 	.word	index@(.nv.constant0._Z11updateModelPPfS0_f)
        /*005c*/ 	.short	0x0380
        /*005e*/ 	.short	0x0014


	//----- nvinfo : EIATTR_SW_WAR
	.align		4
.L_727:
        /*0060*/ 	.byte	0x04, 0x36
        /*0062*/ 	.short	(.L_729 - .L_728)
.L_728:
        /*0064*/ 	.word	0x00000008
.L_729:


//--------------------- .nv.info._Z21changeParametrisationPfS_S_ii --------------------------
	.section	.nv.info._Z21changeParametrisationPfS_S_ii,"",@"SHT_CUDA_INFO"
	.sectionflags	@""
	.align	4


	//----- nvinfo : EIATTR_CUDA_API_VERSION
	.align		4
        /*0000*/ 	.byte	0x04, 0x37
        /*0002*/ 	.short	(.L_731 - .L_730)
.L_730:
        /*0004*/ 	.word	0x00000082


	//----- nvinfo : EIATTR_KPARAM_INFO
	.align		4
.L_731:
        /*0008*/ 	.byte	0x04, 0x17
        /*000a*/ 	.short	(.L_733 - .L_732)
.L_732:
        /*000c*/ 	.word	0x00000000
        /*0010*/ 	.short	0x0004
        /*0012*/ 	.short	0x001c
        /*0014*/ 	.byte	0x00, 0xf0, 0x11, 0x00


	//----- nvinfo : EIATTR_KPARAM_INFO
	.align		4
.L_733:
        /*0018*/ 	.byte	0x04, 0x17
        /*001a*/ 	.short	(.L_735 - .L_734)
.L_734:
        /*001c*/ 	.word	0x00000000
        /*0020*/ 	.short	0x0003
        /*0022*/ 	.short	0x0018
        /*0024*/ 	.byte	0x00, 0xf0, 0x11, 0x00


	//----- nvinfo : EIATTR_KPARAM_INFO
	.align		4
.L_735:
        /*0028*/ 	.byte	0x04, 0x17
        /*002a*/ 	.short	(.L_737 - .L_736)
.L_736:
        /*002c*/ 	.word	0x00000000
        /*0030*/ 	.short	0x0002
        /*0032*/ 	.short	0x0010
        /*0034*/ 	.byte	0x00, 0xf5, 0x21, 0x00


	//----- nvinfo : EIATTR_KPARAM_INFO
	.align		4
.L_737:
        /*0038*/ 	.byte	0x04, 0x17
        /*003a*/ 	.short	(.L_739 - .L_738)
.L_738:
        /*003c*/ 	.word	0x00000000
        /*0040*/ 	.short	0x0001
        /*0042*/ 	.short	0x0008
        /*0044*/ 	.byte	0x00, 0xf5, 0x21, 0x00


	//----- nvinfo : EIATTR_KPARAM_INFO
	.align		4
.L_739:
        /*0048*/ 	.byte	0x04, 0x17
        /*004a*/ 	.short	(.L_741 - .L_740)
.L_740:
        /*004c*/ 	.word	0x00000000
        /*0050*/ 	.short	0x0000
        /*0052*/ 	.short	0x0000
        /*0054*/ 	.byte	0x00, 0xf5, 0x21, 0x00


	//----- nvinfo : EIATTR_SPARSE_MMA_MASK
	.align		4
.L_741:
        /*0058*/ 	.byte	0x03, 0x50
        /*005a*/ 	.short	0x0000


	//----- nvinfo : EIATTR_MAXREG_COUNT
	.align		4
        /*005c*/ 	.byte	0x03, 0x1b
        /*005e*/ 	.short	0x00ff


	//----- nvinfo : EIATTR_MERCURY_ISA_VERSION
	.align		4
        /*0060*/ 	.byte	0x03, 0x5f
        /*0062*/ 	.short	0x0101


	//----- nvinfo : EIATTR_VRC_CTA_INIT_COUNT
	.align		4
        /*0064*/ 	.byte	0x02, 0x4a
	.zero		1
	.zero		1


	//----- nvinfo : EIATTR_EXIT_INSTR_OFFSETS
	.align		4
        /*0068*/ 	.byte	0x04, 0x1c
        /*006a*/ 	.short	(.L_743 - .L_742)


	//   ....[0]....
.L_742:
        /*006c*/ 	.word	0x00000540


	//----- nvinfo : EIATTR_CRS_STACK_SIZE
	.align		4
.L_743:
        /*0070*/ 	.byte	0x04, 0x1e
        /*0072*/ 	.short	(.L_745 - .L_744)
.L_744:
        /*0074*/ 	.word	0x00000000


	//----- nvinfo : EIATTR_CBANK_PARAM_SIZE
	.align		4
.L_745:
        /*0078*/ 	.byte	0x03, 0x19
        /*007a*/ 	.short	0x0020


	//----- nvinfo : EIATTR_PARAM_CBANK
	.align		4
        /*007c*/ 	.byte	0x04, 0x0a
        /*007e*/ 	.short	(.L_747 - .L_746)
	.align		4
.L_746:
        /*0080*/ 	.word	index@(.nv.constant0._Z21changeParametrisationPfS_S_ii)
        /*0084*/ 	.short	0x0380
        /*0086*/ 	.short	0x0020


	//----- nvinfo : EIATTR_SW_WAR
	.align		4
.L_747:
        /*0088*/ 	.byte	0x04, 0x36
        /*008a*/ 	.short	(.L_749 - .L_748)
.L_748:
        /*008c*/ 	.word	0x00000008
.L_749:


//--------------------- .nv.info._Z21changeParametrisationPPfS0_S0_i --------------------------
	.section	.nv.info._Z21changeParametrisationPPfS0_S0_i,"",@"SHT_CUDA_INFO"
	.sectionflags	@""
	.align	4


	//----- nvinfo : EIATTR_CUDA_API_VERSION
	.align		4
        /*0000*/ 	.byte	0x04, 0x37
        /*0002*/ 	.short	(.L_751 - .L_750)
.L_750:
        /*0004*/ 	.word	0x00000082


	//----- nvinfo : EIATTR_KPARAM_INFO
	.align		4
.L_751:
        /*0008*/ 	.byte	0x04, 0x17
        /*000a*/ 	.short	(.L_753 - .L_752)
.L_752:
        /*000c*/ 	.word	0x00000000
        /*0010*/ 	.short	0x0003
        /*0012*/ 	.short	0x0018
        /*0014*/ 	.byte	0x00, 0xf0, 0x11, 0x00


	//----- nvinfo : EIATTR_KPARAM_INFO
	.align		4
.L_753:
        /*0018*/ 	.byte	0x04, 0x17
        /*001a*/ 	.short	(.L_755 - .L_754)
.L_754:
        /*001c*/ 	.word	0x00000000
        /*0020*/ 	.short	0x0002
        /*0022*/ 	.short	0x0010
        /*0024*/ 	.byte	0x00, 0xf5, 0x21, 0x00


	//----- nvinfo : EIATTR_KPARAM_INFO
	.align		4
.L_755:
        /*0028*/ 	.byte	0x04, 0x17
        /*002a*/ 	.short	(.L_757 - .L_756)
.L_756:
        /*002c*/ 	.word	0x00000000
        /*0030*/ 	.short	0x0001
        /*0032*/ 	.short	0x0008
        /*0034*/ 	.byte	0x00, 0xf5, 0x21, 0x00


	//----- nvinfo : EIATTR_KPARAM_INFO
	.align		4
.L_757:
        /*0038*/ 	.byte	0x04, 0x17
        /*003a*/ 	.short	(.L_759 - .L_758)
.L_758:
        /*003c*/ 	.word	0x00000000
        /*0040*/ 	.short	0x0000
        /*0042*/ 	.short	0x0000
        /*0044*/ 	.byte	0x00, 0xf5, 0x21, 0x00


	//----- nvinfo : EIATTR_SPARSE_MMA_MASK
	.align		4
.L_759:
        /*0048*/ 	.byte	0x03, 0x50
        /*004a*/ 	.short	0x0000


	//----- nvinfo : EIATTR_MAXREG_COUNT
	.align		4
        /*004c*/ 	.byte	0x03, 0x1b
        /*004e*/ 	.short	0x00ff


	//----- nvinfo : EIATTR_MERCURY_ISA_VERSION
	.align		4
        /*0050*/ 	.byte	0x03, 0x5f
        /*0052*/ 	.short	0x0101


	//----- nvinfo : EIATTR_VRC_CTA_INIT_COUNT
	.align		4
        /*0054*/ 	.byte	0x02, 0x4a
	.zero		1
	.zero		1


	//----- nvinfo : EIATTR_EXIT_INSTR_OFFSETS
	.align		4
        /*0058*/ 	.byte	0x04, 0x1c
        /*005a*/ 	.short	(.L_761 - .L_760)


	//   ....[0]....
.L_760:
        /*005c*/ 	.word	0x000002a0


	//----- nvinfo : EIATTR_CBANK_PARAM_SIZE
	.align		4
.L_761:
        /*0060*/ 	.byte	0x03, 0x19
        /*0062*/ 	.short	0x001c


	//----- nvinfo : EIATTR_PARAM_CBANK
	.align		4
        /*0064*/ 	.byte	0x04, 0x0a
        /*0066*/ 	.short	(.L_763 - .L_762)
	.align		4
.L_762:
        /*0068*/ 	.word	index@(.nv.constant0._Z21changeParametrisationPPfS0_S0_i)
        /*006c*/ 	.short	0x0380
        /*006e*/ 	.short	0x001c


	//----- nvinfo : EIATTR_SW_WAR
	.align		4
.L_763:
        /*0070*/ 	.byte	0x04, 0x36
        /*0072*/ 	.short	(.L_765 - .L_764)
.L_764:
        /*0074*/ 	.word	0x00000008
.L_765:


//--------------------- .nv.info._Z9mesh2gridPfS_S_S_S_PS_S0_S0_fffi --------------------------
	.section	.nv.info._Z9mesh2gridPfS_S_S_S_PS_S0_S0_fffi,"",@"SHT_CUDA_INFO"
	.sectionflags	@""
	.align	4


	//----- nvinfo : EIATTR_CUDA_API_VERSION
	.align		4
        /*0000*/ 	.byte	0x04, 0x37
        /*0002*/ 	.short	(.L_767 - .L_766)
.L_766:
        /*0004*/ 	.word	0x00000082


	//----- nvinfo : EIATTR_KPARAM_INFO
	.align		4
.L_767:
        /*0008*/ 	.byte	0x04, 0x17
        /*000a*/ 	.short	(.L_769 - .L_768)
.L_768:
        /*000c*/ 	.word	0x00000000
        /*0010*/ 	.short	0x000b
        /*0012*/ 	.short	0x004c
        /*0014*/ 	.byte	0x00, 0xf0, 0x11, 0x00


	//----- nvinfo : EIATTR_KPARAM_INFO
	.align		4
.L_769:
        /*0018*/ 	.byte	0x04, 0x17
        /*001a*/ 	.short	(.L_771 - .L_770)
.L_770:
        /*001c*/ 	.word	0x00000000
        /*0020*/ 	.short	0x000a
        /*0022*/ 	.short	0x0048
        /*0024*/ 	.byte	0x00, 0xf0, 0x11, 0x00


	//----- nvinfo : EIATTR_KPARAM_INFO
	.align		4
.L_771:
        /*0028*/ 	.byte	0x04, 0x17
        /*002a*/ 	.short	(.L_773 - .L_772)
.L_772:
        /*002c*/ 	.word	0x00000000
        /*0030*/ 	.short	0x0009
        /*0032*/ 	.short	0x0044
        /*0034*/ 	.byte	0x00, 0xf0, 0x11, 0x00


	//----- nvinfo : EIATTR_KPARAM_INFO
	.align		4
.L_773:
        /*0038*/ 	.byte	0x04, 0x17
        /*003a*/ 	.short	(.L_775 - .L_774)
.L_774:
        /*003c*/ 	.word	0x00000000
        /*0040*/ 	.short	0x0008
        /*0042*/ 	.short	0x0040
        /*0044*/ 	.byte	0x00, 0xf0, 0x11, 0x00


	//----- nvinfo : EIATTR_KPARAM_INFO
	.align		4
.L_775:
        /*0048*/ 	.byte	0x04, 0x17
        /*004a*/ 	.short	(.L_777 - .L_776)
.L_776:
        /*004c*/ 	.word	0x00000000
        /*0050*/ 	.short	0x0007
        /*0052*/ 	.short	0x0038
        /*0054*/ 	.byte	0x00, 0xf5, 0x21, 0x00


	//----- nvinfo : EIATTR_KPARAM_INFO
	.align		4
.L_777:
        /*0058*/ 	.byte	0x04, 0x17
        /*005a*/ 	.short	(.L_779 - .L_778)
.L_778:
        /*005c*/ 	.word	0x00000000
        /*0060*/ 	.short	0x0006
        /*0062*/ 	.short	0x0030
        /*0064*/ 	.byte	0x00, 0xf5, 0x21, 0x00


	//----- nvinfo : EIATTR_KPARAM_INFO
	.align		4
.L_779:
        /*0068*/ 	.byte	0x04, 0x17
        /*006a*/ 	.short	(.L_781 - .L_780)
.L_780:
        /*006c*/ 	.word	0x00000000
        /*0070*/ 	.short	0x0005
        /*0072*/ 	.short	0x0028
        /*0074*/ 	.byte	0x00, 0xf5, 0x21, 0x00


	//----- nvinfo : EIATTR_KPARAM_INFO
	.align		4
.L_781:
        /*0078*/ 	.byte	0x04, 0x17
        /*007a*/ 	.short	(.L_783 - .L_782)
.L_782:
        /*007c*/ 	.word	0x00000000
        /*0080*/ 	.short	0x0004
        /*0082*/ 	.short	0x0020
        /*0084*/ 	.byte	0x00, 0xf5, 0x21, 0x00


	//----- nvinfo : EIATTR_KPARAM_INFO
	.align		4
.L_783:
        /*0088*/ 	.byte	0x04, 0x17
        /*008a*/ 	.short	(.L_785 - .L_784)
.L_784:
        /*008c*/ 	.word	0x00000000
        /*0090*/ 	.short	0x0003
        /*0092*/ 	.short	0x0018
        /*0094*/ 	.byte	0x00, 0xf5, 0x21, 0x00


	//----- nvinfo : EIATTR_KPARAM_INFO
	.align		4
.L_785:
        /*0098*/ 	.byte	0x04, 0x17
        /*009a*/ 	.short	(.L_787 - .L_786)
.L_786:
        /*009c*/ 	.word	0x00000000
        /*00a0*/ 	.short	0x0002
        /*00a2*/ 	.short	0x0010
        /*00a4*/ 	.byte	0x00, 0xf5, 0x21, 0x00


	//----- nvinfo : EIATTR_KPARAM_INFO
	.align		4
.L_787:
        /*00a8*/ 	.byte	0x04, 0x17
        /*00aa*/ 	.short	(.L_789 - .L_788)
.L_788:
        /*00ac*/ 	.word	0x00000000
        /*00b0*/ 	.short	0x0001
        /*00b2*/ 	.short	0x0008
        /*00b4*/ 	.byte	0x00, 0xf5, 0x21, 0x00


	//----- nvinfo : EIATTR_KPARAM_INFO
	.align		4
.L_789:
        /*00b8*/ 	.byte	0x04, 0x17
        /*00ba*/ 	.short	(.L_791 - .L_790)
.L_790:
        /*00bc*/ 	.word	0x00000000
        /*00c0*/ 	.short	0x0000
        /*00c2*/ 	.short	0x0000
        /*00c4*/ 	.byte	0x00, 0xf5, 0x21, 0x00


	//----- nvinfo : EIATTR_SPARSE_MMA_MASK
	.align		4
.L_791:
        /*00c8*/ 	.byte	0x03, 0x50
        /*00ca*/ 	.short	0x0000


	//----- nvinfo : EIATTR_MAXREG_COUNT
	.align		4
        /*00cc*/ 	.byte	0x03, 0x1b
        /*00ce*/ 	.short	0x00ff


	//----- nvinfo : EIATTR_MERCURY_ISA_VERSION
	.align		4
        /*00d0*/ 	.byte	0x03, 0x5f
        /*00d2*/ 	.short	0x0101


	//----- nvinfo : EIATTR_VRC_CTA_INIT_COUNT
	.align		4
        /*00d4*/ 	.byte	0x02, 0x4a
	.zero		1
	.zero		1


	//----- nvinfo : EIATTR_EXIT_INSTR_OFFSETS
	.align		4
        /*00d8*/ 	.byte	0x04, 0x1c
        /*00da*/ 	.short	(.L_793 - .L_792)


	//   ....[0]....
.L_792:
        /*00dc*/ 	.word	0x00000030


	//   ....[1]....
        /*00e0*/ 	.word	0x00000900


	//   ....[2]....
        /*00e4*/ 	.word	0x00000d20


	//   ....[3]....
        /*00e8*/ 	.word	0x00000df0


	//   ....[4]....
        /*00ec*/ 	.word	0x00000f20


	//----- nvinfo : EIATTR_CRS_STACK_SIZE
	.align		4
.L_793:
        /*00f0*/ 	.byte	0x04, 0x1e
        /*00f2*/ 	.short	(.L_795 - .L_794)
.L_794:
        /*00f4*/ 	.word	0x00000000


	//----- nvinfo : EIATTR_CBANK_PARAM_SIZE
	.align		4
.L_795:
        /*00f8*/ 	.byte	0x03, 0x19
        /*00fa*/ 	.short	0x0050


	//----- nvinfo : EIATTR_PARAM_CBANK
	.align		4
        /*00fc*/ 	.byte	0x04, 0x0a
        /*00fe*/ 	.short	(.L_797 - .L_796)
	.align		4
.L_796:
        /*0100*/ 	.word	index@(.nv.constant0._Z9mesh2gridPfS_S_S_S_PS_S0_S0_fffi)
        /*0104*/ 	.short	0x0380
        /*0106*/ 	.short	0x0050


	//----- nvinfo : EIATTR_SW_WAR
	.align		4
.L_797:
        /*0108*/ 	.byte	0x04, 0x36
        /*010a*/ 	.short	(.L_799 - .L_798)
.L_798:
        /*010c*/ 	.word	0x00000008
.L_799:


//--------------------- .nv.info._Z15initialiseGridsPPfS0_fifi --------------------------
	.section	.nv.info._Z15initialiseGridsPPfS0_fifi,"",@"SHT_CUDA_INFO"
	.sectionflags	@""
	.align	4


	//----- nvinfo : EIATTR_CUDA_API_VERSION
	.align		4
        /*0000*/ 	.byte	0x04, 0x37
        /*0002*/ 	.short	(.L_801 - .L_800)
.L_800:
        /*0004*/ 	.word	0x00000082


	//----- nvinfo : EIATTR_KPARAM_INFO
	.align		4
.L_801:
        /*0008*/ 	.byte	0x04, 0x17
        /*000a*/ 	.short	(.L_803 - .L_802)
.L_802:
        /*000c*/ 	.word	0x00000000
        /*0010*/ 	.short	0x0005
        /*0012*/ 	.short	0x001c
        /*0014*/ 	.byte	0x00, 0xf0, 0x11, 0x00


	//----- nvinfo : EIATTR_KPARAM_INFO
	.align		4
.L_803:
        /*0018*/ 	.byte	0x04, 0x17
        /*001a*/ 	.short	(.L_805 - .L_804)
.L_804:
        /*001c*/ 	.word	0x00000000
        /*0020*/ 	.short	0x0004
        /*0022*/ 	.short	0x0018
        /*0024*/ 	.byte	0x00, 0xf0, 0x11, 0x00


	//----- nvinfo : EIATTR_KPARAM_INFO
	.align		4
.L_805:
        /*0028*/ 	.byte	0x04, 0x17
        /*002a*/ 	.short	(.L_807 - .L_806)
.L_806:
        /*002c*/ 	.word	0x00000000
        /*0030*/ 	.short	0x0003
        /*0032*/ 	.short	0x0014
        /*0034*/ 	.byte	0x00, 0xf0, 0x11, 0x00


	//----- nvinfo : EIATTR_KPARAM_INFO
	.align		4
.L_807:
        /*0038*/ 	.byte	0x04, 0x17
        /*003a*/ 	.short	(.L_809 - .L_808)
.L_808:
        /*003c*/ 	.word	0x00000000
        /*0040*/ 	.short	0x0002
        /*0042*/ 	.short	0x0010
        /*0044*/ 	.byte	0x00, 0xf0, 0x11, 0x00


	//----- nvinfo : EIATTR_KPARAM_INFO
	.align		4
.L_809:
        /*0048*/ 	.byte	0x04, 0x17
        /*004a*/ 	.short	(.L_811 - .L_810)
.L_810:
        /*004c*/ 	.word	0x00000000
        /*0050*/ 	.short	0x0001
        /*0052*/ 	.short	0x0008
        /*0054*/ 	.byte	0x00, 0xf5, 0x21, 0x00


	//----- nvinfo : EIATTR_KPARAM_INFO
	.align		4
.L_811:
        /*0058*/ 	.byte	0x04, 0x17
        /*005a*/ 	.short	(.L_813 - .L_812)
.L_812:
        /*005c*/ 	.word	0x00000000
        /*0060*/ 	.short	0x0000
        /*0062*/ 	.short	0x0000
        /*0064*/ 	.byte	0x00, 0xf5, 0x21, 0x00


	//----- nvinfo : EIATTR_SPARSE_MMA_MASK
	.align		4
.L_813:
        /*0068*/ 	.byte	0x03, 0x50
        /*006a*/ 	.short	0x0000


	//----- nvinfo : EIATTR_MAXREG_COUNT
	.align		4
        /*006c*/ 	.byte	0x03, 0x1b
        /*006e*/ 	.short	0x00ff


	//----- nvinfo : EIATTR_MERCURY_ISA_VERSION
	.align		4
        /*0070*/ 	.byte	0x03, 0x5f
        /*0072*/ 	.short	0x0101


	//----- nvinfo : EIATTR_VRC_CTA_INIT_COUNT
	.align		4
        /*0074*/ 	.byte	0x02, 0x4a
	.zero		1
	.zero		1


	//----- nvinfo : EIATTR_EXIT_INSTR_OFFSETS
	.align		4
        /*0078*/ 	.byte	0x04, 0x1c
        /*007a*/ 	.short	(.L_815 - .L_814)


	//   ....[0]....
.L_814:
        /*007c*/ 	.word	0x00000310


	//----- nvinfo : EIATTR_CRS_STACK_SIZE
	.align		4
.L_815:
        /*0080*/ 	.byte	0x04, 0x1e
        /*0082*/ 	.short	(.L_817 - .L_816)
.L_816:
        /*0084*/ 	.word	0x00000000


	//----- nvinfo : EIATTR_CBANK_PARAM_SIZE
	.align		4
.L_817:
        /*0088*/ 	.byte	0x03, 0x19
        /*008a*/ 	.short	0x0020


	//----- nvinfo : EIATTR_PARAM_CBANK
	.align		4
        /*008c*/ 	.byte	0x04, 0x0a
        /*008e*/ 	.short	(.L_819 - .L_818)
	.align		4
.L_818:
        /*0090*/ 	.word	index@(.nv.constant0._Z15initialiseGridsPPfS0_fifi)
        /*0094*/ 	.short	0x0380
        /*0096*/ 	.short	0x0020


	//----- nvinfo : EIATTR_SW_WAR
	.align		4
.L_819:
        /*0098*/ 	.byte	0x04, 0x36
        /*009a*/ 	.short	(.L_821 - .L_820)
.L_820:
        /*009c*/ 	.word	0x00000008
.L_821:


//--------------------- .nv.info._Z12copyWaveformPfPS_ii --------------------------
	.section	.nv.info._Z12copyWaveformPfPS_ii,"",@"SHT_CUDA_INFO"
	.sectionflags	@""
	.align	4


	//----- nvinfo : EIATTR_CUDA_API_VERSION
	.align		4
        /*0000*/ 	.byte	0x04, 0x37
        /*0002*/ 	.short	(.L_823 - .L_822)
.L_822:
        /*0004*/ 	.word	0x00000082


	//----- nvinfo : EIATTR_KPARAM_INFO
	.align		4
.L_823:
        /*0008*/ 	.byte	0x04, 0x17
        /*000a*/ 	.short	(.L_825 - .L_824)
.L_824:
        /*000c*/ 	.word	0x00000000
        /*0010*/ 	.short	0x0003
        /*0012*/ 	.short	0x0014
        /*0014*/ 	.byte	0x00, 0xf0, 0x11, 0x00


	//----- nvinfo : EIATTR_KPARAM_INFO
	.align		4
.L_825:
        /*0018*/ 	.byte	0x04, 0x17
        /*001a*/ 	.short	(.L_827 - .L_826)
.L_826:
        /*001c*/ 	.word	0x00000000
        /*0020*/ 	.short	0x0002
        /*0022*/ 	.short	0x0010
        /*0024*/ 	.byte	0x00, 0xf0, 0x11, 0x00


	//----- nvinfo : EIATTR_KPARAM_INFO
	.align		4
.L_827:
        /*0028*/ 	.byte	0x04, 0x17
        /*002a*/ 	.short	(.L_829 - .L_828)
.L_828:
        /*002c*/ 	.word	0x00000000
        /*0030*/ 	.short	0x0001
        /*0032*/ 	.short	0x0008
        /*0034*/ 	.byte	0x00, 0xf5, 0x21, 0x00


	//----- nvinfo : EIATTR_KPARAM_INFO
	.align		4
.L_829:
        /*0038*/ 	.byte	0x04, 0x17
        /*003a*/ 	.short	(.L_831 - .L_830)
.L_830:
        /*003c*/ 	.word	0x00000000
        /*0040*/ 	.short	0x0000
        /*0042*/ 	.short	0x0000
        /*0044*/ 	.byte	0x00, 0xf5, 0x21, 0x00


	//----- nvinfo : EIATTR_SPARSE_MMA_MASK
	.align		4
.L_831:
        /*0048*/ 	.byte	0x03, 0x50
        /*004a*/ 	.short	0x0000


	//----- nvinfo : EIATTR_MAXREG_COUNT
	.align		4
        /*004c*/ 	.byte	0x03, 0x1b
        /*004e*/ 	.short	0x00ff


	//----- nvinfo : EIATTR_MERCURY_ISA_VERSION
	.align		4
        /*0050*/ 	.byte	0x03, 0x5f
        /*0052*/ 	.short	0x0101


	//----- nvinfo : EIATTR_VRC_CTA_INIT_COUNT
	.align		4
        /*0054*/ 	.byte	0x02, 0x4a
	.zero		1
	.zero		1


	//----- nvinfo : EIATTR_EXIT_INSTR_OFFSETS
	.align		4
        /*0058*/ 	.byte	0x04, 0x1c
        /*005a*/ 	.short	(.L_833 - .L_832)


	//   ....[0]....
.L_832:
        /*005c*/ 	.word	0x000000d0


	//----- nvinfo : EIATTR_CBANK_PARAM_SIZE
	.align		4
.L_833:
        /*0060*/ 	.byte	0x03, 0x19
        /*0062*/ 	.short	0x0018


	//----- nvinfo : EIATTR_PARAM_CBANK
	.align		4
        /*0064*/ 	.byte	0x04, 0x0a
        /*0066*/ 	.short	(.L_835 - .L_834)
	.align		4
.L_834:
        /*0068*/ 	.word	index@(.nv.constant0._Z12copyWaveformPfPS_ii)
        /*006c*/ 	.short	0x0380
        /*006e*/ 	.short	0x0018


	//----- nvinfo : EIATTR_SW_WAR
	.align		4
.L_835:
        /*0070*/ 	.byte	0x04, 0x36
        /*0072*/ 	.short	(.L_837 - .L_836)
.L_836:
        /*0074*/ 	.word	0x00000008
.L_837:


//--------------------- .nv.info._Z12copyWaveformPfPPS_ii --------------------------
	.section	.nv.info._Z12copyWaveformPfPPS_ii,"",@"SHT_CUDA_INFO"
	.sectionflags	@""
	.align	4


	//----- nvinfo : EIATTR_CUDA_API_VERSION
	.align		4
        /*0000*/ 	.byte	0x04, 0x37
        /*0002*/ 	.short	(.L_839 - .L_838)
.L_838:
        /*0004*/ 	.word	0x00000082


	//----- nvinfo : EIATTR_KPARAM_INFO
	.align		4
.L_839:
        /*0008*/ 	.byte	0x04, 0x17
        /*000a*/ 	.short	(.L_841 - .L_840)
.L_840:
        /*000c*/ 	.word	0x00000000
        /*0010*/ 	.short	0x0003
        /*0012*/ 	.short	0x0014
        /*0014*/ 	.byte	0x00, 0xf0, 0x11, 0x00


	//----- nvinfo : EIATTR_KPARAM_INFO
	.align		4
.L_841:
        /*0018*/ 	.byte	0x04, 0x17
        /*001a*/ 	.short	(.L_843 - .L_842)
.L_842:
        /*001c*/ 	.word	0x00000000
        /*0020*/ 	.short	0x0002
        /*0022*/ 	.short	0x0010
        /*0024*/ 	.byte	0x00, 0xf0, 0x11, 0x00


	//----- nvinfo : EIATTR_KPARAM_INFO
	.align		4
.L_843:
        /*0028*/ 	.byte	0x04, 0x17
        /*002a*/ 	.short	(.L_845 - .L_844)
.L_844:
        /*002c*/ 	.word	0x00000000
        /*0030*/ 	.short	0x0001
        /*0032*/ 	.short	0x0008
        /*0034*/ 	.byte	0x00, 0xf5, 0x21, 0x00


	//----- nvinfo : EIATTR_KPARAM_INFO
	.align		4
.L_845:
        /*0038*/ 	.byte	0x04, 0x17
        /*003a*/ 	.short	(.L_847 - .L_846)
.L_846:
        /*003c*/ 	.word	0x00000000
        /*0040*/ 	.short	0x0000
        /*0042*/ 	.short	0x0000
        /*0044*/ 	.byte	0x00, 0xf5, 0x21, 0x00


	//----- nvinfo : EIATTR_SPARSE_MMA_MASK
	.align		4
.L_847:
        /*0048*/ 	.byte	0x03, 0x50
        /*004a*/ 	.short	0x0000


	//----- nvinfo : EIATTR_MAXREG_COUNT
	.align		4
        /*004c*/ 	.byte	0x03, 0x1b
        /*004e*/ 	.short	0x00ff


	//----- nvinfo : EIATTR_MERCURY_ISA_VERSION
	.align		4
        /*0050*/ 	.byte	0x03, 0x5f
        /*0052*/ 	.short	0x0101


	//----- nvinfo : EIATTR_VRC_CTA_INIT_COUNT
	.align		4
        /*0054*/ 	.byte	0x02, 0x4a
	.zero		1
	.zero		1


	//----- nvinfo : EIATTR_EXIT_INSTR_OFFSETS
	.align		4
        /*0058*/ 	.byte	0x04, 0x1c
        /*005a*/ 	.short	(.L_849 - .L_848)


	//   ....[0]....
.L_848:
        /*005c*/ 	.word	0x000000e0


	//----- nvinfo : EIATTR_CBANK_PARAM_SIZE
	.align		4
.L_849:
        /*0060*/ 	.byte	0x03, 0x19
        /*0062*/ 	.short	0x0018


	//----- nvinfo : EIATTR_PARAM_CBANK
	.align		4
        /*0064*/ 	.byte	0x04, 0x0a
        /*0066*/ 	.short	(.L_851 - .L_850)
	.align		4
.L_850:
        /*0068*/ 	.word	index@(.nv.constant0._Z12copyWaveformPfPPS_ii)
        /*006c*/ 	.short	0x0380
        /*006e*/ 	.short	0x0018


	//----- nvinfo : EIATTR_SW_WAR
	.align		4
.L_851:
        /*0070*/ 	.byte	0x04, 0x36
        /*0072*/ 	.short	(.L_853 - .L_852)
.L_852:
        /*0074*/ 	.word	0x00000008
.L_853:


//--------------------- .nv.info._Z11envelopetmpPfS_S_f --------------------------
	.section	.nv.info._Z11envelopetmpPfS_S_f,"",@"SHT_CUDA_INFO"
	.sectionflags	@""
	.align	4


	//----- nvinfo : EIATTR_CUDA_API_VERSION
	.align		4
        /*0000*/ 	.byte	0x04, 0x37
        /*0002*/ 	.short	(.L_855 - .L_854)
.L_854:
        /*0004*/ 	.word	0x00000082


	//----- nvinfo : EIATTR_KPARAM_INFO
	.align		4
.L_855:
        /*0008*/ 	.byte	0x04, 0x17
        /*000a*/ 	.short	(.L_857 - .L_856)
.L_856:
        /*000c*/ 	.word	0x00000000
        /*0010*/ 	.short	0x0003
        /*0012*/ 	.short	0x0018
        /*0014*/ 	.byte	0x00, 0xf0, 0x11, 0x00


	//----- nvinfo : EIATTR_KPARAM_INFO
	.align		4
.L_857:
        /*0018*/ 	.byte	0x04, 0x17
        /*001a*/ 	.short	(.L_859 - .L_858)
.L_858:
        /*001c*/ 	.word	0x00000000
        /*0020*/ 	.short	0x0002
        /*0022*/ 	.short	0x0010
        /*0024*/ 	.byte	0x00, 0xf5, 0x21, 0x00


	//----- nvinfo : EIATTR_KPARAM_INFO
	.align		4
.L_859:
        /*0028*/ 	.byte	0x04, 0x17
        /*002a*/ 	.short	(.L_861 - .L_860)
.L_860:
        /*002c*/ 	.word	0x00000000
        /*0030*/ 	.short	0x0001
        /*0032*/ 	.short	0x0008
        /*0034*/ 	.byte	0x00, 0xf5, 0x21, 0x00


	//----- nvinfo : EIATTR_KPARAM_INFO
	.align		4
.L_861:
        /*0038*/ 	.byte	0x04, 0x17
        /*003a*/ 	.short	(.L_863 - .L_862)
.L_862:
        /*003c*/ 	.word	0x00000000
        /*0040*/ 	.short	0x0000
        /*0042*/ 	.short	0x0000
        /*0044*/ 	.byte	0x00, 0xf5, 0x21, 0x00


	//----- nvinfo : EIATTR_SPARSE_MMA_MASK
	.align		4
.L_863:
        /*0048*/ 	.byte	0x03, 0x50
        /*004a*/ 	.short	0x0000


	//----- nvinfo : EIATTR_MAXREG_COUNT
	.align		4
        /*004c*/ 	.byte	0x03, 0x1b
        /*004e*/ 	.short	0x00ff


	//----- nvinfo : EIATTR_MERCURY_ISA_VERSION
	.align		4
        /*0050*/ 	.byte	0x03, 0x5f
        /*0052*/ 	.short	0x0101


	//----- nvinfo : EIATTR_VRC_CTA_INIT_COUNT
	.align		4
        /*0054*/ 	.byte	0x02, 0x4a
	.zero		1
	.zero		1


	//----- nvinfo : EIATTR_EXIT_INSTR_OFFSETS
	.align		4
        /*0058*/ 	.byte	0x04, 0x1c
        /*005a*/ 	.short	(.L_865 - .L_864)


	//   ....[0]....
.L_864:
        /*005c*/ 	.word	0x000001a0


	//----- nvinfo : EIATTR_CRS_STACK_SIZE
	.align		4
.L_865:
        /*0060*/ 	.byte	0x04, 0x1e
        /*0062*/ 	.short	(.L_867 - .L_866)
.L_866:
        /*0064*/ 	.word	0x00000000


	//----- nvinfo : EIATTR_CBANK_PARAM_SIZE
	.align		4
.L_867:
        /*0068*/ 	.byte	0x03, 0x19
        /*006a*/ 	.short	0x001c


	//----- nvinfo : EIATTR_PARAM_CBANK
	.align		4
        /*006c*/ 	.byte	0x04, 0x0a
        /*006e*/ 	.short	(.L_869 - .L_868)
	.align		4
.L_868:
        /*0070*/ 	.word	index@(.nv.constant0._Z11envelopetmpPfS_S_f)
        /*0074*/ 	.short	0x0380
        /*0076*/ 	.short	0x001c


	//----- nvinfo : EIATTR_SW_WAR
	.align		4
.L_869:
        /*0078*/ 	.byte	0x04, 0x36
        /*007a*/ 	.short	(.L_871 - .L_870)
.L_870:
        /*007c*/ 	.word	0x00000008
.L_871:


//--------------------- .nv.info._Z23calculateWaveformMisfitPPfS_S0_PS0_S_iiii --------------------------
	.section	.nv.info._Z23calculateWaveformMisfitPPfS_S0_PS0_S_iiii,"",@"SHT_CUDA_INFO"
	.sectionflags	@""
	.align	4


	//----- nvinfo : EIATTR_CUDA_API_VERSION
	.align		4
        /*0000*/ 	.byte	0x04, 0x37
        /*0002*/ 	.short	(.L_873 - .L_872)
.L_872:
        /*0004*/ 	.word	0x00000082


	//----- nvinfo : EIATTR_KPARAM_INFO
	.align		4
.L_873:
        /*0008*/ 	.byte	0x04, 0x17
        /*000a*/ 	.short	(.L_875 - .L_874)
.L_874:
        /*000c*/ 	.word	0x00000000
        /*0010*/ 	.short	0x0008
        /*0012*/ 	.short	0x0034
        /*0014*/ 	.byte	0x00, 0xf0, 0x11, 0x00


	//----- nvinfo : EIATTR_KPARAM_INFO
	.align		4
.L_875:
        /*0018*/ 	.byte	0x04, 0x17
        /*001a*/ 	.short	(.L_877 - .L_876)
.L_876:
        /*001c*/ 	.word	0x00000000
        /*0020*/ 	.short	0x0007
        /*0022*/ 	.short	0x0030
        /*0024*/ 	.byte	0x00, 0xf0, 0x11, 0x00


	//----- nvinfo : EIATTR_KPARAM_INFO
	.align		4
.L_877:
        /*0028*/ 	.byte	0x04, 0x17
        /*002a*/ 	.short	(.L_879 - .L_878)
.L_878:
        /*002c*/ 	.word	0x00000000
        /*0030*/ 	.short	0x0006
        /*0032*/ 	.short	0x002c
        /*0034*/ 	.byte	0x00, 0xf0, 0x11, 0x00


	//----- nvinfo : EIATTR_KPARAM_INFO
	.align		4
.L_879:
        /*0038*/ 	.byte	0x04, 0x17
        /*003a*/ 	.short	(.L_881 - .L_880)
.L_880:
        /*003c*/ 	.word	0x00000000
        /*0040*/ 	.short	0x0005
        /*0042*/ 	.short	0x0028
        /*0044*/ 	.byte	0x00, 0xf0, 0x11, 0x00


	//----- nvinfo : EIATTR_KPARAM_INFO
	.align		4
.L_881:
        /*0048*/ 	.byte	0x04, 0x17
        /*004a*/ 	.short	(.L_883 - .L_882)
.L_882:
        /*004c*/ 	.word	0x00000000
        /*0050*/ 	.short	0x0004
        /*0052*/ 	.short	0x0020
        /*0054*/ 	.byte	0x00, 0xf5, 0x21, 0x00


	//----- nvinfo : EIATTR_KPARAM_INFO
	.align		4
.L_883:
        /*0058*/ 	.byte	0x04, 0x17
        /*005a*/ 	.short	(.L_885 - .L_884)
.L_884:
        /*005c*/ 	.word	0x00000000
        /*0060*/ 	.short	0x0003
        /*0062*/ 	.short	0x0018
        /*0064*/ 	.byte	0x00, 0xf5, 0x21, 0x00


	//----- nvinfo : EIATTR_KPARAM_INFO
	.align		4
.L_885:
        /*0068*/ 	.byte	0x04, 0x17
        /*006a*/ 	.short	(.L_887 - .L_886)
.L_886:
        /*006c*/ 	.word	0x00000000
        /*0070*/ 	.short	0x0002
        /*0072*/ 	.short	0x0010
        /*0074*/ 	.byte	0x00, 0xf5, 0x21, 0x00


	//----- nvinfo : EIATTR_KPARAM_INFO
	.align		4
.L_887:
        /*0078*/ 	.byte	0x04, 0x17
        /*007a*/ 	.short	(.L_889 - .L_888)
.L_888:
        /*007c*/ 	.word	0x00000000
        /*0080*/ 	.short	0x0001
        /*0082*/ 	.short	0x0008
        /*0084*/ 	.byte	0x00, 0xf5, 0x21, 0x00


	//----- nvinfo : EIATTR_KPARAM_INFO
	.align		4
.L_889:
        /*0088*/ 	.byte	0x04, 0x17
        /*008a*/ 	.short	(.L_891 - .L_890)
.L_890:
        /*008c*/ 	.word	0x00000000
        /*0090*/ 	.short	0x0000
        /*0092*/ 	.short	0x0000
        /*0094*/ 	.byte	0x00, 0xf5, 0x21, 0x00


	//----- nvinfo : EIATTR_SPARSE_MMA_MASK
	.align		4
.L_891:
        /*0098*/ 	.byte	0x03, 0x50
        /*009a*/ 	.short	0x0000


	//----- nvinfo : EIATTR_MAXREG_COUNT
	.align		4
        /*009c*/ 	.byte	0x03, 0x1b
        /*009e*/ 	.short	0x00ff


	//----- nvinfo : EIATTR_MERCURY_ISA_VERSION
	.align		4
        /*00a0*/ 	.byte	0x03, 0x5f
        /*00a2*/ 	.short	0x0101


	//----- nvinfo : EIATTR_VRC_CTA_INIT_COUNT
	.align		4
        /*00a4*/ 	.byte	0x02, 0x4a
	.zero		1
	.zero		1


	//----- nvinfo : EIATTR_EXIT_INSTR_OFFSETS
	.align		4
        /*00a8*/ 	.byte	0x04, 0x1c
        /*00aa*/ 	.short	(.L_893 - .L_892)


	//   ....[0]....
.L_892:
        /*00ac*/ 	.word	0x00000260


	//----- nvinfo : EIATTR_CBANK_PARAM_SIZE
	.align		4
.L_893:
        /*00b0*/ 	.byte	0x03, 0x19
        /*00b2*/ 	.short	0x0038


	//----- nvinfo : EIATTR_PARAM_CBANK
	.align		4
        /*00b4*/ 	.byte	0x04, 0x0a
        /*00b6*/ 	.short	(.L_895 - .L_894)
	.align		4
.L_894:
        /*00b8*/ 	.word	index@(.nv.constant0._Z23calculateWaveformMisfitPPfS_S0_PS0_S_iiii)
        /*00bc*/ 	.short	0x0380
        /*00be*/ 	.short	0x0038


	//----- nvinfo : EIATTR_SW_WAR
	.align		4
.L_895:
        /*00c0*/ 	.byte	0x04, 0x36
        /*00c2*/ 	.short	(.L_897 - .L_896)
.L_896:
        /*00c4*/ 	.word	0x00000008
.L_897:


//--------------------- .nv.info._Z15getTaperWeightsPffi --------------------------
	.section	.nv.info._Z15getTaperWeightsPffi,"",@"SHT_CUDA_INFO"
	.sectionflags	@""
	.align	4


	//----- nvinfo : EIATTR_CUDA_API_VERSION
	.align		4
        /*0000*/ 	.byte	0x04, 0x37
        /*0002*/ 	.short	(.L_899 - .L_898)
.L_898:
        /*0004*/ 	.word	0x00000082


	//----- nvinfo : EIATTR_KPARAM_INFO
	.align		4
.L_899:
        /*0008*/ 	.byte	0x04, 0x17
        /*000a*/ 	.short	(.L_901 - .L_900)
.L_900:
        /*000c*/ 	.word	0x00000000
        /*0010*/ 	.short	0x0002
        /*0012*/ 	.short	0x000c
        /*0014*/ 	.byte	0x00, 0xf0, 0x11, 0x00


	//----- nvinfo : EIATTR_KPARAM_INFO
	.align		4
.L_901:
        /*0018*/ 	.byte	0x04, 0x17
        /*001a*/ 	.short	(.L_903 - .L_902)
.L_902:
        /*001c*/ 	.word	0x00000000
        /*0020*/ 	.short	0x0001
        /*0022*/ 	.short	0x0008
        /*0024*/ 	.byte	0x00, 0xf0, 0x11, 0x00


	//----- nvinfo : EIATTR_KPARAM_INFO
	.align		4
.L_903:
        /*0028*/ 	.byte	0x04, 0x17
        /*002a*/ 	.short	(.L_905 - .L_904)
.L_904:
        /*002c*/ 	.word	0x00000000
        /*0030*/ 	.short	0x0000
        /*0032*/ 	.short	0x0000
        /*0034*/ 	.byte	0x00, 0xf5, 0x21, 0x00


	//----- nvinfo : EIATTR_SPARSE_MMA_MASK
	.align		4
.L_905:
        /*0038*/ 	.byte	0x03, 0x50
        /*003a*/ 	.short	0x0000


	//----- nvinfo : EIATTR_MAXREG_COUNT
	.align		4
        /*003c*/ 	.byte	0x03, 0x1b
        /*003e*/ 	.short	0x00ff


	//----- nvinfo : EIATTR_MERCURY_ISA_VERSION
	.align		4
        /*0040*/ 	.byte	0x03, 0x5f
        /*0042*/ 	.short	0x0101


	//----- nvinfo : EIATTR_VRC_CTA_INIT_COUNT
	.align		4
        /*0044*/ 	.byte	0x02, 0x4a
	.zero		1
	.zero		1


	//----- nvinfo : EIATTR_EXIT_INSTR_OFFSETS
	.align		4
        /*0048*/ 	.byte	0x04, 0x1c
        /*004a*/ 	.short	(.L_907 - .L_906)


	//   ....[0]....
.L_906:
        /*004c*/ 	.word	0x00000810


	//   ....[1]....
        /*0050*/ 	.word	0x00000eb0


	//   ....[2]....
        /*0054*/ 	.word	0x00000f00


	//----- nvinfo : EIATTR_CRS_STACK_SIZE
	.align		4
.L_907:
        /*0058*/ 	.byte	0x04, 0x1e
        /*005a*/ 	.short	(.L_909 - .L_908)
.L_908:
        /*005c*/ 	.word	0x00000000


	//----- nvinfo : EIATTR_CBANK_PARAM_SIZE
	.align		4
.L_909:
        /*0060*/ 	.byte	0x03, 0x19
        /*0062*/ 	.short	0x0010


	//----- nvinfo : EIATTR_PARAM_CBANK
	.align		4
        /*0064*/ 	.byte	0x04, 0x0a
        /*0066*/ 	.short	(.L_911 - .L_910)
	.align		4
.L_910:
        /*0068*/ 	.word	index@(.nv.constant0._Z15getTaperWeightsPffi)
        /*006c*/ 	.short	0x0380
        /*006e*/ 	.short	0x0010


	//----- nvinfo : EIATTR_SW_WAR
	.align		4
.L_911:
        /*0070*/ 	.byte	0x04, 0x36
        /*0072*/ 	.short	(.L_913 - .L_912)
.L_912:
        /*0074*/ 	.word	0x00000008
.L_913:


//--------------------- .nv.info._Z13filterKernelZPPfS0_S0_ii --------------------------
	.section	.nv.info._Z13filterKernelZPPfS0_S0_ii,"",@"SHT_CUDA_INFO"
	.sectionflags	@""
	.align	4


	//----- nvinfo : EIATTR_CUDA_API_VERSION
	.align		4
        /*0000*/ 	.byte	0x04, 0x37
        /*0002*/ 	.short	(.L_915 - .L_914)
.L_914:
        /*0004*/ 	.word	0x00000082


	//----- nvinfo : EIATTR_KPARAM_INFO
	.align		4
.L_915:
        /*0008*/ 	.byte	0x04, 0x17
        /*000a*/ 	.short	(.L_917 - .L_916)
.L_916:
        /*000c*/ 	.word	0x00000000
        /*0010*/ 	.short	0x0004
        /*0012*/ 	.short	0x001c
        /*0014*/ 	.byte	0x00, 0xf0, 0x11, 0x00


	//----- nvinfo : EIATTR_KPARAM_INFO
	.align		4
.L_917:
        /*0018*/ 	.byte	0x04, 0x17
        /*001a*/ 	.short	(.L_919 - .L_918)
.L_918:
        /*001c*/ 	.word	0x00000000
        /*0020*/ 	.short	0x0003
        /*0022*/ 	.short	0x0018
        /*0024*/ 	.byte	0x00, 0xf0, 0x11, 0x00


	//----- nvinfo : EIATTR_KPARAM_INFO
	.align		4
.L_919:
        /*0028*/ 	.byte	0x04, 0x17
        /*002a*/ 	.short	(.L_921 - .L_920)
.L_920:
        /*002c*/ 	.word	0x00000000
        /*0030*/ 	.short	0x0002
        /*0032*/ 	.short	0x0010
        /*0034*/ 	.byte	0x00, 0xf5, 0x21, 0x00


	//----- nvinfo : EIATTR_KPARAM_INFO
	.align		4
.L_921:
        /*0038*/ 	.byte	0x04, 0x17
        /*003a*/ 	.short	(.L_923 - .L_922)
.L_922:
        /*003c*/ 	.word	0x00000000
        /*0040*/ 	.short	0x0001
        /*0042*/ 	.short	0x0008
        /*0044*/ 	.byte	0x00, 0xf5, 0x21, 0x00


	//----- nvinfo : EIATTR_KPARAM_INFO
	.align		4
.L_923:
        /*0048*/ 	.byte	0x04, 0x17
        /*004a*/ 	.short	(.L_925 - .L_924)
.L_924:
        /*004c*/ 	.word	0x00000000
        /*0050*/ 	.short	0x0000
        /*0052*/ 	.short	0x0000
        /*0054*/ 	.byte	0x00, 0xf5, 0x21, 0x00


	//----- nvinfo : EIATTR_SPARSE_MMA_MASK
	.align		4
.L_925:
        /*0058*/ 	.byte	0x03, 0x50
        /*005a*/ 	.short	0x0000


	//----- nvinfo : EIATTR_MAXREG_COUNT
	.align		4
        /*005c*/ 	.byte	0x03, 0x1b
        /*005e*/ 	.short	0x00ff


	//----- nvinfo : EIATTR_MERCURY_ISA_VERSION
	.align		4
        /*0060*/ 	.byte	0x03, 0x5f
        /*0062*/ 	.short	0x0101


	//----- nvinfo : EIATTR_VRC_CTA_INIT_COUNT
	.align		4
        /*0064*/ 	.byte	0x02, 0x4a
	.zero		1
	.zero		1


	//----- nvinfo : EIATTR_EXIT_INSTR_OFFSETS
	.align		4
        /*0068*/ 	.byte	0x04, 0x1c
        /*006a*/ 	.short	(.L_927 - .L_926)


	//   ....[0]....
.L_926:
        /*006c*/ 	.word	0x00001290


	//----- nvinfo : EIATTR_CRS_STACK_SIZE
	.align		4
.L_927:
        /*0070*/ 	.byte	0x04, 0x1e
        /*0072*/ 	.short	(.L_929 - .L_928)
.L_928:
        /*0074*/ 	.word	0x00000000


	//----- nvinfo : EIATTR_CBANK_PARAM_SIZE
	.align		4
.L_929:
        /*0078*/ 	.byte	0x03, 0x19
        /*007a*/ 	.short	0x0020


	//----- nvinfo : EIATTR_PARAM_CBANK
	.align		4
        /*007c*/ 	.byte	0x04, 0x0a
        /*007e*/ 	.short	(.L_931 - .L_930)
	.align		4
.L_930:
        /*0080*/ 	.word	index@(.nv.constant0._Z13filterKernelZPPfS0_S0_ii)
        /*0084*/ 	.short	0x0380
        /*0086*/ 	.short	0x0020


	//----- nvinfo : EIATTR_SW_WAR
	.align		4
.L_931:
        /*0088*/ 	.byte	0x04, 0x36
        /*008a*/ 	.short	(.L_933 - .L_932)
.L_932:
        /*008c*/ 	.word	0x00000008
.L_933:


//--------------------- .nv.info._Z13filterKernelXPPfS0_ii --------------------------
	.section	.nv.info._Z13filterKernelXPPfS0_ii,"",@"SHT_CUDA_INFO"
	.sectionflags	@""
	.align	4


	//----- nvinfo : EIATTR_CUDA_API_VERSION
	.align		4
        /*0000*/ 	.byte	0x04, 0x37
        /*0002*/ 	.short	(.L_935 - .L_934)
.L_934:
        /*0004*/ 	.word	0x00000082


	//----- nvinfo : EIATTR_KPARAM_INFO
	.align		4
.L_935:
        /*0008*/ 	.byte	0x04, 0x17
        /*000a*/ 	.short	(.L_937 - .L_936)
.L_936:
        /*000c*/ 	.word	0x00000000
        /*0010*/ 	.short	0x0003
        /*0012*/ 	.short	0x0014
        /*0014*/ 	.byte	0x00, 0xf0, 0x11, 0x00


	//----- nvinfo : EIATTR_KPARAM_INFO
	.align		4
.L_937:
        /*0018*/ 	.byte	0x04, 0x17
        /*001a*/ 	.short	(.L_939 - .L_938)
.L_938:
        /*001c*/ 	.word	0x00000000
        /*0020*/ 	.short	0x0002
        /*0022*/ 	.short	0x0010
        /*0024*/ 	.byte	0x00, 0xf0, 0x11, 0x00


	//----- nvinfo : EIATTR_KPARAM_INFO
	.align		4
.L_939:
        /*0028*/ 	.byte	0x04, 0x17
        /*002a*/ 	.short	(.L_941 - .L_940)
.L_940:
        /*002c*/ 	.word	0x00000000
        /*0030*/ 	.short	0x0001
        /*0032*/ 	.short	0x0008
        /*0034*/ 	.byte	0x00, 0xf5, 0x21, 0x00


	//----- nvinfo : EIATTR_KPARAM_INFO
	.align		4
.L_941:
        /*0038*/ 	.byte	0x04, 0x17
        /*003a*/ 	.short	(.L_943 - .L_942)
.L_942:
        /*003c*/ 	.word	0x00000000
        /*0040*/ 	.short	0x0000
        /*0042*/ 	.short	0x0000
        /*0044*/ 	.byte	0x00, 0xf5, 0x21, 0x00


	//----- nvinfo : EIATTR_SPARSE_MMA_MASK
	.align		4
.L_943:
        /*0048*/ 	.byte	0x03, 0x50
        /*004a*/ 	.short	0x0000


	//----- nvinfo : EIATTR_MAXREG_COUNT
	.align		4
        /*004c*/ 	.byte	0x03, 0x1b
        /*004e*/ 	.short	0x00ff


	//----- nvinfo : EIATTR_MERCURY_ISA_VERSION
	.align		4
        /*0050*/ 	.byte	0x03, 0x5f
        /*0052*/ 	.short	0x0101


	//----- nvinfo : EIATTR_VRC_CTA_INIT_COUNT
	.align		4
        /*0054*/ 	.byte	0x02, 0x4a
	.zero		1
	.zero		1


	//----- nvinfo : EIATTR_EXIT_INSTR_OFFSETS
	.align		4
        /*0058*/ 	.byte	0x04, 0x1c
        /*005a*/ 	.short	(.L_945 - .L_944)


	//   ....[0]....
.L_944:
        /*005c*/ 	.word	0x000011a0


	//----- nvinfo : EIATTR_CRS_STACK_SIZE
	.align		4
.L_945:
        /*0060*/ 	.byte	0x04, 0x1e
        /*0062*/ 	.short	(.L_947 - .L_946)
.L_946:
        /*0064*/ 	.word	0x00000000


	//----- nvinfo : EIATTR_CBANK_PARAM_SIZE
	.align		4
.L_947:
        /*0068*/ 	.byte	0x03, 0x19
        /*006a*/ 	.short	0x0018


	//----- nvinfo : EIATTR_PARAM_CBANK
	.align		4
        /*006c*/ 	.byte	0x04, 0x0a
        /*006e*/ 	.short	(.L_949 - .L_948)
	.align		4
.L_948:
        /*0070*/ 	.word	index@(.nv.constant0._Z13filterKernelXPPfS0_ii)
        /*0074*/ 	.short	0x0380
        /*0076*/ 	.short	0x0018


	//----- nvinfo : EIATTR_SW_WAR
	.align		4
.L_949:
        /*0078*/ 	.byte	0x04, 0x36
        /*007a*/ 	.short	(.L_951 - .L_950)
.L_950:
        /*007c*/ 	.word	0x00000008
.L_951:


//--------------------- .nv.info._Z18prepareEnvelopeSTFPPfS_S_S_iii --------------------------
	.section	.nv.info._Z18prepareEnvelopeSTFPPfS_S_S_iii,"",@"SHT_CUDA_INFO"
	.sectionflags	@""
	.align	4


	//----- nvinfo : EIATTR_CUDA_API_VERSION
	.align		4
        /*0000*/ 	.byte	0x04, 0x37
        /*0002*/ 	.short	(.L_953 - .L_952)
.L_952:
        /*0004*/ 	.word	0x00000082


	//----- nvinfo : EIATTR_KPARAM_INFO
	.align		4
.L_953:
        /*0008*/ 	.byte	0x04, 0x17
        /*000a*/ 	.short	(.L_955 - .L_954)
.L_954:
        /*000c*/ 	.word	0x00000000
        /*0010*/ 	.short	0x0006
        /*0012*/ 	.short	0x0028
        /*0014*/ 	.byte	0x00, 0xf0, 0x11, 0x00


	//----- nvinfo : EIATTR_KPARAM_INFO
	.align		4
.L_955:
        /*0018*/ 	.byte	0x04, 0x17
        /*001a*/ 	.short	(.L_957 - .L_956)
.L_956:
        /*001c*/ 	.word	0x00000000
        /*0020*/ 	.short	0x0005
        /*0022*/ 	.short	0x0024
        /*0024*/ 	.byte	0x00, 0xf0, 0x11, 0x00


	//----- nvinfo : EIATTR_KPARAM_INFO
	.align		4
.L_957:
        /*0028*/ 	.byte	0x04, 0x17
        /*002a*/ 	.short	(.L_959 - .L_958)
.L_958:
        /*002c*/ 	.word	0x00000000
        /*0030*/ 	.short	0x0004
        /*0032*/ 	.short	0x0020
        /*0034*/ 	.byte	0x00, 0xf0, 0x11, 0x00


	//----- nvinfo : EIATTR_KPARAM_INFO
	.align		4
.L_959:
        /*0038*/ 	.byte	0x04, 0x17
        /*003a*/ 	.short	(.L_961 - .L_960)
.L_960:
        /*003c*/ 	.word	0x00000000
        /*0040*/ 	.short	0x0003
        /*0042*/ 	.short	0x0018
        /*0044*/ 	.byte	0x00, 0xf5, 0x21, 0x00


	//----- nvinfo : EIATTR_KPARAM_INFO
	.align		4
.L_961:
        /*0048*/ 	.byte	0x04, 0x17
        /*004a*/ 	.short	(.L_963 - .L_962)
.L_962:
        /*004c*/ 	.word	0x00000000
        /*0050*/ 	.short	0x0002
        /*0052*/ 	.short	0x0010
        /*0054*/ 	.byte	0x00, 0xf5, 0x21, 0x00


	//----- nvinfo : EIATTR_KPARAM_INFO
	.align		4
.L_963:
        /*0058*/ 	.byte	0x04, 0x17
        /*005a*/ 	.short	(.L_965 - .L_964)
.L_964:
        /*005c*/ 	.word	0x00000000
        /*0060*/ 	.short	0x0001
        /*0062*/ 	.short	0x0008
        /*0064*/ 	.byte	0x00, 0xf5, 0x21, 0x00


	//----- nvinfo : EIATTR_KPARAM_INFO
	.align		4
.L_965:
        /*0068*/ 	.byte	0x04, 0x17
        /*006a*/ 	.short	(.L_967 - .L_966)
.L_966:
        /*006c*/ 	.word	0x00000000
        /*0070*/ 	.short	0x0000
        /*0072*/ 	.short	0x0000
        /*0074*/ 	.byte	0x00, 0xf5, 0x21, 0x00


	//----- nvinfo : EIATTR_SPARSE_MMA_MASK
	.align		4
.L_967:
        /*0078*/ 	.byte	0x03, 0x50
        /*007a*/ 	.short	0x0000


	//----- nvinfo : EIATTR_MAXREG_COUNT
	.align		4
        /*007c*/ 	.byte	0x03, 0x1b
        /*007e*/ 	.short	0x00ff


	//----- nvinfo : EIATTR_MERCURY_ISA_VERSION
	.align		4
        /*0080*/ 	.byte	0x03, 0x5f
        /*0082*/ 	.short	0x0101


	//----- nvinfo : EIATTR_VRC_CTA_INIT_COUNT
	.align		4
        /*0084*/ 	.byte	0x02, 0x4a
	.zero		1
	.zero		1


	//----- nvinfo : EIATTR_EXIT_INSTR_OFFSETS
	.align		4
        /*0088*/ 	.byte	0x04, 0x1c
        /*008a*/ 	.short	(.L_969 - .L_968)


	//   ....[0]....
.L_968:
        /*008c*/ 	.word	0x00000160


	//----- nvinfo : EIATTR_CBANK_PARAM_SIZE
	.align		4
.L_969:
        /*0090*/ 	.byte	0x03, 0x19
        /*0092*/ 	.short	0x002c


	//----- nvinfo : EIATTR_PARAM_CBANK
	.align		4
        /*0094*/ 	.byte	0x04, 0x0a
        /*0096*/ 	.short	(.L_971 - .L_970)
	.align		4
.L_970:
        /*0098*/ 	.word	index@(.nv.constant0._Z18prepareEnvelopeSTFPPfS_S_S_iii)
        /*009c*/ 	.short	0x0380
        /*009e*/ 	.short	0x002c


	//----- nvinfo : EIATTR_SW_WAR
	.align		4
.L_971:
        /*00a0*/ 	.byte	0x04, 0x36
        /*00a2*/ 	.short	(.L_973 - .L_972)
.L_972:
        /*00a4*/ 	.word	0x00000008
.L_973:


//--------------------- .nv.info._Z29initialiseAbsorbingBoundariesPPffiiiiffS0_S0_ --------------------------
	.section	.nv.info._Z29initialiseAbsorbingBoundariesPPffiiiiffS0_S0_,"",@"SHT_CUDA_INFO"
	.sectionflags	@""
	.align	4


	//----- nvinfo : EIATTR_CUDA_API_VERSION
	.align		4
        /*0000*/ 	.byte	0x04, 0x37
        /*0002*/ 	.short	(.L_975 - .L_974)
.L_974:
        /*0004*/ 	.word	0x00000082


	//----- nvinfo : EIATTR_KPARAM_INFO
	.align		4
.L_975:
        /*0008*/ 	.byte	0x04, 0x17
        /*000a*/ 	.short	(.L_977 - .L_976)
.L_976:
        /*000c*/ 	.word	0x00000000
        /*0010*/ 	.short	0x0009
        /*0012*/ 	.short	0x0030
        /*0014*/ 	.byte	0x00, 0xf5, 0x21, 0x00


	//----- nvinfo : EIATTR_KPARAM_INFO
	.align		4
.L_977:
        /*0018*/ 	.byte	0x04, 0x17
        /*001a*/ 	.short	(.L_979 - .L_978)
.L_978:
        /*001c*/ 	.word	0x00000000
        /*0020*/ 	.short	0x0008
        /*0022*/ 	.short	0x0028
        /*0024*/ 	.byte	0x00, 0xf5, 0x21, 0x00


	//----- nvinfo : EIATTR_KPARAM_INFO
	.align		4
.L_979:
        /*0028*/ 	.byte	0x04, 0x17
        /*002a*/ 	.short	(.L_981 - .L_980)
.L_980:
        /*002c*/ 	.word	0x00000000
        /*0030*/ 	.short	0x0007
        /*0032*/ 	.short	0x0020
        /*0034*/ 	.byte	0x00, 0xf0, 0x11, 0x00


	//----- nvinfo : EIATTR_KPARAM_INFO
	.align		4
.L_981:
        /*0038*/ 	.byte	0x04, 0x17
        /*003a*/ 	.short	(.L_983 - .L_982)
.L_982:
        /*003c*/ 	.word	0x00000000
        /*0040*/ 	.short	0x0006
        /*0042*/ 	.short	0x001c
        /*0044*/ 	.byte	0x00, 0xf0, 0x11, 0x00


	//----- nvinfo : EIATTR_KPARAM_INFO
	.align		4
.L_983:
        /*0048*/ 	.byte	0x04, 0x17
        /*004a*/ 	.short	(.L_985 - .L_984)
.L_984:
        /*004c*/ 	.word	0x00000000
        /*0050*/ 	.short	0x0005
        /*0052*/ 	.short	0x0018
        /*0054*/ 	.byte	0x00, 0xf0, 0x11, 0x00


	//----- nvinfo : EIATTR_KPARAM_INFO
	.align		4
.L_985:
        /*0058*/ 	.byte	0x04, 0x17
        /*005a*/ 	.short	(.L_987 - .L_986)
.L_986:
        /*005c*/ 	.word	0x00000000
        /*0060*/ 	.short	0x0004
        /*0062*/ 	.short	0x0014
        /*0064*/ 	.byte	0x00, 0xf0, 0x11, 0x00


	//----- nvinfo : EIATTR_KPARAM_INFO
	.align		4
.L_987:
        /*0068*/ 	.byte	0x04, 0x17
        /*006a*/ 	.short	(.L_989 - .L_988)
.L_988:
        /*006c*/ 	.word	0x00000000
        /*0070*/ 	.short	0x0003
        /*0072*/ 	.short	0x0010
        /*0074*/ 	.byte	0x00, 0xf0, 0x11, 0x00


	//----- nvinfo : EIATTR_KPARAM_INFO
	.align		4
.L_989:
        /*0078*/ 	.byte	0x04, 0x17
        /*007a*/ 	.short	(.L_991 - .L_990)
.L_990:
        /*007c*/ 	.word	0x00000000
        /*0080*/ 	.short	0x0002
        /*0082*/ 	.short	0x000c
        /*0084*/ 	.byte	0x00, 0xf0, 0x11, 0x00


	//----- nvinfo : EIATTR_KPARAM_INFO
	.align		4
.L_991:
        /*0088*/ 	.byte	0x04, 0x17
        /*008a*/ 	.short	(.L_993 - .L_992)
.L_992:
        /*008c*/ 	.word	0x00000000
        /*0090*/ 	.short	0x0001
        /*0092*/ 	.short	0x0008
        /*0094*/ 	.byte	0x00, 0xf0, 0x11, 0x00


	//----- nvinfo : EIATTR_KPARAM_INFO
	.align		4
.L_993:
        /*0098*/ 	.byte	0x04, 0x17
        /*009a*/ 	.short	(.L_995 - .L_994)
.L_994:
        /*009c*/ 	.word	0x00000000
        /*00a0*/ 	.short	0x0000
        /*00a2*/ 	.short	0x0000
        /*00a4*/ 	.byte	0x00, 0xf5, 0x21, 0x00


	//----- nvinfo : EIATTR_SPARSE_MMA_MASK
	.align		4
.L_995:
        /*00a8*/ 	.byte	0x03, 0x50
        /*00aa*/ 	.short	0x0000


	//----- nvinfo : EIATTR_MAXREG_COUNT
	.align		4
        /*00ac*/ 	.byte	0x03, 0x1b
        /*00ae*/ 	.short	0x00ff


	//----- nvinfo : EIATTR_MERCURY_ISA_VERSION
	.align		4
        /*00b0*/ 	.byte	0x03, 0x5f
        /*00b2*/ 	.short	0x0101


	//----- nvinfo : EIATTR_VRC_CTA_INIT_COUNT
	.align		4
        /*00b4*/ 	.byte	0x02, 0x4a
	.zero		1
	.zero		1


	//----- nvinfo : EIATTR_EXIT_INSTR_OFFSETS
	.align		4
        /*00b8*/ 	.byte	0x04, 0x1c
        /*00ba*/ 	.short	(.L_997 - .L_996)


	//   ....[0]....
.L_996:
        /*00bc*/ 	.word	0x00001720


	//   ....[1]....
        /*00c0*/ 	.word	0x000017a0


	//   ....[2]....
        /*00c4*/ 	.word	0x00001e60


	//----- nvinfo : EIATTR_CRS_STACK_SIZE
	.align		4
.L_997:
        /*00c8*/ 	.byte	0x04, 0x1e
        /*00ca*/ 	.short	(.L_999 - .L_998)
.L_998:
        /*00cc*/ 	.word	0x00000000


	//----- nvinfo : EIATTR_CBANK_PARAM_SIZE
	.align		4
.L_999:
        /*00d0*/ 	.byte	0x03, 0x19
        /*00d2*/ 	.short	0x0038


	//----- nvinfo : EIATTR_PARAM_CBANK
	.align		4
        /*00d4*/ 	.byte	0x04, 0x0a
        /*00d6*/ 	.short	(.L_1001 - .L_1000)
	.align		4
.L_1000:
        /*00d8*/ 	.word	index@(.nv.constant0._Z29initialiseAbsorbingBoundariesPPffiiiiffS0_S0_)
        /*00dc*/ 	.short	0x0380
        /*00de*/ 	.short	0x0038


	//----- nvinfo : EIATTR_SW_WAR
	.align		4
.L_1001:
        /*00e0*/ 	.byte	0x04, 0x36
        /*00e2*/ 	.short	(.L_1003 - .L_1002)
.L_1002:
        /*00e4*/ 	.word	0x00000008
.L_1003:


//--------------------- .nv.info._Z14computeIndicesPiPfff --------------------------
	.section	.nv.info._Z14computeIndicesPiPfff,"",@"SHT_CUDA_INFO"
	.sectionflags	@""
	.align	4


	//----- nvinfo : EIATTR_CUDA_API_VERSION
	.align		4
        /*0000*/ 	.byte	0x04, 0x37
        /*0002*/ 	.short	(.L_1005 - .L_1004)
.L_1004:
        /*0004*/ 	.word	0x00000082


	//----- nvinfo : EIATTR_KPARAM_INFO
	.align		4
.L_1005:
        /*0008*/ 	.byte	0x04, 0x17
        /*000a*/ 	.short	(.L_1007 - .L_1006)
.L_1006:
        /*000c*/ 	.word	0x00000000
        /*0010*/ 	.short	0x0003
        /*0012*/ 	.short	0x0014
        /*0014*/ 	.byte	0x00, 0xf0, 0x11, 0x00


	//----- nvinfo : EIATTR_KPARAM_INFO
	.align		4
.L_1007:
        /*0018*/ 	.byte	0x04, 0x17
        /*001a*/ 	.short	(.L_1009 - .L_1008)
.L_1008:
        /*001c*/ 	.word	0x00000000
        /*0020*/ 	.short	0x0002
        /*0022*/ 	.short	0x0010
        /*0024*/ 	.byte	0x00, 0xf0, 0x11, 0x00


	//----- nvinfo : EIATTR_KPARAM_INFO
	.align		4
.L_1009:
        /*0028*/ 	.byte	0x04, 0x17
        /*002a*/ 	.short	(.L_1011 - .L_1010)
.L_1010:
        /*002c*/ 	.word	0x00000000
        /*0030*/ 	.short	0x0001
        /*0032*/ 	.short	0x0008
        /*0034*/ 	.byte	0x00, 0xf5, 0x21, 0x00


	//----- nvinfo : EIATTR_KPARAM_INFO
	.align		4
.L_1011:
        /*0038*/ 	.byte	0x04, 0x17
        /*003a*/ 	.short	(.L_1013 - .L_1012)
.L_1012:
        /*003c*/ 	.word	0x00000000
        /*0040*/ 	.short	0x0000
        /*0042*/ 	.short	0x0000
        /*0044*/ 	.byte	0x00, 0xf5, 0x21, 0x00


	//----- nvinfo : EIATTR_SPARSE_MMA_MASK
	.align		4
.L_1013:
        /*0048*/ 	.byte	0x03, 0x50
        /*004a*/ 	.short	0x0000


	//----- nvinfo : EIATTR_MAXREG_COUNT
	.align		4
        /*004c*/ 	.byte	0x03, 0x1b
        /*004e*/ 	.short	0x00ff


	//----- nvinfo : EIATTR_MERCURY_ISA_VERSION
	.align		4
        /*0050*/ 	.byte	0x03, 0x5f
        /*0052*/ 	.short	0x0101


	//----- nvinfo : EIATTR_VRC_CTA_INIT_COUNT
	.align		4
        /*0054*/ 	.byte	0x02, 0x4a
	.zero		1
	.zero		1


	//----- nvinfo : EIATTR_EXIT_INSTR_OFFSETS
	.align		4
        /*0058*/ 	.byte	0x04, 0x1c
        /*005a*/ 	.short	(.L_1015 - .L_1014)


	//   ....[0]....
.L_1014:
        /*005c*/ 	.word	0x000001b0


	//----- nvinfo : EIATTR_CRS_STACK_SIZE
	.align		4
.L_1015:
        /*0060*/ 	.byte	0x04, 0x1e
        /*0062*/ 	.short	(.L_1017 - .L_1016)
.L_1016:
        /*0064*/ 	.word	0x00000000


	//----- nvinfo : EIATTR_CBANK_PARAM_SIZE
	.align		4
.L_1017:
        /*0068*/ 	.byte	0x03, 0x19
        /*006a*/ 	.short	0x0018


	//----- nvinfo : EIATTR_PARAM_CBANK
	.align		4
        /*006c*/ 	.byte	0x04, 0x0a
        /*006e*/ 	.short	(.L_1019 - .L_1018)
	.align		4
.L_1018:
        /*0070*/ 	.word	index@(.nv.constant0._Z14computeIndicesPiPfff)
        /*0074*/ 	.short	0x0380
        /*0076*/ 	.short	0x0018


	//----- nvinfo : EIATTR_SW_WAR
	.align		4
.L_1019:
        /*0078*/ 	.byte	0x04, 0x36
        /*007a*/ 	.short	(.L_1021 - .L_1020)
.L_1020:
        /*007c*/ 	.word	0x00000008
.L_1021:


//--------------------- .nv.info._Z18initialiseGaussianPPfiii --------------------------
	.section	.nv.info._Z18initialiseGaussianPPfiii,"",@"SHT_CUDA_INFO"
	.sectionflags	@""
	.align	4


	//----- nvinfo : EIATTR_CUDA_API_VERSION
	.align		4
        /*0000*/ 	.byte	0x04, 0x37
        /*0002*/ 	.short	(.L_1023 - .L_1022)
.L_1022:
        /*0004*/ 	.word	0x00000082


	//----- nvinfo : EIATTR_KPARAM_INFO
	.align		4
.L_1023:
        /*0008*/ 	.byte	0x04, 0x17
        /*000a*/ 	.short	(.L_1025 - .L_1024)
.L_1024:
        /*000c*/ 	.word	0x00000000
        /*0010*/ 	.short	0x0003
        /*0012*/ 	.short	0x0010
        /*0014*/ 	.byte	0x00, 0xf0, 0x11, 0x00


	//----- nvinfo : EIATTR_KPARAM_INFO
	.align		4
.L_1025:
        /*0018*/ 	.byte	0x04, 0x17
        /*001a*/ 	.short	(.L_1027 - .L_1026)
.L_1026:
        /*001c*/ 	.word	0x00000000
        /*0020*/ 	.short	0x0002
        /*0022*/ 	.short	0x000c
        /*0024*/ 	.byte	0x00, 0xf0, 0x11, 0x00


	//----- nvinfo : EIATTR_KPARAM_INFO
	.align		4
.L_1027:
        /*0028*/ 	.byte	0x04, 0x17
        /*002a*/ 	.short	(.L_1029 - .L_1028)
.L_1028:
        /*002c*/ 	.word	0x00000000
        /*0030*/ 	.short	0x0001
        /*0032*/ 	.short	0x0008
        /*0034*/ 	.byte	0x00, 0xf0, 0x11, 0x00


	//----- nvinfo : EIATTR_KPARAM_INFO
	.align		4
.L_1029:
        /*0038*/ 	.byte	0x04, 0x17
        /*003a*/ 	.short	(.L_1031 - .L_1030)
.L_1030:
        /*003c*/ 	.word	0x00000000
        /*0040*/ 	.short	0x0000
        /*0042*/ 	.short	0x0000
        /*0044*/ 	.byte	0x00, 0xf5, 0x21, 0x00


	//----- nvinfo : EIATTR_SPARSE_MMA_MASK
	.align		4
.L_1031:
        /*0048*/ 	.byte	0x03, 0x50
        /*004a*/ 	.short	0x0000


	//----- nvinfo : EIATTR_MAXREG_COUNT
	.align		4
        /*004c*/ 	.byte	0x03, 0x1b
        /*004e*/ 	.short	0x00ff


	//----- nvinfo : EIATTR_MERCURY_ISA_VERSION
	.align		4
        /*0050*/ 	.byte	0x03, 0x5f
        /*0052*/ 	.short	0x0101


	//----- nvinfo : EIATTR_VRC_CTA_INIT_COUNT
	.align		4
        /*0054*/ 	.byte	0x02, 0x4a
	.zero		1
	.zero		1


	//----- nvinfo : EIATTR_EXIT_INSTR_OFFSETS
	.align		4
        /*0058*/ 	.byte	0x04, 0x1c
        /*005a*/ 	.short	(.L_1033 - .L_1032)


	//   ....[0]....
.L_1032:
        /*005c*/ 	.word	0x000017c0


	//----- nvinfo : EIATTR_CRS_STACK_SIZE
	.align		4
.L_1033:
        /*0060*/ 	.byte	0x04, 0x1e
        /*0062*/ 	.short	(.L_1035 - .L_1034)
.L_1034:
        /*0064*/ 	.word	0x00000000


	//----- nvinfo : EIATTR_CBANK_PARAM_SIZE
	.align		4
.L_1035:
        /*0068*/ 	.byte	0x03, 0x19
        /*006a*/ 	.short	0x0014


	//----- nvinfo : EIATTR_PARAM_CBANK
	.align		4
        /*006c*/ 	.byte	0x04, 0x0a
        /*006e*/ 	.short	(.L_1037 - .L_1036)
	.align		4
.L_1036:
        /*0070*/ 	.word	index@(.nv.constant0._Z18initialiseGaussianPPfiii)
        /*0074*/ 	.short	0x0380
        /*0076*/ 	.short	0x0014


	//----- nvinfo : EIATTR_SW_WAR
	.align		4
.L_1037:
        /*0078*/ 	.byte	0x04, 0x36
        /*007a*/ 	.short	(.L_1039 - .L_1038)
.L_1038:
        /*007c*/ 	.word	0x00000008
.L_1039:


//--------------------- .nv.info._Z19interactionLambdaXZPPfS0_S0_S0_S0_f --------------------------
	.section	.nv.info._Z19interactionLambdaXZPPfS0_S0_S0_S0_f,"",@"SHT_CUDA_INFO"
	.sectionflags	@""
	.align	4


	//----- nvinfo : EIATTR_CUDA_API_VERSION
	.align		4
        /*0000*/ 	.byte	0x04, 0x37
        /*0002*/ 	.short	(.L_1041 - .L_1040)
.L_1040:
        /*0004*/ 	.word	0x00000082


	//----- nvinfo : EIATTR_KPARAM_INFO
	.align		4
.L_1041:
        /*0008*/ 	.byte	0x04, 0x17
        /*000a*/ 	.short	(.L_1043 - .L_1042)
.L_1042:
        /*000c*/ 	.word	0x00000000
        /*0010*/ 	.short	0x0005
        /*0012*/ 	.short	0x0028
        /*0014*/ 	.byte	0x00, 0xf0, 0x11, 0x00


	//----- nvinfo : EIATTR_KPARAM_INFO
	.align		4
.L_1043:
        /*0018*/ 	.byte	0x04, 0x17
        /*001a*/ 	.short	(.L_1045 - .L_1044)
.L_1044:
        /*001c*/ 	.word	0x00000000
        /*0020*/ 	.short	0x0004
        /*0022*/ 	.short	0x0020
        /*0024*/ 	.byte	0x00, 0xf5, 0x21, 0x00


	//----- nvinfo : EIATTR_KPARAM_INFO
	.align		4
.L_1045:
        /*0028*/ 	.byte	0x04, 0x17
        /*002a*/ 	.short	(.L_1047 - .L_1046)
.L_1046:
        /*002c*/ 	.word	0x00000000
        /*0030*/ 	.short	0x0003
        /*0032*/ 	.short	0x0018
        /*0034*/ 	.byte	0x00, 0xf5, 0x21, 0x00


	//----- nvinfo : EIATTR_KPARAM_INFO
	.align		4
.L_1047:
        /*0038*/ 	.byte	0x04, 0x17
        /*003a*/ 	.short	(.L_1049 - .L_1048)
.L_1048:
        /*003c*/ 	.word	0x00000000
        /*0040*/ 	.short	0x0002
        /*0042*/ 	.short	0x0010
        /*0044*/ 	.byte	0x00, 0xf5, 0x21, 0x00


	//----- nvinfo : EIATTR_KPARAM_INFO
	.align		4
.L_1049:
        /*0048*/ 	.byte	0x04, 0x17
        /*004a*/ 	.short	(.L_1051 - .L_1050)
.L_1050:
        /*004c*/ 	.word	0x00000000
        /*0050*/ 	.short	0x0001
        /*0052*/ 	.short	0x0008
        /*0054*/ 	.byte	0x00, 0xf5, 0x21, 0x00


	//----- nvinfo : EIATTR_KPARAM_INFO
	.align		4
.L_1051:
        /*0058*/ 	.byte	0x04, 0x17
        /*005a*/ 	.short	(.L_1053 - .L_1052)
.L_1052:
        /*005c*/ 	.word	0x00000000
        /*0060*/ 	.short	0x0000
        /*0062*/ 	.short	0x0000
        /*0064*/ 	.byte	0x00, 0xf5, 0x21, 0x00


	//----- nvinfo : EIATTR_SPARSE_MMA_MASK
	.align		4
.L_1053:
        /*0068*/ 	.byte	0x03, 0x50
        /*006a*/ 	.short	0x0000


	//----- nvinfo : EIATTR_MAXREG_COUNT
	.align		4
        /*006c*/ 	.byte	0x03, 0x1b
        /*006e*/ 	.short	0x00ff


	//----- nvinfo : EIATTR_MERCURY_ISA_VERSION
	.align		4
        /*0070*/ 	.byte	0x03, 0x5f
        /*0072*/ 	.short	0x0101


	//----- nvinfo : EIATTR_VRC_CTA_INIT_COUNT
	.align		4
        /*0074*/ 	.byte	0x02, 0x4a
	.zero		1
	.zero		1


	//----- nvinfo : EIATTR_EXIT_INSTR_OFFSETS
	.align		4
        /*0078*/ 	.byte	0x04, 0x1c
        /*007a*/ 	.short	(.L_1055 - .L_1054)


	//   ....[0]....
.L_1054:
        /*007c*/ 	.word	0x00000260


	//----- nvinfo : EIATTR_CBANK_PARAM_SIZE
	.align		4
.L_1055:
        /*0080*/ 	.byte	0x03, 0x19
        /*0082*/ 	.short	0x002c


	//----- nvinfo : EIATTR_PARAM_CBANK
	.align		4
        /*0084*/ 	.byte	0x04, 0x0a
        /*0086*/ 	.short	(.L_1057 - .L_1056)
	.align		4
.L_1056:
        /*0088*/ 	.word	index@(.nv.constant0._Z19interactionLambdaXZPPfS0_S0_S0_S0_f)
        /*008c*/ 	.short	0x0380
        /*008e*/ 	.short	0x002c


	//----- nvinfo : EIATTR_SW_WAR
	.align		4
.L_1057:
        /*0090*/ 	.byte	0x04, 0x36
        /*0092*/ 	.short	(.L_1059 - .L_1058)
.L_1058:
        /*0094*/ 	.word	0x00000008
.L_1059:


//--------------------- .nv.info._Z15interactionMuXZPPfS0_S0_S0_S0_S0_S0_S0_S0_f --------------------------
	.section	.nv.info._Z15interactionMuXZPPfS0_S0_S0_S0_S0_S0_S0_S0_f,"",@"SHT_CUDA_INFO"
	.sectionflags	@""
	.align	4


	//----- nvinfo : EIATTR_CUDA_API_VERSION
	.align		4
        /*0000*/ 	.byte	0x04, 0x37
        /*0002*/ 	.short	(.L_1061 - .L_1060)
.L_1060:
        /*0004*/ 	.word	0x00000082


	//----- nvinfo : EIATTR_KPARAM_INFO
	.align		4
.L_1061:
        /*0008*/ 	.byte	0x04, 0x17
        /*000a*/ 	.short	(.L_1063 - .L_1062)
.L_1062:
        /*000c*/ 	.word	0x00000000
        /*0010*/ 	.short	0x0009
        /*0012*/ 	.short	0x0048
        /*0014*/ 	.byte	0x00, 0xf0, 0x11, 0x00


	//----- nvinfo : EIATTR_KPARAM_INFO
	.align		4
.L_1063:
        /*0018*/ 	.byte	0x04, 0x17
        /*001a*/ 	.short	(.L_1065 - .L_1064)
.L_1064:
        /*001c*/ 	.word	0x00000000
        /*0020*/ 	.short	0x0008
        /*0022*/ 	.short	0x0040
        /*0024*/ 	.byte	0x00, 0xf5, 0x21, 0x00


	//----- nvinfo : EIATTR_KPARAM_INFO
	.align		4
.L_1065:
        /*0028*/ 	.byte	0x04, 0x17
        /*002a*/ 	.short	(.L_1067 - .L_1066)
.L_1066:
        /*002c*/ 	.word	0x00000000
        /*0030*/ 	.short	0x0007
        /*0032*/ 	.short	0x0038
        /*0034*/ 	.byte	0x00, 0xf5, 0x21, 0x00


	//----- nvinfo : EIATTR_KPARAM_INFO
	.align		4
.L_1067:
        /*0038*/ 	.byte	0x04, 0x17
        /*003a*/ 	.short	(.L_1069 - .L_1068)
.L_1068:
        /*003c*/ 	.word	0x00000000
        /*0040*/ 	.short	0x0006
        /*0042*/ 	.short	0x0030
        /*0044*/ 	.byte	0x00, 0xf5, 0x21, 0x00


	//----- nvinfo : EIATTR_KPARAM_INFO
	.align		4
.L_1069:
        /*0048*/ 	.byte	0x04, 0x17
        /*004a*/ 	.short	(.L_1071 - .L_1070)
.L_1070:
        /*004c*/ 	.word	0x00000000
        /*0050*/ 	.short	0x0005
        /*0052*/ 	.short	0x0028
        /*0054*/ 	.byte	0x00, 0xf5, 0x21, 0x00


	//----- nvinfo : EIATTR_KPARAM_INFO
	.align		4
.L_1071:
        /*0058*/ 	.byte	0x04, 0x17
        /*005a*/ 	.short	(.L_1073 - .L_1072)
.L_1072:
        /*005c*/ 	.word	0x00000000
        /*0060*/ 	.short	0x0004
        /*0062*/ 	.short	0x0020
        /*0064*/ 	.byte	0x00, 0xf5, 0x21, 0x00


	//----- nvinfo : EIATTR_KPARAM_INFO
	.align		4
.L_1073:
        /*0068*/ 	.byte	0x04, 0x17
        /*006a*/ 	.short	(.L_1075 - .L_1074)
.L_1074:
        /*006c*/ 	.word	0x00000000
        /*0070*/ 	.short	0x0003
        /*0072*/ 	.short	0x0018
        /*0074*/ 	.byte	0x00, 0xf5, 0x21, 0x00


	//----- nvinfo : EIATTR_KPARAM_INFO
	.align		4
.L_1075:
        /*0078*/ 	.byte	0x04, 0x17
        /*007a*/ 	.short	(.L_1077 - .L_1076)
.L_1076:
        /*007c*/ 	.word	0x00000000
        /*0080*/ 	.short	0x0002
        /*0082*/ 	.short	0x0010
        /*0084*/ 	.byte	0x00, 0xf5, 0x21, 0x00


	//----- nvinfo : EIATTR_KPARAM_INFO
	.align		4
.L_1077:
        /*0088*/ 	.byte	0x04, 0x17
        /*008a*/ 	.short	(.L_1079 - .L_1078)
.L_1078:
        /*008c*/ 	.word	0x00000000
        /*0090*/ 	.short	0x0001
        /*0092*/ 	.short	0x0008
        /*0094*/ 	.byte	0x00, 0xf5, 0x21, 0x00


	//----- nvinfo : EIATTR_KPARAM_INFO
	.align		4
.L_1079:
        /*0098*/ 	.byte	0x04, 0x17
        /*009a*/ 	.short	(.L_1081 - .L_1080)
.L_1080:
        /*009c*/ 	.word	0x00000000
        /*00a0*/ 	.short	0x0000
        /*00a2*/ 	.short	0x0000
        /*00a4*/ 	.byte	0x00, 0xf5, 0x21, 0x00


	//----- nvinfo : EIATTR_SPARSE_MMA_MASK
	.align		4
.L_1081:
        /*00a8*/ 	.byte	0x03, 0x50
        /*00aa*/ 	.short	0x0000


	//----- nvinfo : EIATTR_MAXREG_COUNT
	.align		4
        /*00ac*/ 	.byte	0x03, 0x1b
        /*00ae*/ 	.short	0x00ff


	//----- nvinfo : EIATTR_MERCURY_ISA_VERSION
	.align		4
        /*00b0*/ 	.byte	0x03, 0x5f
        /*00b2*/ 	.short	0x0101


	//----- nvinfo : EIATTR_VRC_CTA_INIT_COUNT
	.align		4
        /*00b4*/ 	.byte	0x02, 0x4a
	.zero		1
	.zero		1


	//----- nvinfo : EIATTR_EXIT_INSTR_OFFSETS
	.align		4
        /*00b8*/ 	.byte	0x04, 0x1c
        /*00ba*/ 	.short	(.L_1083 - .L_1082)


	//   ....[0]....
.L_1082:
        /*00bc*/ 	.word	0x000003e0


	//----- nvinfo : EIATTR_CBANK_PARAM_SIZE
	.align		4
.L_1083:
        /*00c0*/ 	.byte	0x03, 0x19
        /*00c2*/ 	.short	0x004c


	//----- nvinfo : EIATTR_PARAM_CBANK
	.align		4
        /*00c4*/ 	.byte	0x04, 0x0a
        /*00c6*/ 	.short	(.L_1085 - .L_1084)
	.align		4
.L_1084:
        /*00c8*/ 	.word	index@(.nv.constant0._Z15interactionMuXZPPfS0_S0_S0_S0_S0_S0_S0_S0_f)
        /*00cc*/ 	.short	0x0380
        /*00ce*/ 	.short	0x004c


	//----- nvinfo : EIATTR_SW_WAR
	.align		4
.L_1085:
        /*00d0*/ 	.byte	0x04, 0x36
        /*00d2*/ 	.short	(.L_1087 - .L_1086)
.L_1086:
        /*00d4*/ 	.word	0x00000008
.L_1087:


//--------------------- .nv.info._Z14interactionMuYPPfS0_S0_S0_S0_f --------------------------
	.section	.nv.info._Z14interactionMuYPPfS0_S0_S0_S0_f,"",@"SHT_CUDA_INFO"
	.sectionflags	@""
	.align	4


	//----- nvinfo : EIATTR_CUDA_API_VERSION
	.align		4
        /*0000*/ 	.byte	0x04, 0x37
        /*0002*/ 	.short	(.L_1089 - .L_1088)
.L_1088:
        /*0004*/ 	.word	0x00000082


	//----- nvinfo : EIATTR_KPARAM_INFO
	.align		4
.L_1089:
        /*0008*/ 	.byte	0x04, 0x17
        /*000a*/ 	.short	(.L_1091 - .L_1090)
.L_1090:
        /*000c*/ 	.word	0x00000000
        /*0010*/ 	.short	0x0005
        /*0012*/ 	.short	0x0028
        /*0014*/ 	.byte	0x00, 0xf0, 0x11, 0x00


	//----- nvinfo : EIATTR_KPARAM_INFO
	.align		4
.L_1091:
        /*0018*/ 	.byte	0x04, 0x17
        /*001a*/ 	.short	(.L_1093 - .L_1092)
.L_1092:
        /*001c*/ 	.word	0x00000000
        /*0020*/ 	.short	0x0004
        /*0022*/ 	.short	0x0020
        /*0024*/ 	.byte	0x00, 0xf5, 0x21, 0x00


	//----- nvinfo : EIATTR_KPARAM_INFO
	.align		4
.L_1093:
        /*0028*/ 	.byte	0x04, 0x17
        /*002a*/ 	.short	(.L_1095 - .L_1094)
.L_1094:
        /*002c*/ 	.word	0x00000000
        /*0030*/ 	.short	0x0003
        /*0032*/ 	.short	0x0018
        /*0034*/ 	.byte	0x00, 0xf5, 0x21, 0x00


	//----- nvinfo : EIATTR_KPARAM_INFO
	.align		4
.L_1095:
        /*0038*/ 	.byte	0x04, 0x17
        /*003a*/ 	.short	(.L_1097 - .L_1096)
.L_1096:
        /*003c*/ 	.word	0x00000000
        /*0040*/ 	.short	0x0002
        /*0042*/ 	.short	0x0010
        /*0044*/ 	.byte	0x00, 0xf5, 0x21, 0x00


	//----- nvinfo : EIATTR_KPARAM_INFO
	.align		4
.L_1097:
        /*0048*/ 	.byte	0x04, 0x17
        /*004a*/ 	.short	(.L_1099 - .L_1098)
.L_1098:
        /*004c*/ 	.word	0x00000000
        /*0050*/ 	.short	0x0001
        /*0052*/ 	.short	0x0008
        /*0054*/ 	.byte	0x00, 0xf5, 0x21, 0x00


	//----- nvinfo : EIATTR_KPARAM_INFO
	.align		4
.L_1099:
        /*0058*/ 	.byte	0x04, 0x17
        /*005a*/ 	.short	(.L_1101 - .L_1100)
.L_1100:
        /*005c*/ 	.word	0x00000000
        /*0060*/ 	.short	0x0000
        /*0062*/ 	.short	0x0000
        /*0064*/ 	.byte	0x00, 0xf5, 0x21, 0x00


	//----- nvinfo : EIATTR_SPARSE_MMA_MASK
	.align		4
.L_1101:
        /*0068*/ 	.byte	0x03, 0x50
        /*006a*/ 	.short	0x0000


	//----- nvinfo : EIATTR_MAXREG_COUNT
	.align		4
        /*006c*/ 	.byte	0x03, 0x1b
        /*006e*/ 	.short	0x00ff


	//----- nvinfo : EIATTR_MERCURY_ISA_VERSION
	.align		4
        /*0070*/ 	.byte	0x03, 0x5f
        /*0072*/ 	.short	0x0101


	//----- nvinfo : EIATTR_VRC_CTA_INIT_COUNT
	.align		4
        /*0074*/ 	.byte	0x02, 0x4a
	.zero		1
	.zero		1


	//----- nvinfo : EIATTR_EXIT_INSTR_OFFSETS
	.align		4
        /*0078*/ 	.byte	0x04, 0x1c
        /*007a*/ 	.short	(.L_1103 - .L_1102)


	//   ....[0]....
.L_1102:
        /*007c*/ 	.word	0x00000250


	//----- nvinfo : EIATTR_CBANK_PARAM_SIZE
	.align		4
.L_1103:
        /*0080*/ 	.byte	0x03, 0x19
        /*0082*/ 	.short	0x002c


	//----- nvinfo : EIATTR_PARAM_CBANK
	.align		4
        /*0084*/ 	.byte	0x04, 0x0a
        /*0086*/ 	.short	(.L_1105 - .L_1104)
	.align		4
.L_1104:
        /*0088*/ 	.word	index@(.nv.constant0._Z14interactionMuYPPfS0_S0_S0_S0_f)
        /*008c*/ 	.short	0x0380
        /*008e*/ 	.short	0x002c


	//----- nvinfo : EIATTR_SW_WAR
	.align		4
.L_1105:
        /*0090*/ 	.byte	0x04, 0x36
        /*0092*/ 	.short	(.L_1107 - .L_1106)
.L_1106:
        /*0094*/ 	.word	0x00000008
.L_1107:


//--------------------- .nv.info._Z16interactionRhoXZPPfS0_S0_S0_S0_f --------------------------
	.section	.nv.info._Z16interactionRhoXZPPfS0_S0_S0_S0_f,"",@"SHT_CUDA_INFO"
	.sectionflags	@""
	.align	4


	//----- nvinfo : EIATTR_CUDA_API_VERSION
	.align		4
        /*0000*/ 	.byte	0x04, 0x37
        /*0002*/ 	.short	(.L_1109 - .L_1108)
.L_1108:
        /*0004*/ 	.word	0x00000082


	//----- nvinfo : EIATTR_KPARAM_INFO
	.align		4
.L_1109:
        /*0008*/ 	.byte	0x04, 0x17
        /*000a*/ 	.short	(.L_1111 - .L_1110)
.L_1110:
        /*000c*/ 	.word	0x00000000
        /*0010*/ 	.short	0x0005
        /*0012*/ 	.short	0x0028
        /*0014*/ 	.byte	0x00, 0xf0, 0x11, 0x00


	//----- nvinfo : EIATTR_KPARAM_INFO
	.align		4
.L_1111:
        /*0018*/ 	.byte	0x04, 0x17
        /*001a*/ 	.short	(.L_1113 - .L_1112)
.L_1112:
        /*001c*/ 	.word	0x00000000
        /*0020*/ 	.short	0x0004
        /*0022*/ 	.short	0x0020
        /*0024*/ 	.byte	0x00, 0xf5, 0x21, 0x00


	//----- nvinfo : EIATTR_KPARAM_INFO
	.align		4
.L_1113:
        /*0028*/ 	.byte	0x04, 0x17
        /*002a*/ 	.short	(.L_1115 - .L_1114)
.L_1114:
        /*002c*/ 	.word	0x00000000
        /*0030*/ 	.short	0x0003
        /*0032*/ 	.short	0x0018
        /*0034*/ 	.byte	0x00, 0xf5, 0x21, 0x00


	//----- nvinfo : EIATTR_KPARAM_INFO
	.align		4
.L_1115:
        /*0038*/ 	.byte	0x04, 0x17
        /*003a*/ 	.short	(.L_1117 - .L_1116)
.L_1116:
        /*003c*/ 	.word	0x00000000
        /*0040*/ 	.short	0x0002
        /*0042*/ 	.short	0x0010
        /*0044*/ 	.byte	0x00, 0xf5, 0x21, 0x00


	//----- nvinfo : EIATTR_KPARAM_INFO
	.align		4
.L_1117:
        /*0048*/ 	.byte	0x04, 0x17
        /*004a*/ 	.short	(.L_1119 - .L_1118)
.L_1118:
        /*004c*/ 	.word	0x00000000
        /*0050*/ 	.short	0x0001
        /*0052*/ 	.short	0x0008
        /*0054*/ 	.byte	0x00, 0xf5, 0x21, 0x00


	//----- nvinfo : EIATTR_KPARAM_INFO
	.align		4
.L_1119:
        /*0058*/ 	.byte	0x04, 0x17
        /*005a*/ 	.short	(.L_1121 - .L_1120)
.L_1120:
        /*005c*/ 	.word	0x00000000
        /*0060*/ 	.short	0x0000
        /*0062*/ 	.short	0x0000
        /*0064*/ 	.byte	0x00, 0xf5, 0x21, 0x00


	//----- nvinfo : EIATTR_SPARSE_MMA_MASK
	.align		4
.L_1121:
        /*0068*/ 	.byte	0x03, 0x50
        /*006a*/ 	.short	0x0000


	//----- nvinfo : EIATTR_MAXREG_COUNT
	.align		4
        /*006c*/ 	.byte	0x03, 0x1b
        /*006e*/ 	.short	0x00ff


	//----- nvinfo : EIATTR_MERCURY_ISA_VERSION
	.align		4
        /*0070*/ 	.byte	0x03, 0x5f
        /*0072*/ 	.short	0x0101


	//----- nvinfo : EIATTR_VRC_CTA_INIT_COUNT
	.align		4
        /*0074*/ 	.byte	0x02, 0x4a
	.zero		1
	.zero		1


	//----- nvinfo : EIATTR_EXIT_INSTR_OFFSETS
	.align		4
        /*0078*/ 	.byte	0x04, 0x1c
        /*007a*/ 	.short	(.L_1123 - .L_1122)


	//   ....[0]....
.L_1122:
        /*007c*/ 	.word	0x00000250


	//----- nvinfo : EIATTR_CBANK_PARAM_SIZE
	.align		4
.L_1123:
        /*0080*/ 	.byte	0x03, 0x19
        /*0082*/ 	.short	0x002c


	//----- nvinfo : EIATTR_PARAM_CBANK
	.align		4
        /*0084*/ 	.byte	0x04, 0x0a
        /*0086*/ 	.short	(.L_1125 - .L_1124)
	.align		4
.L_1124:
        /*0088*/ 	.word	index@(.nv.constant0._Z16interactionRhoXZPPfS0_S0_S0_S0_f)
        /*008c*/ 	.short	0x0380
        /*008e*/ 	.short	0x002c


	//----- nvinfo : EIATTR_SW_WAR
	.align		4
.L_1125:
        /*0090*/ 	.byte	0x04, 0x36
        /*0092*/ 	.short	(.L_1127 - .L_1126)
.L_1126:
        /*0094*/ 	.word	0x00000008
.L_1127:


//--------------------- .nv.info._Z15interactionRhoYPPfS0_S0_f --------------------------
	.section	.nv.info._Z15interactionRhoYPPfS0_S0_f,"",@"SHT_CUDA_INFO"
	.sectionflags	@""
	.align	4


	//----- nvinfo : EIATTR_CUDA_API_VERSION
	.align		4
        /*0000*/ 	.byte	0x04, 0x37
        /*0002*/ 	.short	(.L_1129 - .L_1128)
.L_1128:
        /*0004*/ 	.word	0x00000082


	//----- nvinfo : EIATTR_KPARAM_INFO
	.align		4
.L_1129:
        /*0008*/ 	.byte	0x04, 0x17
        /*000a*/ 	.short	(.L_1131 - .L_1130)
.L_1130:
        /*000c*/ 	.word	0x00000000
        /*0010*/ 	.short	0x0003
        /*0012*/ 	.short	0x0018
        /*0014*/ 	.byte	0x00, 0xf0, 0x11, 0x00


	//----- nvinfo : EIATTR_KPARAM_INFO
	.align		4
.L_1131:
        /*0018*/ 	.byte	0x04, 0x17
        /*001a*/ 	.short	(.L_1133 - .L_1132)
.L_1132:
        /*001c*/ 	.word	0x00000000
        /*0020*/ 	.short	0x0002
        /*0022*/ 	.short	0x0010
        /*0024*/ 	.byte	0x00, 0xf5, 0x21, 0x00


	//----- nvinfo : EIATTR_KPARAM_INFO
	.align		4
.L_1133:
        /*0028*/ 	.byte	0x04, 0x17
        /*002a*/ 	.short	(.L_1135 - .L_1134)
.L_1134:
        /*002c*/ 	.word	0x00000000
        /*0030*/ 	.short	0x0001
        /*0032*/ 	.short	0x0008
        /*0034*/ 	.byte	0x00, 0xf5, 0x21, 0x00


	//----- nvinfo : EIATTR_KPARAM_INFO
	.align		4
.L_1135:
        /*0038*/ 	.byte	0x04, 0x17
        /*003a*/ 	.short	(.L_1137 - .L_1136)
.L_1136:
        /*003c*/ 	.word	0x00000000
        /*0040*/ 	.short	0x0000
        /*0042*/ 	.short	0x0000
        /*0044*/ 	.byte	0x00, 0xf5, 0x21, 0x00


	//----- nvinfo : EIATTR_SPARSE_MMA_MASK
	.align		4
.L_1137:
        /*0048*/ 	.byte	0x03, 0x50
        /*004a*/ 	.short	0x0000


	//----- nvinfo : EIATTR_MAXREG_COUNT
	.align		4
        /*004c*/ 	.byte	0x03, 0x1b
        /*004e*/ 	.short	0x00ff


	//----- nvinfo : EIATTR_MERCURY_ISA_VERSION
	.align		4
        /*0050*/ 	.byte	0x03, 0x5f
        /*0052*/ 	.short	0x0101


	//----- nvinfo : EIATTR_VRC_CTA_INIT_COUNT
	.align		4
        /*0054*/ 	.byte	0x02, 0x4a
	.zero		1
	.zero		1


	//----- nvinfo : EIATTR_EXIT_INSTR_OFFSETS
	.align		4
        /*0058*/ 	.byte	0x04, 0x1c
        /*005a*/ 	.short	(.L_1139 - .L_1138)


	//   ....[0]....
.L_1138:
        /*005c*/ 	.word	0x000001a0


	//----- nvinfo : EIATTR_CBANK_PARAM_SIZE
	.align		4
.L_1139:
        /*0060*/ 	.byte	0x03, 0x19
        /*0062*/ 	.short	0x001c


	//----- nvinfo : EIATTR_PARAM_CBANK
	.align		4
        /*0064*/ 	.byte	0x04, 0x0a
        /*0066*/ 	.short	(.L_1141 - .L_1140)
	.align		4
.L_1140:
        /*0068*/ 	.word	index@(.nv.constant0._Z15interactionRhoYPPfS0_S0_f)
        /*006c*/ 	.short	0x0380
        /*006e*/ 	.short	0x001c


	//----- nvinfo : EIATTR_SW_WAR
	.align		4
.L_1141:
        /*0070*/ 	.byte	0x04, 0x36
        /*0072*/ 	.short	(.L_1143 - .L_1142)
.L_1142:
        /*0074*/ 	.word	0x00000008
.L_1143:


//--------------------- .nv.info._Z7updateUPPfS0_f --------------------------
	.section	.nv.info._Z7updateUPPfS0_f,"",@"SHT_CUDA_INFO"
	.sectionflags	@""
	.align	4


	//----- nvinfo : EIATTR_CUDA_API_VERSION
	.align		4
        /*0000*/ 	.byte	0x04, 0x37
        /*0002*/ 	.short	(.L_1145 - .L_1144)
.L_1144:
        /*0004*/ 	.word	0x00000082


	//----- nvinfo : EIATTR_KPARAM_INFO
	.align		4
.L_1145:
        /*0008*/ 	.byte	0x04, 0x17
        /*000a*/ 	.short	(.L_1147 - .L_1146)
.L_1146:
        /*000c*/ 	.word	0x00000000
        /*0010*/ 	.short	0x0002
        /*0012*/ 	.short	0x0010
        /*0014*/ 	.byte	0x00, 0xf0, 0x11, 0x00


	//----- nvinfo : EIATTR_KPARAM_INFO
	.align		4
.L_1147:
        /*0018*/ 	.byte	0x04, 0x17
        /*001a*/ 	.short	(.L_1149 - .L_1148)
.L_1148:
        /*001c*/ 	.word	0x00000000
        /*0020*/ 	.short	0x0001
        /*0022*/ 	.short	0x0008
        /*0024*/ 	.byte	0x00, 0xf5, 0x21, 0x00


	//----- nvinfo : EIATTR_KPARAM_INFO
	.align		4
.L_1149:
        /*0028*/ 	.byte	0x04, 0x17
        /*002a*/ 	.short	(.L_1151 - .L_1150)
.L_1150:
        /*002c*/ 	.word	0x00000000
        /*0030*/ 	.short	0x0000
        /*0032*/ 	.short	0x0000
        /*0034*/ 	.byte	0x00, 0xf5, 0x21, 0x00


	//----- nvinfo : EIATTR_SPARSE_MMA_MASK
	.align		4
.L_1151:
        /*0038*/ 	.byte	0x03, 0x50
        /*003a*/ 	.short	0x0000


	//----- nvinfo : EIATTR_MAXREG_COUNT
	.align		4
        /*003c*/ 	.byte	0x03, 0x1b
        /*003e*/ 	.short	0x00ff


	//----- nvinfo : EIATTR_MERCURY_ISA_VERSION
	.align		4
        /*0040*/ 	.byte	0x03, 0x5f
        /*0042*/ 	.short	0x0101


	//----- nvinfo : EIATTR_VRC_CTA_INIT_COUNT
	.align		4
        /*0044*/ 	.byte	0x02, 0x4a
	.zero		1
	.zero		1


	//----- nvinfo : EIATTR_EXIT_INSTR_OFFSETS
	.align		4
        /*0048*/ 	.byte	0x04, 0x1c
        /*004a*/ 	.short	(.L_1153 - .L_1152)


	//   ....[0]....
.L_1152:
        /*004c*/ 	.word	0x00000140


	//----- nvinfo : EIATTR_CBANK_PARAM_SIZE
	.align		4
.L_1153:
        /*0050*/ 	.byte	0x03, 0x19
        /*0052*/ 	.short	0x0014


	//----- nvinfo : EIATTR_PARAM_CBANK
	.align		4
        /*0054*/ 	.byte	0x04, 0x0a
        /*0056*/ 	.short	(.L_1155 - .L_1154)
	.align		4
.L_1154:
        /*0058*/ 	.word	index@(.nv.constant0._Z7updateUPPfS0_f)
        /*005c*/ 	.short	0x0380
        /*005e*/ 	.short	0x0014


	//----- nvinfo : EIATTR_SW_WAR
	.align		4
.L_1155:
        /*0060*/ 	.byte	0x04, 0x36
        /*0062*/ 	.short	(.L_1157 - .L_1156)
.L_1156:
        /*0064*/ 	.word	0x00000008
.L_1157:


//--------------------- .nv.info._Z9updateSXZPPfS0_S0_S0_S0_S0_S0_S0_S0_f --------------------------
	.section	.nv.info._Z9updateSXZPPfS0_S0_S0_S0_S0_S0_S0_S0_f,"",@"SHT_CUDA_INFO"
	.sectionflags	@""
	.align	4


	//----- nvinfo : EIATTR_CUDA_API_VERSION
	.align		4
        /*0000*/ 	.byte	0x04, 0x37
        /*0002*/ 	.short	(.L_1159 - .L_1158)
.L_1158:
        /*0004*/ 	.word	0x00000082


	//----- nvinfo : EIATTR_KPARAM_INFO
	.align		4
.L_1159:
        /*0008*/ 	.byte	0x04, 0x17
        /*000a*/ 	.short	(.L_1161 - .L_1160)
.L_1160:
        /*000c*/ 	.word	0x00000000
        /*0010*/ 	.short	0x0009
        /*0012*/ 	.short	0x0048
        /*0014*/ 	.byte	0x00, 0xf0, 0x11, 0x00


	//----- nvinfo : EIATTR_KPARAM_INFO
	.align		4
.L_1161:
        /*0018*/ 	.byte	0x04, 0x17
        /*001a*/ 	.short	(.L_1163 - .L_1162)
.L_1162:
        /*001c*/ 	.word	0x00000000
        /*0020*/ 	.short	0x0008
        /*0022*/ 	.short	0x0040
        /*0024*/ 	.byte	0x00, 0xf5, 0x21, 0x00


	//----- nvinfo : EIATTR_KPARAM_INFO
	.align		4
.L_1163:
        /*0028*/ 	.byte	0x04, 0x17
        /*002a*/ 	.short	(.L_1165 - .L_1164)
.L_1164:
        /*002c*/ 	.word	0x00000000
        /*0030*/ 	.short	0x0007
        /*0032*/ 	.short	0x0038
        /*0034*/ 	.byte	0x00, 0xf5, 0x21, 0x00


	//----- nvinfo : EIATTR_KPARAM_INFO
	.align		4
.L_1165:
        /*0038*/ 	.byte	0x04, 0x17
        /*003a*/ 	.short	(.L_1167 - .L_1166)
.L_1166:
        /*003c*/ 	.word	0x00000000
        /*0040*/ 	.short	0x0006
        /*0042*/ 	.short	0x0030
        /*0044*/ 	.byte	0x00, 0xf5, 0x21, 0x00


	//----- nvinfo : EIATTR_KPARAM_INFO
	.align		4
.L_1167:
        /*0048*/ 	.byte	0x04, 0x17
        /*004a*/ 	.short	(.L_1169 - .L_1168)
.L_1168:
        /*004c*/ 	.word	0x00000000
        /*0050*/ 	.short	0x0005
        /*0052*/ 	.short	0x0028
        /*0054*/ 	.byte	0x00, 0xf5, 0x21, 0x00


	//----- nvinfo : EIATTR_KPARAM_INFO
	.align		4
.L_1169:
        /*0058*/ 	.byte	0x04, 0x17
        /*005a*/ 	.short	(.L_1171 - .L_1170)
.L_1170:
        /*005c*/ 	.word	0x00000000
        /*0060*/ 	.short	0x0004
        /*0062*/ 	.short	0x0020
        /*0064*/ 	.byte	0x00, 0xf5, 0x21, 0x00


	//----- nvinfo : EIATTR_KPARAM_INFO
	.align		4
.L_1171:
        /*0068*/ 	.byte	0x04, 0x17
        /*006a*/ 	.short	(.L_1173 - .L_1172)
.L_1172:
        /*006c*/ 	.word	0x00000000
        /*0070*/ 	.short	0x0003
        /*0072*/ 	.short	0x0018
        /*0074*/ 	.byte	0x00, 0xf5, 0x21, 0x00


	//----- nvinfo : EIATTR_KPARAM_INFO
	.align		4
.L_1173:
        /*0078*/ 	.byte	0x04, 0x17
        /*007a*/ 	.short	(.L_1175 - .L_1174)
.L_1174:
        /*007c*/ 	.word	0x00000000
        /*0080*/ 	.short	0x0002
        /*0082*/ 	.short	0x0010
        /*0084*/ 	.byte	0x00, 0xf5, 0x21, 0x00


	//----- nvinfo : EIATTR_KPARAM_INFO
	.align		4
.L_1175:
        /*0088*/ 	.byte	0x04, 0x17
        /*008a*/ 	.short	(.L_1177 - .L_1176)
.L_1176:
        /*008c*/ 	.word	0x00000000
        /*0090*/ 	.short	0x0001
        /*0092*/ 	.short	0x0008
        /*0094*/ 	.byte	0x00, 0xf5, 0x21, 0x00


	//----- nvinfo : EIATTR_KPARAM_INFO
	.align		4
.L_1177:
        /*0098*/ 	.byte	0x04, 0x17
        /*009a*/ 	.short	(.L_1179 - .L_1178)
.L_1178:
        /*009c*/ 	.word	0x00000000
        /*00a0*/ 	.short	0x0000
        /*00a2*/ 	.short	0x0000
        /*00a4*/ 	.byte	0x00, 0xf5, 0x21, 0x00


	//----- nvinfo : EIATTR_SPARSE_MMA_MASK
	.align		4
.L_1179:
        /*00a8*/ 	.byte	0x03, 0x50
        /*00aa*/ 	.short	0x0000


	//----- nvinfo : EIATTR_MAXREG_COUNT
	.align		4
        /*00ac*/ 	.byte	0x03, 0x1b
        /*00ae*/ 	.short	0x00ff


	//----- nvinfo : EIATTR_MERCURY_ISA_VERSION
	.align		4
        /*00b0*/ 	.byte	0x03, 0x5f
        /*00b2*/ 	.short	0x0101


	//----- nvinfo : EIATTR_VRC_CTA_INIT_COUNT
	.align		4
        /*00b4*/ 	.byte	0x02, 0x4a
	.zero		1
	.zero		1


	//----- nvinfo : EIATTR_EXIT_INSTR_OFFSETS
	.align		4
        /*00b8*/ 	.byte	0x04, 0x1c
        /*00ba*/ 	.short	(.L_1181 - .L_1180)


	//   ....[0]....
.L_1180:
        /*00bc*/ 	.word	0x00000520


	//----- nvinfo : EIATTR_CBANK_PARAM_SIZE
	.align		4
.L_1181:
        /*00c0*/ 	.byte	0x03, 0x19
        /*00c2*/ 	.short	0x004c


	//----- nvinfo : EIATTR_PARAM_CBANK
	.align		4
        /*00c4*/ 	.byte	0x04, 0x0a
        /*00c6*/ 	.short	(.L_1183 - .L_1182)
	.align		4
.L_1182:
        /*00c8*/ 	.word	index@(.nv.constant0._Z9updateSXZPPfS0_S0_S0_S0_S0_S0_S0_S0_f)
        /*00cc*/ 	.short	0x0380
        /*00ce*/ 	.short	0x004c


	//----- nvinfo : EIATTR_SW_WAR
	.align		4
.L_1183:
        /*00d0*/ 	.byte	0x04, 0x36
        /*00d2*/ 	.short	(.L_1185 - .L_1184)
.L_1184:
        /*00d4*/ 	.word	0x00000008
.L_1185:


//--------------------- .nv.info._Z8updateSYPPfS0_S0_S0_S0_f --------------------------
	.section	.nv.info._Z8updateSYPPfS0_S0_S0_S0_f,"",@"SHT_CUDA_INFO"
	.sectionflags	@""
	.align	4


	//----- nvinfo : EIATTR_CUDA_API_VERSION
	.align		4
        /*0000*/ 	.byte	0x04, 0x37
        /*0002*/ 	.short	(.L_1187 - .L_1186)
.L_1186:
        /*0004*/ 	.word	0x00000082


	//----- nvinfo : EIATTR_KPARAM_INFO
	.align		4
.L_1187:
        /*0008*/ 	.byte	0x04, 0x17
        /*000a*/ 	.short	(.L_1189 - .L_1188)
.L_1188:
        /*000c*/ 	.word	0x00000000
        /*0010*/ 	.short	0x0005
        /*0012*/ 	.short	0x0028
        /*0014*/ 	.byte	0x00, 0xf0, 0x11, 0x00


	//----- nvinfo : EIATTR_KPARAM_INFO
	.align		4
.L_1189:
        /*0018*/ 	.byte	0x04, 0x17
        /*001a*/ 	.short	(.L_1191 - .L_1190)
.L_1190:
        /*001c*/ 	.word	0x00000000
        /*0020*/ 	.short	0x0004
        /*0022*/ 	.short	0x0020
        /*0024*/ 	.byte	0x00, 0xf5, 0x21, 0x00


	//----- nvinfo : EIATTR_KPARAM_INFO
	.align		4
.L_1191:
        /*0028*/ 	.byte	0x04, 0x17
        /*002a*/ 	.short	(.L_1193 - .L_1192)
.L_1192:
        /*002c*/ 	.word	0x00000000
        /*0030*/ 	.short	0x0003
        /*0032*/ 	.short	0x0018
        /*0034*/ 	.byte	0x00, 0xf5, 0x21, 0x00


	//----- nvinfo : EIATTR_KPARAM_INFO
	.align		4
.L_1193:
        /*0038*/ 	.byte	0x04, 0x17
        /*003a*/ 	.short	(.L_1195 - .L_1194)
.L_1194:
        /*003c*/ 	.word	0x00000000
        /*0040*/ 	.short	0x0002
        /*0042*/ 	.short	0x0010
        /*0044*/ 	.byte	0x00, 0xf5, 0x21, 0x00


	//----- nvinfo : EIATTR_KPARAM_INFO
	.align		4
.L_1195:
        /*0048*/ 	.byte	0x04, 0x17
        /*004a*/ 	.short	(.L_1197 - .L_1196)
.L_1196:
        /*004c*/ 	.word	0x00000000
        /*0050*/ 	.short	0x0001
        /*0052*/ 	.short	0x0008
        /*0054*/ 	.byte	0x00, 0xf5, 0x21, 0x00


	//----- nvinfo : EIATTR_KPARAM_INFO
	.align		4
.L_1197:
        /*0058*/ 	.byte	0x04, 0x17
        /*005a*/ 	.short	(.L_1199 - .L_1198)
.L_1198:
        /*005c*/ 	.word	0x00000000
        /*0060*/ 	.short	0x0000
        /*0062*/ 	.short	0x0000
        /*0064*/ 	.byte	0x00, 0xf5, 0x21, 0x00


	//----- nvinfo : EIATTR_SPARSE_MMA_MASK
	.align		4
.L_1199:
        /*0068*/ 	.byte	0x03, 0x50
        /*006a*/ 	.short	0x0000


	//----- nvinfo : EIATTR_MAXREG_COUNT
	.align		4
        /*006c*/ 	.byte	0x03, 0x1b
        /*006e*/ 	.short	0x00ff


	//----- nvinfo : EIATTR_MERCURY_ISA_VERSION
	.align		4
        /*0070*/ 	.byte	0x03, 0x5f
        /*0072*/ 	.short	0x0101


	//----- nvinfo : EIATTR_VRC_CTA_INIT_COUNT
	.align		4
        /*0074*/ 	.byte	0x02, 0x4a
	.zero		1
	.zero		1


	//----- nvinfo : EIATTR_EXIT_INSTR_OFFSETS
	.align		4
        /*0078*/ 	.byte	0x04, 0x1c
        /*007a*/ 	.short	(.L_1201 - .L_1200)


	//   ....[0]....
.L_1200:
        /*007c*/ 	.word	0x000002a0


	//----- nvinfo : EIATTR_CBANK_PARAM_SIZE
	.align		4
.L_1201:
        /*0080*/ 	.byte	0x03, 0x19
        /*0082*/ 	.short	0x002c


	//----- nvinfo : EIATTR_PARAM_CBANK
	.align		4
        /*0084*/ 	.byte	0x04, 0x0a
        /*0086*/ 	.short	(.L_1203 - .L_1202)
	.align		4
.L_1202:
        /*0088*/ 	.word	index@(.nv.constant0._Z8updateSYPPfS0_S0_S0_S0_f)
        /*008c*/ 	.short	0x0380
        /*008e*/ 	.short	0x002c


	//----- nvinfo : EIATTR_SW_WAR
	.align		4
.L_1203:
        /*0090*/ 	.byte	0x04, 0x36
        /*0092*/ 	.short	(.L_1205 - .L_1204)
.L_1204:
        /*0094*/ 	.word	0x00000008
.L_1205:


//--------------------- .nv.info._Z7updateVPPfS0_S0_S0_f --------------------------
	.section	.nv.info._Z7updateVPPfS0_S0_S0_f,"",@"SHT_CUDA_INFO"
	.sectionflags	@""
	.align	4


	//----- nvinfo : EIATTR_CUDA_API_VERSION
	.align		4
        /*0000*/ 	.byte	0x04, 0x37
        /*0002*/ 	.short	(.L_1207 - .L_1206)
.L_1206:
        /*0004*/ 	.word	0x00000082


	//----- nvinfo : EIATTR_KPARAM_INFO
	.align		4
.L_1207:
        /*0008*/ 	.byte	0x04, 0x17
        /*000a*/ 	.short	(.L_1209 - .L_1208)
.L_1208:
        /*000c*/ 	.word	0x00000000
        /*0010*/ 	.short	0x0004
        /*0012*/ 	.short	0x0020
        /*0014*/ 	.byte	0x00, 0xf0, 0x11, 0x00


	//----- nvinfo : EIATTR_KPARAM_INFO
	.align		4
.L_1209:
        /*0018*/ 	.byte	0x04, 0x17
        /*001a*/ 	.short	(.L_1211 - .L_1210)
.L_1210:
        /*001c*/ 	.word	0x00000000
        /*0020*/ 	.short	0x0003
        /*0022*/ 	.short	0x0018
        /*0024*/ 	.byte	0x00, 0xf5, 0x21, 0x00


	//----- nvinfo : EIATTR_KPARAM_INFO
	.align		4
.L_1211:
        /*0028*/ 	.byte	0x04, 0x17
        /*002a*/ 	.short	(.L_1213 - .L_1212)
.L_1212:
        /*002c*/ 	.word	0x00000000
        /*0030*/ 	.short	0x0002
        /*0032*/ 	.short	0x0010
        /*0034*/ 	.byte	0x00, 0xf5, 0x21, 0x00


	//----- nvinfo : EIATTR_KPARAM_INFO
	.align		4
.L_1213:
        /*0038*/ 	.byte	0x04, 0x17
        /*003a*/ 	.short	(.L_1215 - .L_1214)
.L_1214:
        /*003c*/ 	.word	0x00000000
        /*0040*/ 	.short	0x0001
        /*0042*/ 	.short	0x0008
        /*0044*/ 	.byte	0x00, 0xf5, 0x21, 0x00


	//----- nvinfo : EIATTR_KPARAM_INFO
	.align		4
.L_1215:
        /*0048*/ 	.byte	0x04, 0x17
        /*004a*/ 	.short	(.L_1217 - .L_1216)
.L_1216:
        /*004c*/ 	.word	0x00000000
        /*0050*/ 	.short	0x0000
        /*0052*/ 	.short	0x0000
        /*0054*/ 	.byte	0x00, 0xf5, 0x21, 0x00


	//----- nvinfo : EIATTR_SPARSE_MMA_MASK
	.align		4
.L_1217:
        /*0058*/ 	.byte	0x03, 0x50
        /*005a*/ 	.short	0x0000


	//----- nvinfo : EIATTR_MAXREG_COUNT
	.align		4
        /*005c*/ 	.byte	0x03, 0x1b
        /*005e*/ 	.short	0x00ff


	//----- nvinfo : EIATTR_MERCURY_ISA_VERSION
	.align		4
        /*0060*/ 	.byte	0x03, 0x5f
        /*0062*/ 	.short	0x0101


	//----- nvinfo : EIATTR_VRC_CTA_INIT_COUNT
	.align		4
        /*0064*/ 	.byte	0x02, 0x4a
	.zero		1
	.zero		1


	//----- nvinfo : EIATTR_EXIT_INSTR_OFFSETS
	.align		4
        /*0068*/ 	.byte	0x04, 0x1c
        /*006a*/ 	.short	(.L_1219 - .L_1218)


	//   ....[0]....
.L_1218:
        /*006c*/ 	.word	0x000002d0


	//----- nvinfo : EIATTR_CRS_STACK_SIZE
	.align		4
.L_1219:
        /*0070*/ 	.byte	0x04, 0x1e
        /*0072*/ 	.short	(.L_1221 - .L_1220)
.L_1220:
        /*0074*/ 	.word	0x00000000


	//----- nvinfo : EIATTR_CBANK_PARAM_SIZE
	.align		4
.L_1221:
        /*0078*/ 	.byte	0x03, 0x19
        /*007a*/ 	.short	0x0024


	//----- nvinfo : EIATTR_PARAM_CBANK
	.align		4
        /*007c*/ 	.byte	0x04, 0x0a
        /*007e*/ 	.short	(.L_1223 - .L_1222)
	.align		4
.L_1222:
        /*0080*/ 	.word	index@(.nv.constant0._Z7updateVPPfS0_S0_S0_f)
        /*0084*/ 	.short	0x0380
        /*0086*/ 	.short	0x0024


	//----- nvinfo : EIATTR_SW_WAR
	.align		4
.L_1223:
        /*0088*/ 	.byte	0x04, 0x36
        /*008a*/ 	.short	(.L_1225 - .L_1224)
.L_1224:
        /*008c*/ 	.word	0x00000008
.L_1225:


//--------------------- .nv.info._Z7saveRecPPPfS1_S1_S0_S0_S0_PiS2_iiiii --------------------------
	.section	.nv.info._Z7saveRecPPPfS1_S1_S0_S0_S0_PiS2_iiiii,"",@"SHT_CUDA_INFO"
	.sectionflags	@""
	.align	4


	//----- nvinfo : EIATTR_CUDA_API_VERSION
	.align		4
        /*0000*/ 	.byte	0x04, 0x37
        /*0002*/ 	.short	(.L_1227 - .L_1226)
.L_1226:
        /*0004*/ 	.word	0x00000082


	//----- nvinfo : EIATTR_KPARAM_INFO
	.align		4
.L_1227:
        /*0008*/ 	.byte	0x04, 0x17
        /*000a*/ 	.short	(.L_1229 - .L_1228)
.L_1228:
        /*000c*/ 	.word	0x00000000
        /*0010*/ 	.short	0x000c
        /*0012*/ 	.short	0x0050
        /*0014*/ 	.byte	0x00, 0xf0, 0x11, 0x00


	//----- nvinfo : EIATTR_KPARAM_INFO
	.align		4
.L_1229:
        /*0018*/ 	.byte	0x04, 0x17
        /*001a*/ 	.short	(.L_1231 - .L_1230)
.L_1230:
        /*001c*/ 	.word	0x00000000
        /*0020*/ 	.short	0x000b
        /*0022*/ 	.short	0x004c
        /*0024*/ 	.byte	0x00, 0xf0, 0x11, 0x00


	//----- nvinfo : EIATTR_KPARAM_INFO
	.align		4
.L_1231:
        /*0028*/ 	.byte	0x04, 0x17
        /*002a*/ 	.short	(.L_1233 - .L_1232)
.L_1232:
        /*002c*/ 	.word	0x00000000
        /*0030*/ 	.short	0x000a
        /*0032*/ 	.short	0x0048
        /*0034*/ 	.byte	0x00, 0xf0, 0x11, 0x00


	//----- nvinfo : EIATTR_KPARAM_INFO
	.align		4
.L_1233:
        /*0038*/ 	.byte	0x04, 0x17
        /*003a*/ 	.short	(.L_1235 - .L_1234)
.L_1234:
        /*003c*/ 	.word	0x00000000
        /*0040*/ 	.short	0x0009
        /*0042*/ 	.short	0x0044
        /*0044*/ 	.byte	0x00, 0xf0, 0x11, 0x00


	//----- nvinfo : EIATTR_KPARAM_INFO
	.align		4
.L_1235:
        /*0048*/ 	.byte	0x04, 0x17
        /*004a*/ 	.short	(.L_1237 - .L_1236)
.L_1236:
        /*004c*/ 	.word	0x00000000
        /*0050*/ 	.short	0x0008
        /*0052*/ 	.short	0x0040
        /*0054*/ 	.byte	0x00, 0xf0, 0x11, 0x00


	//----- nvinfo : EIATTR_KPARAM_INFO
	.align		4
.L_1237:
        /*0058*/ 	.byte	0x04, 0x17
        /*005a*/ 	.short	(.L_1239 - .L_1238)
.L_1238:
        /*005c*/ 	.word	0x00000000
        /*0060*/ 	.short	0x0007
        /*0062*/ 	.short	0x0038
        /*0064*/ 	.byte	0x00, 0xf5, 0x21, 0x00


	//----- nvinfo : EIATTR_KPARAM_INFO
	.align		4
.L_1239:
        /*0068*/ 	.byte	0x04, 0x17
        /*006a*/ 	.short	(.L_1241 - .L_1240)
.L_1240:
        /*006c*/ 	.word	0x00000000
        /*0070*/ 	.short	0x0006
        /*0072*/ 	.short	0x0030
        /*0074*/ 	.byte	0x00, 0xf5, 0x21, 0x00


	//----- nvinfo : EIATTR_KPARAM_INFO
	.align		4
.L_1241:
        /*0078*/ 	.byte	0x04, 0x17
        /*007a*/ 	.short	(.L_1243 - .L_1242)
.L_1242:
        /*007c*/ 	.word	0x00000000
        /*0080*/ 	.short	0x0005
        /*0082*/ 	.short	0x0028
        /*0084*/ 	.byte	0x00, 0xf5, 0x21, 0x00


	//----- nvinfo : EIATTR_KPARAM_INFO
	.align		4
.L_1243:
        /*0088*/ 	.byte	0x04, 0x17
        /*008a*/ 	.short	(.L_1245 - .L_1244)
.L_1244:
        /*008c*/ 	.word	0x00000000
        /*0090*/ 	.short	0x0004
        /*0092*/ 	.short	0x0020
        /*0094*/ 	.byte	0x00, 0xf5, 0x21, 0x00


	//----- nvinfo : EIATTR_KPARAM_INFO
	.align		4
.L_1245:
        /*0098*/ 	.byte	0x04, 0x17
        /*009a*/ 	.short	(.L_1247 - .L_1246)
.L_1246:
        /*009c*/ 	.word	0x00000000
        /*00a0*/ 	.short	0x0003
        /*00a2*/ 	.short	0x0018
        /*00a4*/ 	.byte	0x00, 0xf5, 0x21, 0x00


	//----- nvinfo : EIATTR_KPARAM_INFO
	.align		4
.L_1247:
        /*00a8*/ 	.byte	0x04, 0x17
        /*00aa*/ 	.short	(.L_1249 - .L_1248)
.L_1248:
        /*00ac*/ 	.word	0x00000000
        /*00b0*/ 	.short	0x0002
        /*00b2*/ 	.short	0x0010
        /*00b4*/ 	.byte	0x00, 0xf5, 0x21, 0x00


	//----- nvinfo : EIATTR_KPARAM_INFO
	.align		4
.L_1249:
        /*00b8*/ 	.byte	0x04, 0x17
        /*00ba*/ 	.short	(.L_1251 - .L_1250)
.L_1250:
        /*00bc*/ 	.word	0x00000000
        /*00c0*/ 	.short	0x0001
        /*00c2*/ 	.short	0x0008
        /*00c4*/ 	.byte	0x00, 0xf5, 0x21, 0x00


	//----- nvinfo : EIATTR_KPARAM_INFO
	.align		4
.L_1251:
        /*00c8*/ 	.byte	0x04, 0x17
        /*00ca*/ 	.short	(.L_1253 - .L_1252)
.L_1252:
        /*00cc*/ 	.word	0x00000000
        /*00d0*/ 	.short	0x0000
        /*00d2*/ 	.short	0x0000
        /*00d4*/ 	.byte	0x00, 0xf5, 0x21, 0x00


	//----- nvinfo : EIATTR_SPARSE_MMA_MASK
	.align		4
.L_1253:
        /*00d8*/ 	.byte	0x03, 0x50
        /*00da*/ 	.short	0x0000


	//----- nvinfo : EIATTR_MAXREG_COUNT
	.align		4
        /*00dc*/ 	.byte	0x03, 0x1b
        /*00de*/ 	.short	0x00ff


	//----- nvinfo : EIATTR_MERCURY_ISA_VERSION
	.align		4
        /*00e0*/ 	.byte	0x03, 0x5f
        /*00e2*/ 	.short	0x0101


	//----- nvinfo : EIATTR_VRC_CTA_INIT_COUNT
	.align		4
        /*00e4*/ 	.byte	0x02, 0x4a
	.zero		1
	.zero		1


	//----- nvinfo : EIATTR_EXIT_INSTR_OFFSETS
	.align		4
        /*00e8*/ 	.byte	0x04, 0x1c
        /*00ea*/ 	.short	(.L_1255 - .L_1254)


	//   ....[0]....
.L_1254:
        /*00ec*/ 	.word	0x000001e0


	//   ....[1]....
        /*00f0*/ 	.word	0x000003b0


	//----- nvinfo : EIATTR_CBANK_PARAM_SIZE
	.align		4
.L_1255:
        /*00f4*/ 	.byte	0x03, 0x19
        /*00f6*/ 	.short	0x0054


	//----- nvinfo : EIATTR_PARAM_CBANK
	.align		4
        /*00f8*/ 	.byte	0x04, 0x0a
        /*00fa*/ 	.short	(.L_1257 - .L_1256)
	.align		4
.L_1256:
        /*00fc*/ 	.word	index@(.nv.constant0._Z7saveRecPPPfS1_S1_S0_S0_S0_PiS2_iiiii)
        /*0100*/ 	.short	0x0380
        /*0102*/ 	.short	0x0054


	//----- nvinfo : EIATTR_SW_WAR
	.align		4
.L_1257:
        /*0104*/ 	.byte	0x04, 0x36
        /*0106*/ 	.short	(.L_1259 - .L_1258)
.L_1258:
        /*0108*/ 	.word	0x00000008
.L_1259:


//--------------------- .nv.info._Z7saveRecPPfS0_S0_S0_S0_S0_PiS1_iiiii --------------------------
	.section	.nv.info._Z7saveRecPPfS0_S0_S0_S0_S0_PiS1_iiiii,"",@"SHT_CUDA_INFO"
	.sectionflags	@""
	.align	4


	//----- nvinfo : EIATTR_CUDA_API_VERSION
	.align		4
        /*0000*/ 	.byte	0x04, 0x37
        /*0002*/ 	.short	(.L_1261 - .L_1260)
.L_1260:
        /*0004*/ 	.word	0x00000082


	//----- nvinfo : EIATTR_KPARAM_INFO
	.align		4
.L_1261:
        /*0008*/ 	.byte	0x04, 0x17
        /*000a*/ 	.short	(.L_1263 - .L_1262)
.L_1262:
        /*000c*/ 	.word	0x00000000
        /*0010*/ 	.short	0x000c
        /*0012*/ 	.short	0x0050
        /*0014*/ 	.byte	0x00, 0xf0, 0x11, 0x00


	//----- nvinfo : EIATTR_KPARAM_INFO
	.align		4
.L_1263:
        /*0018*/ 	.byte	0x04, 0x17
        /*001a*/ 	.short	(.L_1265 - .L_1264)
.L_1264:
        /*001c*/ 	.word	0x00000000
        /*0020*/ 	.short	0x000b
        /*0022*/ 	.short	0x004c
        /*0024*/ 	.byte	0x00, 0xf0, 0x11, 0x00


	//----- nvinfo : EIATTR_KPARAM_INFO
	.align		4
.L_1265:
        /*0028*/ 	.byte	0x04, 0x17
        /*002a*/ 	.short	(.L_1267 - .L_1266)
.L_1266:
        /*002c*/ 	.word	0x00000000
        /*0030*/ 	.short	0x000a
        /*0032*/ 	.short	0x0048
        /*0034*/ 	.byte	0x00, 0xf0, 0x11, 0x00


	//----- nvinfo : EIATTR_KPARAM_INFO
	.align		4
.L_1267:
        /*0038*/ 	.byte	0x04, 0x17
        /*003a*/ 	.short	(.L_1269 - .L_1268)
.L_1268:
        /*003c*/ 	.word	0x00000000
        /*0040*/ 	.short	0x0009
        /*0042*/ 	.short	0x0044
        /*0044*/ 	.byte	0x00, 0xf0, 0x11, 0x00


	//----- nvinfo : EIATTR_KPARAM_INFO
	.align		4
.L_1269:
        /*0048*/ 	.byte	0x04, 0x17
        /*004a*/ 	.short	(.L_1271 - .L_1270)
.L_1270:
        /*004c*/ 	.word	0x00000000
        /*0050*/ 	.short	0x0008
        /*0052*/ 	.short	0x0040
        /*0054*/ 	.byte	0x00, 0xf0, 0x11, 0x00


	//----- nvinfo : EIATTR_KPARAM_INFO
	.align		4
.L_1271:
        /*0058*/ 	.byte	0x04, 0x17
        /*005a*/ 	.short	(.L_1273 - .L_1272)
.L_1272:
        /*005c*/ 	.word	0x00000000
        /*0060*/ 	.short	0x0007
        /*0062*/ 	.short	0x0038
        /*0064*/ 	.byte	0x00, 0xf5, 0x21, 0x00


	//----- nvinfo : EIATTR_KPARAM_INFO
	.align		4
.L_1273:
        /*0068*/ 	.byte	0x04, 0x17
        /*006a*/ 	.short	(.L_1275 - .L_1274)
.L_1274:
        /*006c*/ 	.word	0x00000000
        /*0070*/ 	.short	0x0006
        /*0072*/ 	.short	0x0030
        /*0074*/ 	.byte	0x00, 0xf5, 0x21, 0x00


	//----- nvinfo : EIATTR_KPARAM_INFO
	.align		4
.L_1275:
        /*0078*/ 	.byte	0x04, 0x17
        /*007a*/ 	.short	(.L_1277 - .L_1276)
.L_1276:
        /*007c*/ 	.word	0x00000000
        /*0080*/ 	.short	0x0005
        /*0082*/ 	.short	0x0028
        /*0084*/ 	.byte	0x00, 0xf5, 0x21, 0x00


	//----- nvinfo : EIATTR_KPARAM_INFO
	.align		4
.L_1277:
        /*0088*/ 	.byte	0x04, 0x17
        /*008a*/ 	.short	(.L_1279 - .L_1278)
.L_1278:
        /*008c*/ 	.word	0x00000000
        /*0090*/ 	.short	0x0004
        /*0092*/ 	.short	0x0020
        /*0094*/ 	.byte	0x00, 0xf5, 0x21, 0x00


	//----- nvinfo : EIATTR_KPARAM_INFO
	.align		4
.L_1279:
        /*0098*/ 	.byte	0x04, 0x17
        /*009a*/ 	.short	(.L_1281 - .L_1280)
.L_1280:
        /*009c*/ 	.word	0x00000000
        /*00a0*/ 	.short	0x0003
        /*00a2*/ 	.short	0x0018
        /*00a4*/ 	.byte	0x00, 0xf5, 0x21, 0x00


	//----- nvinfo : EIATTR_KPARAM_INFO
	.align		4
.L_1281:
        /*00a8*/ 	.byte	0x04, 0x17
        /*00aa*/ 	.short	(.L_1283 - .L_1282)
.L_1282:
        /*00ac*/ 	.word	0x00000000
        /*00b0*/ 	.short	0x0002
        /*00b2*/ 	.short	0x0010
        /*00b4*/ 	.byte	0x00, 0xf5, 0x21, 0x00


	//----- nvinfo : EIATTR_KPARAM_INFO
	.align		4
.L_1283:
        /*00b8*/ 	.byte	0x04, 0x17
        /*00ba*/ 	.short	(.L_1285 - .L_1284)
.L_1284:
        /*00bc*/ 	.word	0x00000000
        /*00c0*/ 	.short	0x0001
        /*00c2*/ 	.short	0x0008
        /*00c4*/ 	.byte	0x00, 0xf5, 0x21, 0x00


	//----- nvinfo : EIATTR_KPARAM_INFO
	.align		4
.L_1285:
        /*00c8*/ 	.byte	0x04, 0x17
        /*00ca*/ 	.short	(.L_1287 - .L_1286)
.L_1286:
        /*00cc*/ 	.word	0x00000000
        /*00d0*/ 	.short	0x0000
        /*00d2*/ 	.short	0x0000
        /*00d4*/ 	.byte	0x00, 0xf5, 0x21, 0x00


	//----- nvinfo : EIATTR_SPARSE_MMA_MASK
	.align		4
.L_1287:
        /*00d8*/ 	.byte	0x03, 0x50
        /*00da*/ 	.short	0x0000


	//----- nvinfo : EIATTR_MAXREG_COUNT
	.align		4
        /*00dc*/ 	.byte	0x03, 0x1b
        /*00de*/ 	.short	0x00ff


	//----- nvinfo : EIATTR_MERCURY_ISA_VERSION
	.align		4
        /*00e0*/ 	.byte	0x03, 0x5f
        /*00e2*/ 	.short	0x0101


	//----- nvinfo : EIATTR_VRC_CTA_INIT_COUNT
	.align		4
        /*00e4*/ 	.byte	0x02, 0x4a
	.zero		1
	.zero		1


	//----- nvinfo : EIATTR_EXIT_INSTR_OFFSETS
	.align		4
        /*00e8*/ 	.byte	0x04, 0x1c
        /*00ea*/ 	.short	(.L_1289 - .L_1288)


	//   ....[0]....
.L_1288:
        /*00ec*/ 	.word	0x000001c0


	//   ....[1]....
        /*00f0*/ 	.word	0x00000310


	//----- nvinfo : EIATTR_CBANK_PARAM_SIZE
	.align		4
.L_1289:
        /*00f4*/ 	.byte	0x03, 0x19
        /*00f6*/ 	.short	0x0054


	//----- nvinfo : EIATTR_PARAM_CBANK
	.align		4
        /*00f8*/ 	.byte	0x04, 0x0a
        /*00fa*/ 	.short	(.L_1291 - .L_1290)
	.align		4
.L_1290:
        /*00fc*/ 	.word	index@(.nv.constant0._Z7saveRecPPfS0_S0_S0_S0_S0_PiS1_iiiii)
        /*0100*/ 	.short	0x0380
        /*0102*/ 	.short	0x0054


	//----- nvinfo : EIATTR_SW_WAR
	.align		4
.L_1291:
        /*0104*/ 	.byte	0x04, 0x36
        /*0106*/ 	.short	(.L_1293 - .L_1292)
.L_1292:
        /*0108*/ 	.word	0x00000008
.L_1293:


//--------------------- .nv.info._Z6addSTFPPfS0_S0_S0_S0_S0_PiS1_iiiiii --------------------------
	.section	.nv.info._Z6addSTFPPfS0_S0_S0_S0_S0_PiS1_iiiiii,"",@"SHT_CUDA_INFO"
	.sectionflags	@""
	.align	4


	//----- nvinfo : EIATTR_CUDA_API_VERSION
	.align		4
        /*0000*/ 	.byte	0x04, 0x37
        /*0002*/ 	.short	(.L_1295 - .L_1294)
.L_1294:
        /*0004*/ 	.word	0x00000082


	//----- nvinfo : EIATTR_KPARAM_INFO
	.align		4
.L_1295:
        /*0008*/ 	.byte	0x04, 0x17
        /*000a*/ 	.short	(.L_1297 - .L_1296)
.L_1296:
        /*000c*/ 	.word	0x00000000
        /*0010*/ 	.short	0x000d
        /*0012*/ 	.short	0x0054
        /*0014*/ 	.byte	0x00, 0xf0, 0x11, 0x00


	//----- nvinfo : EIATTR_KPARAM_INFO
	.align		4
.L_1297:
        /*0018*/ 	.byte	0x04, 0x17
        /*001a*/ 	.short	(.L_1299 - .L_1298)
.L_1298:
        /*001c*/ 	.word	0x00000000
        /*0020*/ 	.short	0x000c
        /*0022*/ 	.short	0x0050
        /*0024*/ 	.byte	0x00, 0xf0, 0x11, 0x00


	//----- nvinfo : EIATTR_KPARAM_INFO
	.align		4
.L_1299:
        /*0028*/ 	.byte	0x04, 0x17
        /*002a*/ 	.short	(.L_1301 - .L_1300)
.L_1300:
        /*002c*/ 	.word	0x00000000
        /*0030*/ 	.short	0x000b
        /*0032*/ 	.short	0x004c
        /*0034*/ 	.byte	0x00, 0xf0, 0x11, 0x00


	//----- nvinfo : EIATTR_KPARAM_INFO
	.align		4
.L_1301:
        /*0038*/ 	.byte	0x04, 0x17
        /*003a*/ 	.short	(.L_1303 - .L_1302)
.L_1302:
        /*003c*/ 	.word	0x00000000
        /*0040*/ 	.short	0x000a
        /*0042*/ 	.short	0x0048
        /*0044*/ 	.byte	0x00, 0xf0, 0x11, 0x00


	//----- nvinfo : EIATTR_KPARAM_INFO
	.align		4
.L_1303:
        /*0048*/ 	.byte	0x04, 0x17
        /*004a*/ 	.short	(.L_1305 - .L_1304)
.L_1304:
        /*004c*/ 	.word	0x00000000
        /*0050*/ 	.short	0x0009
        /*0052*/ 	.short	0x0044
        /*0054*/ 	.byte	0x00, 0xf0, 0x11, 0x00


	//----- nvinfo : EIATTR_KPARAM_INFO
	.align		4
.L_1305:
        /*0058*/ 	.byte	0x04, 0x17
        /*005a*/ 	.short	(.L_1307 - .L_1306)
.L_1306:
        /*005c*/ 	.word	0x00000000
        /*0060*/ 	.short	0x0008
        /*0062*/ 	.short	0x0040
        /*0064*/ 	.byte	0x00, 0xf0, 0x11, 0x00


	//----- nvinfo : EIATTR_KPARAM_INFO
	.align		4
.L_1307:
        /*0068*/ 	.byte	0x04, 0x17
        /*006a*/ 	.short	(.L_1309 - .L_1308)
.L_1308:
        /*006c*/ 	.word	0x00000000
        /*0070*/ 	.short	0x0007
        /*0072*/ 	.short	0x0038
        /*0074*/ 	.byte	0x00, 0xf5, 0x21, 0x00


	//----- nvinfo : EIATTR_KPARAM_INFO
	.align		4
.L_1309:
        /*0078*/ 	.byte	0x04, 0x17
        /*007a*/ 	.short	(.L_1311 - .L_1310)
.L_1310:
        /*007c*/ 	.word	0x00000000
        /*0080*/ 	.short	0x0006
        /*0082*/ 	.short	0x0030
        /*0084*/ 	.byte	0x00, 0xf5, 0x21, 0x00


	//----- nvinfo : EIATTR_KPARAM_INFO
	.align		4
.L_1311:
        /*0088*/ 	.byte	0x04, 0x17
        /*008a*/ 	.short	(.L_1313 - .L_1312)
.L_1312:
        /*008c*/ 	.word	0x00000000
        /*0090*/ 	.short	0x0005
        /*0092*/ 	.short	0x0028
        /*0094*/ 	.byte	0x00, 0xf5, 0x21, 0x00


	//----- nvinfo : EIATTR_KPARAM_INFO
	.align		4
.L_1313:
        /*0098*/ 	.byte	0x04, 0x17
        /*009a*/ 	.short	(.L_1315 - .L_1314)
.L_1314:
        /*009c*/ 	.word	0x00000000
        /*00a0*/ 	.short	0x0004
        /*00a2*/ 	.short	0x0020
        /*00a4*/ 	.byte	0x00, 0xf5, 0x21, 0x00


	//----- nvinfo : EIATTR_KPARAM_INFO
	.align		4
.L_1315:
        /*00a8*/ 	.byte	0x04, 0x17
        /*00aa*/ 	.short	(.L_1317 - .L_1316)
.L_1316:
        /*00ac*/ 	.word	0x00000000
        /*00b0*/ 	.short	0x0003
        /*00b2*/ 	.short	0x0018
        /*00b4*/ 	.byte	0x00, 0xf5, 0x21, 0x00


	//----- nvinfo : EIATTR_KPARAM_INFO
	.align		4
.L_1317:
        /*00b8*/ 	.byte	0x04, 0x17
        /*00ba*/ 	.short	(.L_1319 - .L_1318)
.L_1318:
        /*00bc*/ 	.word	0x00000000
        /*00c0*/ 	.short	0x0002
        /*00c2*/ 	.short	0x0010
        /*00c4*/ 	.byte	0x00, 0xf5, 0x21, 0x00


	//----- nvinfo : EIATTR_KPARAM_INFO
	.align		4
.L_1319:
        /*00c8*/ 	.byte	0x04, 0x17
        /*00ca*/ 	.short	(.L_1321 - .L_1320)
.L_1320:
        /*00cc*/ 	.word	0x00000000
        /*00d0*/ 	.short	0x0001
        /*00d2*/ 	.short	0x0008
        /*00d4*/ 	.byte	0x00, 0xf5, 0x21, 0x00


	//----- nvinfo : EIATTR_KPARAM_INFO
	.align		4
.L_1321:
        /*00d8*/ 	.byte	0x04, 0x17
        /*00da*/ 	.short	(.L_1323 - .L_1322)
.L_1322:
        /*00dc*/ 	.word	0x00000000
        /*00e0*/ 	.short	0x0000
        /*00e2*/ 	.short	0x0000
        /*00e4*/ 	.byte	0x00, 0xf5, 0x21, 0x00


	//----- nvinfo : EIATTR_SPARSE_MMA_MASK
	.align		4
.L_1323:
        /*00e8*/ 	.byte	0x03, 0x50
        /*00ea*/ 	.short	0x0000


	//----- nvinfo : EIATTR_MAXREG_COUNT
	.align		4
        /*00ec*/ 	.byte	0x03, 0x1b
        /*00ee*/ 	.short	0x00ff


	//----- nvinfo : EIATTR_MERCURY_ISA_VERSION
	.align		4
        /*00f0*/ 	.byte	0x03, 0x5f
        /*00f2*/ 	.short	0x0101


	//----- nvinfo : EIATTR_VRC_CTA_INIT_COUNT
	.align		4
        /*00f4*/ 	.byte	0x02, 0x4a
	.zero		1
	.zero		1


	//----- nvinfo : EIATTR_EXIT_INSTR_OFFSETS
	.align		4
        /*00f8*/ 	.byte	0x04, 0x1c
        /*00fa*/ 	.short	(.L_1325 - .L_1324)


	//   ....[0]....
.L_1324:
        /*00fc*/ 	.word	0x000000e0


	//   ....[1]....
        /*0100*/ 	.word	0x00000240


	//   ....[2]....
        /*0104*/ 	.word	0x00000410


	//----- nvinfo : EIATTR_CBANK_PARAM_SIZE
	.align		4
.L_1325:
        /*0108*/ 	.byte	0x03, 0x19
        /*010a*/ 	.short	0x0058


	//----- nvinfo : EIATTR_PARAM_CBANK
	.align		4
        /*010c*/ 	.byte	0x04, 0x0a
        /*010e*/ 	.short	(.L_1327 - .L_1326)
	.align		4
.L_1326:
        /*0110*/ 	.word	index@(.nv.constant0._Z6addSTFPPfS0_S0_S0_S0_S0_PiS1_iiiiii)
        /*0114*/ 	.short	0x0380
        /*0116*/ 	.short	0x0058


	//----- nvinfo : EIATTR_SW_WAR
	.align		4
.L_1327:
        /*0118*/ 	.byte	0x04, 0x36
        /*011a*/ 	.short	(.L_1329 - .L_1328)
.L_1328:
        /*011c*/ 	.word	0x00000008
.L_1329:


//--------------------- .nv.info._Z6divVXZPPfS0_S0_S0_S0_S0_S0_S0_ii --------------------------
	.section	.nv.info._Z6divVXZPPfS0_S0_S0_S0_S0_S0_S0_ii,"",@"SHT_CUDA_INFO"
	.sectionflags	@""
	.align	4


	//----- nvinfo : EIATTR_CUDA_API_VERSION
	.align		4
        /*0000*/ 	.byte	0x04, 0x37
        /*0002*/ 	.short	(.L_1331 - .L_1330)
.L_1330:
        /*0004*/ 	.word	0x00000082


	//----- nvinfo : EIATTR_KPARAM_INFO
	.align		4
.L_1331:
        /*0008*/ 	.byte	0x04, 0x17
        /*000a*/ 	.short	(.L_1333 - .L_1332)
.L_1332:
        /*000c*/ 	.word	0x00000000
        /*0010*/ 	.short	0x0009
        /*0012*/ 	.short	0x0044
        /*0014*/ 	.byte	0x00, 0xf0, 0x11, 0x00


	//----- nvinfo : EIATTR_KPARAM_INFO
	.align		4
.L_1333:
        /*0018*/ 	.byte	0x04, 0x17
        /*001a*/ 	.short	(.L_1335 - .L_1334)
.L_1334:
        /*001c*/ 	.word	0x00000000
        /*0020*/ 	.short	0x0008
        /*0022*/ 	.short	0x0040
        /*0024*/ 	.byte	0x00, 0xf0, 0x11, 0x00


	//----- nvinfo : EIATTR_KPARAM_INFO
	.align		4
.L_1335:
        /*0028*/ 	.byte	0x04, 0x17
        /*002a*/ 	.short	(.L_1337 - .L_1336)
.L_1336:
        /*002c*/ 	.word	0x00000000
        /*0030*/ 	.short	0x0007
        /*0032*/ 	.short	0x0038
        /*0034*/ 	.byte	0x00, 0xf5, 0x21, 0x00


	//----- nvinfo : EIATTR_KPARAM_INFO
	.align		4
.L_1337:
        /*0038*/ 	.byte	0x04, 0x17
        /*003a*/ 	.short	(.L_1339 - .L_1338)
.L_1338:
        /*003c*/ 	.word	0x00000000
        /*0040*/ 	.short	0x0006
        /*0042*/ 	.short	0x0030
        /*0044*/ 	.byte	0x00, 0xf5, 0x21, 0x00


	//----- nvinfo : EIATTR_KPARAM_INFO
	.align		4
.L_1339:
        /*0048*/ 	.byte	0x04, 0x17
        /*004a*/ 	.short	(.L_1341 - .L_1340)
.L_1340:
        /*004c*/ 	.word	0x00000000
        /*0050*/ 	.short	0x0005
        /*0052*/ 	.short	0x0028
        /*0054*/ 	.byte	0x00, 0xf5, 0x21, 0x00


	//----- nvinfo : EIATTR_KPARAM_INFO
	.align		4
.L_1341:
        /*0058*/ 	.byte	0x04, 0x17
        /*005a*/ 	.short	(.L_1343 - .L_1342)
.L_1342:
        /*005c*/ 	.word	0x00000000
        /*0060*/ 	.short	0x0004
        /*0062*/ 	.short	0x0020
        /*0064*/ 	.byte	0x00, 0xf5, 0x21, 0x00


	//----- nvinfo : EIATTR_KPARAM_INFO
	.align		4
.L_1343:
        /*0068*/ 	.byte	0x04, 0x17
        /*006a*/ 	.short	(.L_1345 - .L_1344)
.L_1344:
        /*006c*/ 	.word	0x00000000
        /*0070*/ 	.short	0x0003
        /*0072*/ 	.short	0x0018
        /*0074*/ 	.byte	0x00, 0xf5, 0x21, 0x00


	//----- nvinfo : EIATTR_KPARAM_INFO
	.align		4
.L_1345:
        /*0078*/ 	.byte	0x04, 0x17
        /*007a*/ 	.short	(.L_1347 - .L_1346)
.L_1346:
        /*007c*/ 	.word	0x00000000
        /*0080*/ 	.short	0x0002
        /*0082*/ 	.short	0x0010
        /*0084*/ 	.byte	0x00, 0xf5, 0x21, 0x00


	//----- nvinfo : EIATTR_KPARAM_INFO
	.align		4
.L_1347:
        /*0088*/ 	.byte	0x04, 0x17
        /*008a*/ 	.short	(.L_1349 - .L_1348)
.L_1348:
        /*008c*/ 	.word	0x00000000
        /*0090*/ 	.short	0x0001
        /*0092*/ 	.short	0x0008
        /*0094*/ 	.byte	0x00, 0xf5, 0x21, 0x00


	//----- nvinfo : EIATTR_KPARAM_INFO
	.align		4
.L_1349:
        /*0098*/ 	.byte	0x04, 0x17
        /*009a*/ 	.short	(.L_1351 - .L_1350)
.L_1350:
        /*009c*/ 	.word	0x00000000
        /*00a0*/ 	.short	0x0000
        /*00a2*/ 	.short	0x0000
        /*00a4*/ 	.byte	0x00, 0xf5, 0x21, 0x00


	//----- nvinfo : EIATTR_SPARSE_MMA_MASK
	.align		4
.L_1351:
        /*00a8*/ 	.byte	0x03, 0x50
        /*00aa*/ 	.short	0x0000


	//----- nvinfo : EIATTR_MAXREG_COUNT
	.align		4
        /*00ac*/ 	.byte	0x03, 0x1b
        /*00ae*/ 	.short	0x00ff


	//----- nvinfo : EIATTR_MERCURY_ISA_VERSION
	.align		4
        /*00b0*/ 	.byte	0x03, 0x5f
        /*00b2*/ 	.short	0x0101


	//----- nvinfo : EIATTR_VRC_CTA_INIT_COUNT
	.align		4
        /*00b4*/ 	.byte	0x02, 0x4a
	.zero		1
	.zero		1


	//----- nvinfo : EIATTR_EXIT_INSTR_OFFSETS
	.align		4
        /*00b8*/ 	.byte	0x04, 0x1c
        /*00ba*/ 	.short	(.L_1353 - .L_1352)


	//   ....[0]....
.L_1352:
        /*00bc*/ 	.word	0x00000f90


	//   ....[1]....
        /*00c0*/ 	.word	0x00001040


	//----- nvinfo : EIATTR_CRS_STACK_SIZE
	.align		4
.L_1353:
        /*00c4*/ 	.byte	0x04, 0x1e
        /*00c6*/ 	.short	(.L_1355 - .L_1354)
.L_1354:
        /*00c8*/ 	.word	0x00000000


	//----- nvinfo : EIATTR_CBANK_PARAM_SIZE
	.align		4
.L_1355:
        /*00cc*/ 	.byte	0x03, 0x19
        /*00ce*/ 	.short	0x0048


	//----- nvinfo : EIATTR_PARAM_CBANK
	.align		4
        /*00d0*/ 	.byte	0x04, 0x0a
        /*00d2*/ 	.short	(.L_1357 - .L_1356)
	.align		4
.L_1356:
        /*00d4*/ 	.word	index@(.nv.constant0._Z6divVXZPPfS0_S0_S0_S0_S0_S0_S0_ii)
        /*00d8*/ 	.short	0x0380
        /*00da*/ 	.short	0x0048


	//----- nvinfo : EIATTR_SW_WAR
	.align		4
.L_1357:
        /*00dc*/ 	.byte	0x04, 0x36
        /*00de*/ 	.short	(.L_1359 - .L_1358)
.L_1358:
        /*00e0*/ 	.word	0x00000008
.L_1359:


//--------------------- .nv.info._Z5divVYPPfS0_S0_S0_S0_ii --------------------------
	.section	.nv.info._Z5divVYPPfS0_S0_S0_S0_ii,"",@"SHT_CUDA_INFO"
	.sectionflags	@""
	.align	4


	//----- nvinfo : EIATTR_CUDA_API_VERSION
	.align		4
        /*0000*/ 	.byte	0x04, 0x37
        /*0002*/ 	.short	(.L_1361 - .L_1360)
.L_1360:
        /*0004*/ 	.word	0x00000082


	//----- nvinfo : EIATTR_KPARAM_INFO
	.align		4
.L_1361:
        /*0008*/ 	.byte	0x04, 0x17
        /*000a*/ 	.short	(.L_1363 - .L_1362)
.L_1362:
        /*000c*/ 	.word	0x00000000
        /*0010*/ 	.short	0x0006
        /*0012*/ 	.short	0x002c
        /*0014*/ 	.byte	0x00, 0xf0, 0x11, 0x00


	//----- nvinfo : EIATTR_KPARAM_INFO
	.align		4
.L_1363:
        /*0018*/ 	.byte	0x04, 0x17
        /*001a*/ 	.short	(.L_1365 - .L_1364)
.L_1364:
        /*001c*/ 	.word	0x00000000
        /*0020*/ 	.short	0x0005
        /*0022*/ 	.short	0x0028
        /*0024*/ 	.byte	0x00, 0xf0, 0x11, 0x00


	//----- nvinfo : EIATTR_KPARAM_INFO
	.align		4
.L_1365:
        /*0028*/ 	.byte	0x04, 0x17
        /*002a*/ 	.short	(.L_1367 - .L_1366)
.L_1366:
        /*002c*/ 	.word	0x00000000
        /*0030*/ 	.short	0x0004
        /*0032*/ 	.short	0x0020
        /*0034*/ 	.byte	0x00, 0xf5, 0x21, 0x00


	//----- nvinfo : EIATTR_KPARAM_INFO
	.align		4
.L_1367:
        /*0038*/ 	.byte	0x04, 0x17
        /*003a*/ 	.short	(.L_1369 - .L_1368)
.L_1368:
        /*003c*/ 	.word	0x00000000
        /*0040*/ 	.short	0x0003
        /*0042*/ 	.short	0x0018
        /*0044*/ 	.byte	0x00, 0xf5, 0x21, 0x00


	//----- nvinfo : EIATTR_KPARAM_INFO
	.align		4
.L_1369:
        /*0048*/ 	.byte	0x04, 0x17
        /*004a*/ 	.short	(.L_1371 - .L_1370)
.L_1370:
        /*004c*/ 	.word	0x00000000
        /*0050*/ 	.short	0x0002
        /*0052*/ 	.short	0x0010
        /*0054*/ 	.byte	0x00, 0xf5, 0x21, 0x00


	//----- nvinfo : EIATTR_KPARAM_INFO
	.align		4
.L_1371:
        /*0058*/ 	.byte	0x04, 0x17
        /*005a*/ 	.short	(.L_1373 - .L_1372)
.L_1372:
        /*005c*/ 	.word	0x00000000
        /*0060*/ 	.short	0x0001
        /*0062*/ 	.short	0x0008
        /*0064*/ 	.byte	0x00, 0xf5, 0x21, 0x00


	//----- nvinfo : EIATTR_KPARAM_INFO
	.align		4
.L_1373:
        /*0068*/ 	.byte	0x04, 0x17
        /*006a*/ 	.short	(.L_1375 - .L_1374)
.L_1374:
        /*006c*/ 	.word	0x00000000
        /*0070*/ 	.short	0x0000
        /*0072*/ 	.short	0x0000
        /*0074*/ 	.byte	0x00, 0xf5, 0x21, 0x00


	//----- nvinfo : EIATTR_SPARSE_MMA_MASK
	.align		4
.L_1375:
        /*0078*/ 	.byte	0x03, 0x50
        /*007a*/ 	.short	0x0000


	//----- nvinfo : EIATTR_MAXREG_COUNT
	.align		4
        /*007c*/ 	.byte	0x03, 0x1b
        /*007e*/ 	.short	0x00ff


	//----- nvinfo : EIATTR_MERCURY_ISA_VERSION
	.align		4
        /*0080*/ 	.byte	0x03, 0x5f
        /*0082*/ 	.short	0x0101


	//----- nvinfo : EIATTR_VRC_CTA_INIT_COUNT
	.align		4
        /*0084*/ 	.byte	0x02, 0x4a
	.zero		1
	.zero		1


	//----- nvinfo : EIATTR_EXIT_INSTR_OFFSETS
	.align		4
        /*0088*/ 	.byte	0x04, 0x1c
        /*008a*/ 	.short	(.L_1377 - .L_1376)


	//   ....[0]....
.L_1376:
        /*008c*/ 	.word	0x00000940


	//   ....[1]....
        /*0090*/ 	.word	0x000009a0


	//----- nvinfo : EIATTR_CRS_STACK_SIZE
	.align		4
.L_1377:
        /*0094*/ 	.byte	0x04, 0x1e
        /*0096*/ 	.short	(.L_1379 - .L_1378)
.L_1378:
        /*0098*/ 	.word	0x00000000


	//----- nvinfo : EIATTR_CBANK_PARAM_SIZE
	.align		4
.L_1379:
        /*009c*/ 	.byte	0x03, 0x19
        /*009e*/ 	.short	0x0030


	//----- nvinfo : EIATTR_PARAM_CBANK
	.align		4
        /*00a0*/ 	.byte	0x04, 0x0a
        /*00a2*/ 	.short	(.L_1381 - .L_1380)
	.align		4
.L_1380:
        /*00a4*/ 	.word	index@(.nv.constant0._Z5divVYPPfS0_S0_S0_S0_ii)
        /*00a8*/ 	.short	0x0380
        /*00aa*/ 	.short	0x0030


	//----- nvinfo : EIATTR_SW_WAR
	.align		4
.L_1381:
        /*00ac*/ 	.byte	0x04, 0x36
        /*00ae*/ 	.short	(.L_1383 - .L_1382)
.L_1382:
        /*00b0*/ 	.word	0x00000008
.L_1383:


//--------------------- .nv.info._Z6divSXZPPfS0_S0_S0_S0_S0_S0_ii --------------------------
	.section	.nv.info._Z6divSXZPPfS0_S0_S0_S0_S0_S0_ii,"",@"SHT_CUDA_INFO"
	.sectionflags	@""
	.align	4


	//----- nvinfo : EIATTR_CUDA_API_VERSION
	.align		4
        /*0000*/ 	.byte	0x04, 0x37
        /*0002*/ 	.short	(.L_1385 - .L_1384)
.L_1384:
        /*0004*/ 	.word	0x00000082


	//----- nvinfo : EIATTR_KPARAM_INFO
	.align		4
.L_1385:
        /*0008*/ 	.byte	0x04, 0x17
        /*000a*/ 	.short	(.L_1387 - .L_1386)
.L_1386:
        /*000c*/ 	.word	0x00000000
        /*0010*/ 	.short	0x0008
        /*0012*/ 	.short	0x003c
        /*0014*/ 	.byte	0x00, 0xf0, 0x11, 0x00


	//----- nvinfo : EIATTR_KPARAM_INFO
	.align		4
.L_1387:
        /*0018*/ 	.byte	0x04, 0x17
        /*001a*/ 	.short	(.L_1389 - .L_1388)
.L_1388:
        /*001c*/ 	.word	0x00000000
        /*0020*/ 	.short	0x0007
        /*0022*/ 	.short	0x0038
        /*0024*/ 	.byte	0x00, 0xf0, 0x11, 0x00


	//----- nvinfo : EIATTR_KPARAM_INFO
	.align		4
.L_1389:
        /*0028*/ 	.byte	0x04, 0x17
        /*002a*/ 	.short	(.L_1391 - .L_1390)
.L_1390:
        /*002c*/ 	.word	0x00000000
        /*0030*/ 	.short	0x0006
        /*0032*/ 	.short	0x0030
        /*0034*/ 	.byte	0x00, 0xf5, 0x21, 0x00


	//----- nvinfo : EIATTR_KPARAM_INFO
	.align		4
.L_1391:
        /*0038*/ 	.byte	0x04, 0x17
        /*003a*/ 	.short	(.L_1393 - .L_1392)
.L_1392:
        /*003c*/ 	.word	0x00000000
        /*0040*/ 	.short	0x0005
        /*0042*/ 	.short	0x0028
        /*0044*/ 	.byte	0x00, 0xf5, 0x21, 0x00


	//----- nvinfo : EIATTR_KPARAM_INFO
	.align		4
.L_1393:
        /*0048*/ 	.byte	0x04, 0x17
        /*004a*/ 	.short	(.L_1395 - .L_1394)
.L_1394:
        /*004c*/ 	.word	0x00000000
        /*0050*/ 	.short	0x0004
        /*0052*/ 	.short	0x0020
        /*0054*/ 	.byte	0x00, 0xf5, 0x21, 0x00


	//----- nvinfo : EIATTR_KPARAM_INFO
	.align		4
.L_1395:
        /*0058*/ 	.byte	0x04, 0x17
        /*005a*/ 	.short	(.L_1397 - .L_1396)
.L_1396:
        /*005c*/ 	.word	0x00000000
        /*0060*/ 	.short	0x0003
        /*0062*/ 	.short	0x0018
        /*0064*/ 	.byte	0x00, 0xf5, 0x21, 0x00


	//----- nvinfo : EIATTR_KPARAM_INFO
	.align		4
.L_1397:
        /*0068*/ 	.byte	0x04, 0x17
        /*006a*/ 	.short	(.L_1399 - .L_1398)
.L_1398:
        /*006c*/ 	.word	0x00000000
        /*0070*/ 	.short	0x0002
        /*0072*/ 	.short	0x0010
        /*0074*/ 	.byte	0x00, 0xf5, 0x21, 0x00


	//----- nvinfo : EIATTR_KPARAM_INFO
	.align		4
.L_1399:
        /*0078*/ 	.byte	0x04, 0x17
        /*007a*/ 	.short	(.L_1401 - .L_1400)
.L_1400:
        /*007c*/ 	.word	0x00000000
        /*0080*/ 	.short	0x0001
        /*0082*/ 	.short	0x0008
        /*0084*/ 	.byte	0x00, 0xf5, 0x21, 0x00


	//----- nvinfo : EIATTR_KPARAM_INFO
	.align		4
.L_1401:
        /*0088*/ 	.byte	0x04, 0x17
        /*008a*/ 	.short	(.L_1403 - .L_1402)
.L_1402:
        /*008c*/ 	.word	0x00000000
        /*0090*/ 	.short	0x0000
        /*0092*/ 	.short	0x0000
        /*0094*/ 	.byte	0x00, 0xf5, 0x21, 0x00


	//----- nvinfo : EIATTR_SPARSE_MMA_MASK
	.align		4
.L_1403:
        /*0098*/ 	.byte	0x03, 0x50
        /*009a*/ 	.short	0x0000


	//----- nvinfo : EIATTR_MAXREG_COUNT
	.align		4
        /*009c*/ 	.byte	0x03, 0x1b
        /*009e*/ 	.short	0x00ff


	//----- nvinfo : EIATTR_MERCURY_ISA_VERSION
	.align		4
        /*00a0*/ 	.byte	0x03, 0x5f
        /*00a2*/ 	.short	0x0101


	//----- nvinfo : EIATTR_VRC_CTA_INIT_COUNT
	.align		4
        /*00a4*/ 	.byte	0x02, 0x4a
	.zero		1
	.zero		1


	//----- nvinfo : EIATTR_EXIT_INSTR_OFFSETS
	.align		4
        /*00a8*/ 	.byte	0x04, 0x1c
        /*00aa*/ 	.short	(.L_1405 - .L_1404)


	//   ....[0]....
.L_1404:
        /*00ac*/ 	.word	0x00000960


	//   ....[1]....
        /*00b0*/ 	.word	0x00001080


	//----- nvinfo : EIATTR_CRS_STACK_SIZE
	.align		4
.L_1405:
        /*00b4*/ 	.byte	0x04, 0x1e
        /*00b6*/ 	.short	(.L_1407 - .L_1406)
.L_1406:
        /*00b8*/ 	.word	0x00000000


	//----- nvinfo : EIATTR_CBANK_PARAM_SIZE
	.align		4
.L_1407:
        /*00bc*/ 	.byte	0x03, 0x19
        /*00be*/ 	.short	0x0040


	//----- nvinfo : EIATTR_PARAM_CBANK
	.align		4
        /*00c0*/ 	.byte	0x04, 0x0a
        /*00c2*/ 	.short	(.L_1409 - .L_1408)
	.align		4
.L_1408:
        /*00c4*/ 	.word	index@(.nv.constant0._Z6divSXZPPfS0_S0_S0_S0_S0_S0_ii)
        /*00c8*/ 	.short	0x0380
        /*00ca*/ 	.short	0x0040


	//----- nvinfo : EIATTR_SW_WAR
	.align		4
.L_1409:
        /*00cc*/ 	.byte	0x04, 0x36
        /*00ce*/ 	.short	(.L_1411 - .L_1410)
.L_1410:
        /*00d0*/ 	.word	0x00000008
.L_1411:


//--------------------- .nv.info._Z5divSYPPfS0_S0_S0_S0_ii --------------------------
	.section	.nv.info._Z5divSYPPfS0_S0_S0_S0_ii,"",@"SHT_CUDA_INFO"
	.sectionflags	@""
	.align	4


	//----- nvinfo : EIATTR_CUDA_API_VERSION
	.align		4
        /*0000*/ 	.byte	0x04, 0x37
        /*0002*/ 	.short	(.L_1413 - .L_1412)
.L_1412:
        /*0004*/ 	.word	0x00000082


	//----- nvinfo : EIATTR_KPARAM_INFO
	.align		4
.L_1413:
        /*0008*/ 	.byte	0x04, 0x17
        /*000a*/ 	.short	(.L_1415 - .L_1414)
.L_1414:
        /*000c*/ 	.word	0x00000000
        /*0010*/ 	.short	0x0006
        /*0012*/ 	.short	0x002c
        /*0014*/ 	.byte	0x00, 0xf0, 0x11, 0x00


	//----- nvinfo : EIATTR_KPARAM_INFO
	.align		4
.L_1415:
        /*0018*/ 	.byte	0x04, 0x17
        /*001a*/ 	.short	(.L_1417 - .L_1416)
.L_1416:
        /*001c*/ 	.word	0x00000000
        /*0020*/ 	.short	0x0005
        /*0022*/ 	.short	0x0028
        /*0024*/ 	.byte	0x00, 0xf0, 0x11, 0x00


	//----- nvinfo : EIATTR_KPARAM_INFO
	.align		4
.L_1417:
        /*0028*/ 	.byte	0x04, 0x17
        /*002a*/ 	.short	(.L_1419 - .L_1418)
.L_1418:
        /*002c*/ 	.word	0x00000000
        /*0030*/ 	.short	0x0004
        /*0032*/ 	.short	0x0020
        /*0034*/ 	.byte	0x00, 0xf5, 0x21, 0x00


	//----- nvinfo : EIATTR_KPARAM_INFO
	.align		4
.L_1419:
        /*0038*/ 	.byte	0x04, 0x17
        /*003a*/ 	.short	(.L_1421 - .L_1420)
.L_1420:
        /*003c*/ 	.word	0x00000000
        /*0040*/ 	.short	0x0003
        /*0042*/ 	.short	0x0018
        /*0044*/ 	.byte	0x00, 0xf5, 0x21, 0x00


	//----- nvinfo : EIATTR_KPARAM_INFO
	.align		4
.L_1421:
        /*0048*/ 	.byte	0x04, 0x17
        /*004a*/ 	.short	(.L_1423 - .L_1422)
.L_1422:
        /*004c*/ 	.word	0x00000000
        /*0050*/ 	.short	0x0002
        /*0052*/ 	.short	0x0010
        /*0054*/ 	.byte	0x00, 0xf5, 0x21, 0x00


	//----- nvinfo : EIATTR_KPARAM_INFO
	.align		4
.L_1423:
        /*0058*/ 	.byte	0x04, 0x17
        /*005a*/ 	.short	(.L_1425 - .L_1424)
.L_1424:
        /*005c*/ 	.word	0x00000000
        /*0060*/ 	.short	0x0001
        /*0062*/ 	.short	0x0008
        /*0064*/ 	.byte	0x00, 0xf5, 0x21, 0x00


	//----- nvinfo : EIATTR_KPARAM_INFO
	.align		4
.L_1425:
        /*0068*/ 	.byte	0x04, 0x17
        /*006a*/ 	.short	(.L_1427 - .L_1426)
.L_1426:
        /*006c*/ 	.word	0x00000000
        /*0070*/ 	.short	0x0000
        /*0072*/ 	.short	0x0000
        /*0074*/ 	.byte	0x00, 0xf5, 0x21, 0x00


	//----- nvinfo : EIATTR_SPARSE_MMA_MASK
	.align		4
.L_1427:
        /*0078*/ 	.byte	0x03, 0x50
        /*007a*/ 	.short	0x0000


	//----- nvinfo : EIATTR_MAXREG_COUNT
	.align		4
        /*007c*/ 	.byte	0x03, 0x1b
        /*007e*/ 	.short	0x00ff


	//----- nvinfo : EIATTR_MERCURY_ISA_VERSION
	.align		4
        /*0080*/ 	.byte	0x03, 0x5f
        /*0082*/ 	.short	0x0101


	//----- nvinfo : EIATTR_VRC_CTA_INIT_COUNT
	.align		4
        /*0084*/ 	.byte	0x02, 0x4a
	.zero		1
	.zero		1


	//----- nvinfo : EIATTR_EXIT_INSTR_OFFSETS
	.align		4
        /*0088*/ 	.byte	0x04, 0x1c
        /*008a*/ 	.short	(.L_1429 - .L_1428)


	//   ....[0]....
.L_1428:
        /*008c*/ 	.word	0x000005d0


	//   ....[1]....
        /*0090*/ 	.word	0x000009e0


	//----- nvinfo : EIATTR_CRS_STACK_SIZE
	.align		4
.L_1429:
        /*0094*/ 	.byte	0x04, 0x1e
        /*0096*/ 	.short	(.L_1431 - .L_1430)
.L_1430:
        /*0098*/ 	.word	0x00000000


	//----- nvinfo : EIATTR_CBANK_PARAM_SIZE
	.align		4
.L_1431:
        /*009c*/ 	.byte	0x03, 0x19
        /*009e*/ 	.short	0x0030


	//----- nvinfo : EIATTR_PARAM_CBANK
	.align		4
        /*00a0*/ 	.byte	0x04, 0x0a
        /*00a2*/ 	.short	(.L_1433 - .L_1432)
	.align		4
.L_1432:
        /*00a4*/ 	.word	index@(.nv.constant0._Z5divSYPPfS0_S0_S0_S0_ii)
        /*00a8*/ 	.short	0x0380
        /*00aa*/ 	.short	0x0030


	//----- nvinfo : EIATTR_SW_WAR
	.align		4
.L_1433:
        /*00ac*/ 	.byte	0x04, 0x36
        /*00ae*/ 	.short	(.L_1435 - .L_1434)
.L_1434:
        /*00b0*/ 	.word	0x00000008
.L_1435:


//--------------------- .nv.callgraph             --------------------------
	.section	.nv.callgraph,"",@"SHT_CUDA_CALLGRAPH"
	.align	4
	.sectionentsize	8
	.align		4
        /*0000*/ 	.word	0x00000000
	.align		4
        /*0004*/ 	.word	0xffffffff
	.align		4
        /*0008*/ 	.word	0x00000000
	.align		4
        /*000c*/ 	.word	0xfffffffe
	.align		4
        /*0010*/ 	.word	0x00000000
	.align		4
        /*0014*/ 	.word	0xfffffffd
	.align		4
        /*0018*/ 	.word	0x00000000
	.align		4
        /*001c*/ 	.word	0xfffffffc


//--------------------- .nv.constant3             --------------------------
	.section	.nv.constant3,"a",@progbits
	.align	4
.nv.constant3:
	.type		d_pi,@object
	.size		d_pi,(.L_0 - d_pi)
d_pi:
        /*0000*/ 	.byte	0xdb, 0x0f, 0x49, 0x40
.L_0:


//--------------------- .nv.constant4             --------------------------
	.section	.nv.constant4,"a",@progbits
	.align	8
	.align		8
.nv.constant4:
        /*0000*/ 	.dword	__cudart_i2opi_f


//--------------------- .text._ZN3mat5_calcEPfS0_S0_ --------------------------
	.section	.text._ZN3mat5_calcEPfS0_S0_,"ax",@progbits
	.align	128
        .global         _ZN3mat5_calcEPfS0_S0_
        .type           _ZN3mat5_calcEPfS0_S0_,@function
        .size           _ZN3mat5_calcEPfS0_S0_,(.L_x_478 - _ZN3mat5_calcEPfS0_S0_)
        .other          _ZN3mat5_calcEPfS0_S0_,@"STO_CUDA_ENTRY STV_DEFAULT"
_ZN3mat5_calcEPfS0_S0_:
.text._ZN3mat5_calcEPfS0_S0_:
[----:B------:R-:W-:Y:S01]  /*0000*/  LDC R1, c[0x0][0x37c] ;  /* 0x0000df00ff017b82 */ /* 0x000fe20000000800 */
[----:B------:R-:W0:Y:S07]  /*0010*/  S2R R9, SR_CTAID.X ;  /* 0x0000000000097919 */ /* 0x000e2e0000002500 */
[----:B------:R-:W0:Y:S01]  /*0020*/  LDC.64 R2, c[0x0][0x388] ;  /* 0x0000e200ff027b82 */ /* 0x000e220000000a00 */
[----:B------:R-:W1:Y:S07]  /*0030*/  LDCU.64 UR4, c[0x0][0x358] ;  /* 0x00006b00ff0477ac */ /* 0x000e6e0008000a00 */
[----:B------:R-:W2:Y:S08]  /*0040*/  LDC.64 R4, c[0x0][0x390] ;  /* 0x0000e400ff047b82 */ /* 0x000eb00000000a00 */
[----:B------:R-:W3:Y:S01]  /*0050*/  LDC.64 R6, c[0x0][0x380] ;  /* 0x0000e000ff067b82 */ /* 0x000ee20000000a00 */
[----:B0-----:R-:W-:-:S04]  /*0060*/  IMAD.WIDE.U32 R2, R9, 0x4, R2 ;  /* 0x0000000409027825 */ /* 0x001fc800078e0002 */
[C---:B--2---:R-:W-:Y:S02]  /*0070*/  IMAD.WIDE.U32 R4, R9.reuse, 0x4, R4 ;  /* 0x0000000409047825 */ /* 0x044fe400078e0004 */
[----:B-1----:R-:W2:Y:S04]  /*0080*/  LDG.E R2, desc[UR4][R2.64] ;  /* 0x0000000402027981 */ /* 0x002ea8000c1e1900 */
[----:B------:R-:W2:Y:S01]  /*0090*/  LDG.E R5, desc[UR4][R4.64] ;  /* 0x0000000404057981 */ /* 0x000ea2000c1e1900 */
[----:B---3--:R-:W-:-:S04]  /*00a0*/  IMAD.WIDE.U32 R6, R9, 0x4, R6 ;  /* 0x0000000409067825 */ /* 0x008fc800078e0006 */
[----:B--2---:R-:W-:-:S05]  /*00b0*/  FMUL R9, R2, R5 ;  /* 0x0000000502097220 */ /* 0x004fca0000400000 */
[----:B------:R-:W-:Y:S01]  /*00c0*/  STG.E desc[UR4][R6.64], R9 ;  /* 0x0000000906007986 */ /* 0x000fe2000c101904 */
[----:B------:R-:W-:Y:S05]  /*00d0*/  EXIT ;  /* 0x000000000000794d */ /* 0x000fea0003800000 */
.L_x_0:
[----:B------:R-:W-:-:S00]  /*00e0*/  BRA `(.L_x_0) ;  /* 0xfffffffc00fc7947 */ /* 0x000fc0000383ffff */
[----:B------:R-:W-:-:S00]  /*00f0*/  NOP ;  /* 0x0000000000007918 */ /* 0x000fc00000000000 */
        /* <DEDUP_REMOVED lines=8> */
.L_x_478:


//--------------------- .text._ZN3mat5_calcEPffS0_fS0_ --------------------------
	.section	.text._ZN3mat5_calcEPffS0_fS0_,"ax",@progbits
	.align	128
        .global         _ZN3mat5_calcEPffS0_fS0_
        .type           _ZN3mat5_calcEPffS0_fS0_,@function
        .size           _ZN3mat5_calcEPffS0_fS0_,(.L_x_479 - _ZN3mat5_calcEPffS0_fS0_)
        .other          _ZN3mat5_calcEPffS0_fS0_,@"STO_CUDA_ENTRY STV_DEFAULT"
_ZN3mat5_calcEPffS0_fS0_:
.text._ZN3mat5_calcEPffS0_fS0_:
[----:B------:R-:W-:Y:S01]  /*0000*/  LDC R1, c[0x0][0x37c] ;  /* 0x0000df00ff017b82 */ /* 0x000fe20000000800 */
[----:B------:R-:W0:Y:S07]  /*0010*/  S2R R11, SR_CTAID.X ;  /* 0x00000000000b7919 */ /* 0x000e2e0000002500 */
[----:B------:R-:W0:Y:S01]  /*0020*/  LDC.64 R4, c[0x0][0x3a0] ;  /* 0x0000e800ff047b82 */ /* 0x000e220000000a00 */
[----:B------:R-:W1:Y:S01]  /*0030*/  LDCU.64 UR4, c[0x0][0x358] ;  /* 0x00006b00ff0477ac */ /* 0x000e620008000a00 */
[----:B------:R-:W2:Y:S06]  /*0040*/  LDCU UR6, c[0x0][0x398] ;  /* 0x00007300ff0677ac */ /* 0x000eac0008000800 */
[----:B------:R-:W3:Y:S01]  /*0050*/  LDC.64 R2, c[0x0][0x390] ;  /* 0x0000e400ff027b82 */ /* 0x000ee20000000a00 */
[----:B------:R-:W4:Y:S07]  /*0060*/  LDCU UR7, c[0x0][0x388] ;  /* 0x00007100ff0777ac */ /* 0x000f2e0008000800 */
[----:B------:R-:W5:Y:S01]  /*0070*/  LDC.64 R6, c[0x0][0x380] ;  /* 0x0000e000ff067b82 */ /* 0x000f620000000a00 */
[----:B0-----:R-:W-:-:S04]  /*0080*/  IMAD.WIDE.U32 R4, R11, 0x4, R4 ;  /* 0x000000040b047825 */ /* 0x001fc800078e0004 */
[C---:B---3--:R-:W-:Y:S02]  /*0090*/  IMAD.WIDE.U32 R2, R11.reuse, 0x4, R2 ;  /* 0x000000040b027825 */ /* 0x048fe400078e0002 */
[----:B-1----:R-:W2:Y:S04]  /*00a0*/  LDG.E R4, desc[UR4][R4.64] ;  /* 0x0000000404047981 */ /* 0x002ea8000c1e1900 */
[----:B------:R-:W4:Y:S01]  /*00b0*/  LDG.E R2, desc[UR4][R2.64] ;  /* 0x0000000402027981 */ /* 0x000f22000c1e1900 */
[----:B-----5:R-:W-:-:S04]  /*00c0*/  IMAD.WIDE.U32 R6, R11, 0x4, R6 ;  /* 0x000000040b067825 */ /* 0x020fc800078e0006 */
[----:B--2---:R-:W-:-:S04]  /*00d0*/  FMUL R9, R4, UR6 ;  /* 0x0000000604097c20 */ /* 0x004fc80008400000 */
[----:B----4-:R-:W-:-:S05]  /*00e0*/  FFMA R9, R2, UR7, R9 ;  /* 0x0000000702097c23 */ /* 0x010fca0008000009 */
[----:B------:R-:W-:Y:S01]  /*00f0*/  STG.E desc[UR4][R6.64], R9 ;  /* 0x0000000906007986 */ /* 0x000fe2000c101904 */
[----:B------:R-:W-:Y:S05]  /*0100*/  EXIT ;  /* 0x000000000000794d */ /* 0x000fea0003800000 */
.L_x_1:
        /* <DEDUP_REMOVED lines=15> */
.L_x_479:


//--------------------- .text._ZN3mat5_calcEPPffS1_fS1_ --------------------------
	.section	.text._ZN3mat5_calcEPPffS1_fS1_,"ax",@progbits
	.align	128
        .global         _ZN3mat5_calcEPPffS1_fS1_
        .type           _ZN3mat5_calcEPPffS1_fS1_,@function
        .size           _ZN3mat5_calcEPPffS1_fS1_,(.L_x_480 - _ZN3mat5_calcEPPffS1_fS1_)
        .other          _ZN3mat5_calcEPPffS1_fS1_,@"STO_CUDA_ENTRY STV_DEFAULT"
_ZN3mat5_calcEPPffS1_fS1_:
.text._ZN3mat5_calcEPPffS1_fS1_:
[----:B------:R-:W-:Y:S01]  /*0000*/  LDC R1, c[0x0][0x37c] ;  /* 0x0000df00ff017b82 */ /* 0x000fe20000000800 */
[----:B------:R-:W0:Y:S07]  /*0010*/  S2R R5, SR_CTAID.X ;  /* 0x0000000000057919 */ /* 0x000e2e0000002500 */
[----:B------:R-:W0:Y:S01]  /*0020*/  LDC.64 R6, c[0x0][0x3a0] ;  /* 0x0000e800ff067b82 */ /* 0x000e220000000a00 */
[----:B------:R-:W1:Y:S07]  /*0030*/  LDCU.64 UR4, c[0x0][0x358] ;  /* 0x00006b00ff0477ac */ /* 0x000e6e0008000a00 */
[----:B------:R-:W2:Y:S01]  /*0040*/  LDC.64 R2, c[0x0][0x390] ;  /* 0x0000e400ff027b82 */ /* 0x000ea20000000a00 */
[----:B------:R-:W3:Y:S01]  /*0050*/  S2R R13, SR_TID.X ;  /* 0x00000000000d7919 */ /* 0x000ee20000002100 */
[----:B------:R-:W4:Y:S01]  /*0060*/  LDCU UR6, c[0x0][0x398] ;  /* 0x00007300ff0677ac */ /* 0x000f220008000800 */
[----:B------:R-:W5:Y:S05]  /*0070*/  LDCU UR7, c[0x0][0x388] ;  /* 0x00007100ff0777ac */ /* 0x000f6a0008000800 */
[----:B------:R-:W4:Y:S01]  /*0080*/  LDC.64 R10, c[0x0][0x380] ;  /* 0x0000e000ff0a7b82 */ /* 0x000f220000000a00 */
[----:B0-----:R-:W-:-:S04]  /*0090*/  IMAD.WIDE.U32 R6, R5, 0x8, R6 ;  /* 0x0000000805067825 */ /* 0x001fc800078e0006 */
[C---:B--2---:R-:W-:Y:S02]  /*00a0*/  IMAD.WIDE.U32 R2, R5.reuse, 0x8, R2 ;  /* 0x0000000805027825 */ /* 0x044fe400078e0002 */
[----:B-1----:R-:W3:Y:S04]  /*00b0*/  LDG.E.64 R6, desc[UR4][R6.64] ;  /* 0x0000000406067981 */ /* 0x002ee8000c1e1b00 */
[----:B------:R-:W2:Y:S01]  /*00c0*/  LDG.E.64 R2, desc[UR4][R2.64] ;  /* 0x0000000402027981 */ /* 0x000ea2000c1e1b00 */
[----:B----4-:R-:W-:-:S06]  /*00d0*/  IMAD.WIDE.U32 R10, R5, 0x8, R10 ;  /* 0x00000008050a7825 */ /* 0x010fcc00078e000a */
[----:B------:R-:W4:Y:S01]  /*00e0*/  LDG.E.64 R10, desc[UR4][R10.64] ;  /* 0x000000040a0a7981 */ /* 0x000f22000c1e1b00 */
[----:B---3--:R-:W-:-:S04]  /*00f0*/  IMAD.WIDE.U32 R8, R13, 0x4, R6 ;  /* 0x000000040d087825 */ /* 0x008fc800078e0006 */
[C---:B--2---:R-:W-:Y:S02]  /*0100*/  IMAD.WIDE.U32 R4, R13.reuse, 0x4, R2 ;  /* 0x000000040d047825 */ /* 0x044fe400078e0002 */
[----:B------:R-:W2:Y:S04]  /*0110*/  LDG.E R8, desc[UR4][R8.64] ;  /* 0x0000000408087981 */ /* 0x000ea8000c1e1900 */
[----:B------:R-:W5:Y:S01]  /*0120*/  LDG.E R4, desc[UR4][R4.64] ;  /* 0x0000000404047981 */ /* 0x000f62000c1e1900 */
[----:B----4-:R-:W-:-:S04]  /*0130*/  IMAD.WIDE.U32 R2, R13, 0x4, R10 ;  /* 0x000000040d027825 */ /* 0x010fc800078e000a */
[----:B--2---:R-:W-:-:S04]  /*0140*/  FMUL R7, R8, UR6 ;  /* 0x0000000608077c20 */ /* 0x004fc80008400000 */
[----:B-----5:R-:W-:-:S05]  /*0150*/  FFMA R7, R4, UR7, R7 ;  /* 0x0000000704077c23 */ /* 0x020fca0008000007 */
[----:B------:R-:W-:Y:S01]  /*0160*/  STG.E desc[UR4][R2.64], R7 ;  /* 0x0000000702007986 */ /* 0x000fe2000c101904 */
[----:B------:R-:W-:Y:S05]  /*0170*/  EXIT ;  /* 0x000000000000794d */ /* 0x000fea0003800000 */
.L_x_2:
        /* <DEDUP_REMOVED lines=16> */
.L_x_480:


//--------------------- .text._ZN3mat5_copyEPPfS1_f --------------------------
	.section	.text._ZN3mat5_copyEPPfS1_f,"ax",@progbits
	.align	128
        .global         _ZN3mat5_copyEPPfS1_f
        .type           _ZN3mat5_copyEPPfS1_f,@function
        .size           _ZN3mat5_copyEPPfS1_f,(.L_x_481 - _ZN3mat5_copyEPPfS1_f)
        .other          _ZN3mat5_copyEPPfS1_f,@"STO_CUDA_ENTRY STV_DEFAULT"
_ZN3mat5_copyEPPfS1_f:
.text._ZN3mat5_copyEPPfS1_f:
[----:B------:R-:W-:Y:S01]  /*0000*/  LDC R1, c[0x0][0x37c] ;  /* 0x0000df00ff017b82 */ /* 0x000fe20000000800 */
[----:B------:R-:W0:Y:S07]  /*0010*/  S2R R5, SR_CTAID.X ;  /* 0x0000000000057919 */ /* 0x000e2e0000002500 */
[----:B------:R-:W0:Y:S01]  /*0020*/  LDC.64 R2, c[0x0][0x388] ;  /* 0x0000e200ff027b82 */ /* 0x000e220000000a00 */
[----:B------:R-:W1:Y:S01]  /*0030*/  LDCU.64 UR4, c[0x0][0x358] ;  /* 0x00006b00ff0477ac */ /* 0x000e620008000a00 */
[----:B------:R-:W2:Y:S01]  /*0040*/  S2R R9, SR_TID.X ;  /* 0x0000000000097919 */ /* 0x000ea20000002100 */
[----:B------:R-:W3:Y:S05]  /*0050*/  LDCU UR6, c[0x0][0x390] ;  /* 0x00007200ff0677ac */ /* 0x000eea0008000800 */
[----:B------:R-:W4:Y:S01]  /*0060*/  LDC.64 R6, c[0x0][0x380] ;  /* 0x0000e000ff067b82 */ /* 0x000f220000000a00 */
[----:B0-----:R-:W-:-:S06]  /*0070*/  IMAD.WIDE.U32 R2, R5, 0x8, R2 ;  /* 0x0000000805027825 */ /* 0x001fcc00078e0002 */
[----:B-1----:R-:W2:Y:S01]  /*0080*/  LDG.E.64 R2, desc[UR4][R2.64] ;  /* 0x0000000402027981 */ /* 0x002ea2000c1e1b00 */
[----:B----4-:R-:W-:-:S06]  /*0090*/  IMAD.WIDE.U32 R6, R5, 0x8, R6 ;  /* 0x0000000805067825 */ /* 0x010fcc00078e0006 */
[----:B------:R-:W4:Y:S01]  /*00a0*/  LDG.E.64 R6, desc[UR4][R6.64] ;  /* 0x0000000406067981 */ /* 0x000f22000c1e1b00 */
[----:B--2---:R-:W-:-:S06]  /*00b0*/  IMAD.WIDE.U32 R4, R9, 0x4, R2 ;  /* 0x0000000409047825 */ /* 0x004fcc00078e0002 */
[----:B------:R-:W3:Y:S01]  /*00c0*/  LDG.E R4, desc[UR4][R4.64] ;  /* 0x0000000404047981 */ /* 0x000ee2000c1e1900 */
[----:B----4-:R-:W-:-:S04]  /*00d0*/  IMAD.WIDE.U32 R8, R9, 0x4, R6 ;  /* 0x0000000409087825 */ /* 0x010fc800078e0006 */
[----:B---3--:R-:W-:-:S05]  /*00e0*/  FMUL R11, R4, UR6 ;  /* 0x00000006040b7c20 */ /* 0x008fca0008400000 */
[----:B------:R-:W-:Y:S01]  /*00f0*/  STG.E desc[UR4][R8.64], R11 ;  /* 0x0000000b08007986 */ /* 0x000fe2000c101904 */
[----:B------:R-:W-:Y:S05]  /*0100*/  EXIT ;  /* 0x000000000000794d */ /* 0x000fea0003800000 */
.L_x_3:
        /* <DEDUP_REMOVED lines=15> */
.L_x_481:


//--------------------- .text._ZN3mat5_copyEPPfS1_ --------------------------
	.section	.text._ZN3mat5_copyEPPfS1_,"ax",@progbits
	.align	128
        .global         _ZN3mat5_copyEPPfS1_
        .type           _ZN3mat5_copyEPPfS1_,@function
        .size           _ZN3mat5_copyEPPfS1_,(.L_x_482 - _ZN3mat5_copyEPPfS1_)
        .other          _ZN3mat5_copyEPPfS1_,@"STO_CUDA_ENTRY STV_DEFAULT"
_ZN3mat5_copyEPPfS1_:
.text._ZN3mat5_copyEPPfS1_:
[----:B------:R-:W-:Y:S01]  /*0000*/  LDC R1, c[0x0][0x37c] ;  /* 0x0000df00ff017b82 */ /* 0x000fe20000000800 */
[----:B------:R-:W0:Y:S07]  /*0010*/  S2R R5, SR_CTAID.X ;  /* 0x0000000000057919 */ /* 0x000e2e0000002500 */
[----:B------:R-:W0:Y:S01]  /*0020*/  LDC.64 R2, c[0x0][0x388] ;  /* 0x0000e200ff027b82 */ /* 0x000e220000000a00 */
[----:B------:R-:W1:Y:S01]  /*0030*/  LDCU.64 UR4, c[0x0][0x358] ;  /* 0x00006b00ff0477ac */ /* 0x000e620008000a00 */
[----:B------:R-:W2:Y:S06]  /*0040*/  S2R R9, SR_TID.X ;  /* 0x0000000000097919 */ /* 0x000eac0000002100 */
[----:B------:R-:W3:Y:S01]  /*0050*/  LDC.64 R6, c[0x0][0x380] ;  /* 0x0000e000ff067b82 */ /* 0x000ee20000000a00 */
[----:B0-----:R-:W-:-:S06]  /*0060*/  IMAD.WIDE.U32 R2, R5, 0x8, R2 ;  /* 0x0000000805027825 */ /* 0x001fcc00078e0002 */
[----:B-1----:R-:W2:Y:S01]  /*0070*/  LDG.E.64 R2, desc[UR4][R2.64] ;  /* 0x0000000402027981 */ /* 0x002ea2000c1e1b00 */
[----:B---3--:R-:W-:-:S06]  /*0080*/  IMAD.WIDE.U32 R6, R5, 0x8, R6 ;  /* 0x0000000805067825 */ /* 0x008fcc00078e0006 */
[----:B------:R-:W3:Y:S01]  /*0090*/  LDG.E.64 R6, desc[UR4][R6.64] ;  /* 0x0000000406067981 */ /* 0x000ee2000c1e1b00 */
[----:B--2---:R-:W-:-:S06]  /*00a0*/  IMAD.WIDE.U32 R4, R9, 0x4, R2 ;  /* 0x0000000409047825 */ /* 0x004fcc00078e0002 */
[----:B------:R-:W2:Y:S01]  /*00b0*/  LDG.E R5, desc[UR4][R4.64] ;  /* 0x0000000404057981 */ /* 0x000ea2000c1e1900 */
[----:B---3--:R-:W-:-:S05]  /*00c0*/  IMAD.WIDE.U32 R8, R9, 0x4, R6 ;  /* 0x0000000409087825 */ /* 0x008fca00078e0006 */
[----:B--2---:R-:W-:Y:S01]  /*00d0*/  STG.E desc[UR4][R8.64], R5 ;  /* 0x0000000508007986 */ /* 0x004fe2000c101904 */
[----:B------:R-:W-:Y:S05]  /*00e0*/  EXIT ;  /* 0x000000000000794d */ /* 0x000fea0003800000 */
.L_x_4:
        /* <DEDUP_REMOVED lines=9> */
.L_x_482:


//--------------------- .text._ZN3mat5_copyEPfS0_ --------------------------
	.section	.text._ZN3mat5_copyEPfS0_,"ax",@progbits
	.align	128
        .global         _ZN3mat5_copyEPfS0_
        .type           _ZN3mat5_copyEPfS0_,@function
        .size           _ZN3mat5_copyEPfS0_,(.L_x_483 - _ZN3mat5_copyEPfS0_)
        .other          _ZN3mat5_copyEPfS0_,@"STO_CUDA_ENTRY STV_DEFAULT"
_ZN3mat5_copyEPfS0_:
.text._ZN3mat5_copyEPfS0_:
[----:B------:R-:W-:Y:S01]  /*0000*/  LDC R1, c[0x0][0x37c] ;  /* 0x0000df00ff017b82 */ /* 0x000fe20000000800 */
[----:B------:R-:W0:Y:S07]  /*0010*/  S2R R7, SR_CTAID.X ;  /* 0x0000000000077919 */ /* 0x000e2e0000002500 */
[----:B------:R-:W0:Y:S01]  /*0020*/  LDC.64 R2, c[0x0][0x388] ;  /* 0x0000e200ff027b82 */ /* 0x000e220000000a00 */
[----:B------:R-:W1:Y:S07]  /*0030*/  LDCU.64 UR4, c[0x0][0x358] ;  /* 0x00006b00ff0477ac */ /* 0x000e6e0008000a00 */
[----:B------:R-:W2:Y:S01]  /*0040*/  LDC.64 R4, c[0x0][0x380] ;  /* 0x0000e000ff047b82 */ /* 0x000ea20000000a00 */
[----:B0-----:R-:W-:-:S06]  /*0050*/  IMAD.WIDE.U32 R2, R7, 0x4, R2 ;  /* 0x0000000407027825 */ /* 0x001fcc00078e0002 */
[----:B-1----:R-:W3:Y:S01]  /*0060*/  LDG.E R3, desc[UR4][R2.64] ;  /* 0x0000000402037981 */ /* 0x002ee2000c1e1900 */
[----:B--2---:R-:W-:-:S05]  /*0070*/  IMAD.WIDE.U32 R4, R7, 0x4, R4 ;  /* 0x0000000407047825 */ /* 0x004fca00078e0004 */
[----:B---3--:R-:W-:Y:S01]  /*0080*/  STG.E desc[UR4][R4.64], R3 ;  /* 0x0000000304007986 */ /* 0x008fe2000c101904 */
[----:B------:R-:W-:Y:S05]  /*0090*/  EXIT ;  /* 0x000000000000794d */ /* 0x000fea0003800000 */
.L_x_5:
        /* <DEDUP_REMOVED lines=14> */
.L_x_483:


//--------------------- .text._ZN3mat14_setIndexValueEPfS0_i --------------------------
	.section	.text._ZN3mat14_setIndexValueEPfS0_i,"ax",@progbits
	.align	128
        .global         _ZN3mat14_setIndexValueEPfS0_i
        .type           _ZN3mat14_setIndexValueEPfS0_i,@function
        .size           _ZN3mat14_setIndexValueEPfS0_i,(.L_x_484 - _ZN3mat14_setIndexValueEPfS0_i)
        .other          _ZN3mat14_setIndexValueEPfS0_i,@"STO_CUDA_ENTRY STV_DEFAULT"
_ZN3mat14_setIndexValueEPfS0_i:
.text._ZN3mat14_setIndexValueEPfS0_i:
[----:B------:R-:W-:Y:S08]  /*0000*/  LDC R1, c[0x0][0x37c] ;  /* 0x0000df00ff017b82 */ /* 0x000ff00000000800 */
[----:B------:R-:W0:Y:S01]  /*0010*/  LDC R5, c[0x0][0x390] ;  /* 0x0000e400ff057b82 */ /* 0x000e220000000800 */
[----:B------:R-:W1:Y:S07]  /*0020*/  LDCU.64 UR4, c[0x0][0x358] ;  /* 0x00006b00ff0477ac */ /* 0x000e6e0008000a00 */
[----:B------:R-:W0:Y:S02]  /*0030*/  LDC.64 R2, c[0x0][0x388] ;  /* 0x0000e200ff027b82 */ /* 0x000e240000000a00 */
[----:B0-----:R-:W-:-:S06]  /*0040*/  IMAD.WIDE R2, R5, 0x4, R2 ;  /* 0x0000000405027825 */ /* 0x001fcc00078e0202 */
[----:B-1----:R-:W2:Y:S01]  /*0050*/  LDG.E R3, desc[UR4][R2.64] ;  /* 0x0000000402037981 */ /* 0x002ea2000c1e1900 */
[----:B------:R-:W2:Y:S03]  /*0060*/  LDC.64 R4, c[0x0][0x380] ;  /* 0x0000e000ff047b82 */ /* 0x000ea60000000a00 */
[----:B--2---:R-:W-:Y:S01]  /*0070*/  STG.E desc[UR4][R4.64], R3 ;  /* 0x0000000304007986 */ /* 0x004fe2000c101904 */
[----:B------:R-:W-:Y:S05]  /*0080*/  EXIT ;  /* 0x000000000000794d */ /* 0x000fea0003800000 */
.L_x_6:
        /* <DEDUP_REMOVED lines=15> */
.L_x_484:


//--------------------- .text._ZN3mat16_setPointerValueEPPPfS1_i --------------------------
	.section	.text._ZN3mat16_setPointerValueEPPPfS1_i,"ax",@progbits
	.align	128
        .global         _ZN3mat16_setPointerValueEPPPfS1_i
        .type           _ZN3mat16_setPointerValueEPPPfS1_i,@function
        .size           _ZN3mat16_setPointerValueEPPPfS1_i,(.L_x_485 - _ZN3mat16_setPointerValueEPPPfS1_i)
        .other          _ZN3mat16_setPointerValueEPPPfS1_i,@"STO_CUDA_ENTRY STV_DEFAULT"
_ZN3mat16_setPointerValueEPPPfS1_i:
.text._ZN3mat16_setPointerValueEPPPfS1_i:
[----:B------:R-:W-:Y:S08]  /*0000*/  LDC R1, c[0x0][0x37c] ;  /* 0x0000df00ff017b82 */ /* 0x000ff00000000800 */
[----:B------:R-:W0:Y:S01]  /*0010*/  LDC R7, c[0x0][0x390] ;  /* 0x0000e400ff077b82 */ /* 0x000e220000000800 */
[----:B------:R-:W1:Y:S07]  /*0020*/  LDCU.64 UR4, c[0x0][0x358] ;  /* 0x00006b00ff0477ac */ /* 0x000e6e0008000a00 */
[----:B------:R-:W0:Y:S08]  /*0030*/  LDC.64 R2, c[0x0][0x380] ;  /* 0x0000e000ff027b82 */ /* 0x000e300000000a00 */
[----:B------:R-:W1:Y:S01]  /*0040*/  LDC.64 R4, c[0x0][0x388] ;  /* 0x0000e200ff047b82 */ /* 0x000e620000000a00 */
[----:B0-----:R-:W-:-:S05]  /*0050*/  IMAD.WIDE R2, R7, 0x8, R2 ;  /* 0x0000000807027825 */ /* 0x001fca00078e0202 */
[----:B-1----:R-:W-:Y:S01]  /*0060*/  STG.E.64 desc[UR4][R2.64], R4 ;  /* 0x0000000402007986 */ /* 0x002fe2000c101b04 */
[----:B------:R-:W-:Y:S05]  /*0070*/  EXIT ;  /* 0x000000000000794d */ /* 0x000fea0003800000 */
.L_x_7:
        /* <DEDUP_REMOVED lines=16> */
.L_x_485:


//--------------------- .text._ZN3mat16_setPointerValueEPPfS0_i --------------------------
	.section	.text._ZN3mat16_setPointerValueEPPfS0_i,"ax",@progbits
	.align	128
        .global         _ZN3mat16_setPointerValueEPPfS0_i
        .type           _ZN3mat16_setPointerValueEPPfS0_i,@function
        .size           _ZN3mat16_setPointerValueEPPfS0_i,(.L_x_486 - _ZN3mat16_setPointerValueEPPfS0_i)
        .other          _ZN3mat16_setPointerValueEPPfS0_i,@"STO_CUDA_ENTRY STV_DEFAULT"
_ZN3mat16_setPointerValueEPPfS0_i:
.text._ZN3mat16_setPointerValueEPPfS0_i:
[----:B------:R-:W-:Y:S01]  /*0000*/  LDC R1, c[0x0][0x37c] ;  /* 0x0000df00ff017b82 */ /* 0x000fe20000000800 */
[----:B------:R-:W0:Y:S07]  /*0010*/  S2R R9, SR_CTAID.X ;  /* 0x0000000000097919 */ /* 0x000e2e0000002500 */
[----:B------:R-:W0:Y:S01]  /*0020*/  LDC R0, c[0x0][0x390] ;  /* 0x0000e400ff007b82 */ /* 0x000e220000000800 */
[----:B------:R-:W1:Y:S07]  /*0030*/  LDCU.64 UR4, c[0x0][0x358] ;  /* 0x00006b00ff0477ac */ /* 0x000e6e0008000a00 */
[----:B------:R-:W2:Y:S08]  /*0040*/  LDC.64 R4, c[0x0][0x380] ;  /* 0x0000e000ff047b82 */ /* 0x000eb00000000a00 */
[----:B------:R-:W3:Y:S01]  /*0050*/  LDC.64 R2, c[0x0][0x388] ;  /* 0x0000e200ff027b82 */ /* 0x000ee20000000a00 */
[----:B0-----:R-:W-:-:S02]  /*0060*/  IMAD R7, R9, R0, RZ ;  /* 0x0000000009077224 */ /* 0x001fc400078e02ff */
[----:B--2---:R-:W-:-:S04]  /*0070*/  IMAD.WIDE.U32 R4, R9, 0x8, R4 ;  /* 0x0000000809047825 */ /* 0x004fc800078e0004 */
[----:B---3--:R-:W-:-:S05]  /*0080*/  IMAD.WIDE R2, R7, 0x4, R2 ;  /* 0x0000000407027825 */ /* 0x008fca00078e0202 */
[----:B-1----:R-:W-:Y:S01]  /*0090*/  STG.E.64 desc[UR4][R4.64], R2 ;  /* 0x0000000204007986 */ /* 0x002fe2000c101b04 */
[----:B------:R-:W-:Y:S05]  /*00a0*/  EXIT ;  /* 0x000000000000794d */ /* 0x000fea0003800000 */
.L_x_8:
        /* <DEDUP_REMOVED lines=13> */
.L_x_486:


//--------------------- .text._ZN3mat9_setValueEPPPffi --------------------------
	.section	.text._ZN3mat9_setValueEPPPffi,"ax",@progbits
	.align	128
        .global         _ZN3mat9_setValueEPPPffi
        .type           _ZN3mat9_setValueEPPPffi,@function
        .size           _ZN3mat9_setValueEPPPffi,(.L_x_487 - _ZN3mat9_setValueEPPPffi)
        .other          _ZN3mat9_setValueEPPPffi,@"STO_CUDA_ENTRY STV_DEFAULT"
_ZN3mat9_setValueEPPPffi:
.text._ZN3mat9_setValueEPPPffi:
[----:B------:R-:W-:Y:S08]  /*0000*/  LDC R1, c[0x0][0x37c] ;  /* 0x0000df00ff017b82 */ /* 0x000ff00000000800 */
[----:B------:R-:W0:Y:S01]  /*0010*/  LDC.64 R2, c[0x0][0x380] ;  /* 0x0000e000ff027b82 */ /* 0x000e220000000a00 */
[----:B------:R-:W1:Y:S07]  /*0020*/  LDCU.64 UR4, c[0x0][0x358] ;  /* 0x00006b00ff0477ac */ /* 0x000e6e0008000a00 */
[----:B------:R-:W0:Y:S02]  /*0030*/  LDC.64 R8, c[0x0][0x388] ;  /* 0x0000e200ff087b82 */ /* 0x000e240000000a00 */
[----:B0-----:R-:W-:-:S06]  /*0040*/  IMAD.WIDE R2, R9, 0x8, R2 ;  /* 0x0000000809027825 */ /* 0x001fcc00078e0202 */
[----:B-1----:R-:W2:Y:S01]  /*0050*/  LDG.E.64 R2, desc[UR4][R2.64] ;  /* 0x0000000402027981 */ /* 0x002ea2000c1e1b00 */
[----:B------:R-:W2:Y:S01]  /*0060*/  S2R R5, SR_CTAID.X ;  /* 0x0000000000057919 */ /* 0x000ea20000002500 */
[----:B------:R-:W0:Y:S01]  /*0070*/  S2R R7, SR_TID.X ;  /* 0x0000000000077919 */ /* 0x000e220000002100 */
[----:B--2---:R-:W-:-:S06]  /*0080*/  IMAD.WIDE.U32 R4, R5, 0x8, R2 ;  /* 0x0000000805047825 */ /* 0x004fcc00078e0002 */
[----:B------:R-:W0:Y:S02]  /*0090*/  LDG.E.64 R4, desc[UR4][R4.64] ;  /* 0x0000000404047981 */ /* 0x000e24000c1e1b00 */
[----:B0-----:R-:W-:-:S05]  /*00a0*/  IMAD.WIDE.U32 R6, R7, 0x4, R4 ;  /* 0x0000000407067825 */ /* 0x001fca00078e0004 */
[----:B------:R-:W-:Y:S01]  /*00b0*/  STG.E desc[UR4][R6.64], R8 ;  /* 0x0000000806007986 */ /* 0x000fe2000c101904 */
[----:B------:R-:W-:Y:S05]  /*00c0*/  EXIT ;  /* 0x000000000000794d */ /* 0x000fea0003800000 */
.L_x_9:
        /* <DEDUP_REMOVED lines=11> */
.L_x_487:


//--------------------- .text._ZN3mat9_setValueEPPff --------------------------
	.section	.text._ZN3mat9_setValueEPPff,"ax",@progbits
	.align	128
        .global         _ZN3mat9_setValueEPPff
        .type           _ZN3mat9_setValueEPPff,@function
        .size           _ZN3mat9_setValueEPPff,(.L_x_488 - _ZN3mat9_setValueEPPff)
        .other          _ZN3mat9_setValueEPPff,@"STO_CUDA_ENTRY STV_DEFAULT"
_ZN3mat9_setValueEPPff:
.text._ZN3mat9_setValueEPPff:
[----:B------:R-:W-:Y:S01]  /*0000*/  LDC R1, c[0x0][0x37c] ;  /* 0x0000df00ff017b82 */ /* 0x000fe20000000800 */
[----:B------:R-:W0:Y:S07]  /*0010*/  S2R R5, SR_CTAID.X ;  /* 0x0000000000057919 */ /* 0x000e2e0000002500 */
[----:B------:R-:W0:Y:S01]  /*0020*/  LDC.64 R2, c[0x0][0x380] ;  /* 0x0000e000ff027b82 */ /* 0x000e220000000a00 */
[----:B------:R-:W1:Y:S07]  /*0030*/  LDCU.64 UR4, c[0x0][0x358] ;  /* 0x00006b00ff0477ac */ /* 0x000e6e0008000a00 */
[----:B------:R-:W2:Y:S01]  /*0040*/  LDC R7, c[0x0][0x388] ;  /* 0x0000e200ff077b82 */ /* 0x000ea20000000800 */
[----:B0-----:R-:W-:-:S06]  /*0050*/  IMAD.WIDE.U32 R2, R5, 0x8, R2 ;  /* 0x0000000805027825 */ /* 0x001fcc00078e0002 */
[----:B-1----:R-:W3:Y:S01]  /*0060*/  LDG.E.64 R2, desc[UR4][R2.64] ;  /* 0x0000000402027981 */ /* 0x002ee2000c1e1b00 */
[----:B------:R-:W3:Y:S02]  /*0070*/  S2R R5, SR_TID.X ;  /* 0x0000000000057919 */ /* 0x000ee40000002100 */
[----:B---3--:R-:W-:-:S05]  /*0080*/  IMAD.WIDE.U32 R4, R5, 0x4, R2 ;  /* 0x0000000405047825 */ /* 0x008fca00078e0002 */
[----:B--2---:R-:W-:Y:S01]  /*0090*/  STG.E desc[UR4][R4.64], R7 ;  /* 0x0000000704007986 */ /* 0x004fe2000c101904 */
[----:B------:R-:W-:Y:S05]  /*00a0*/  EXIT ;  /* 0x000000000000794d */ /* 0x000fea0003800000 */
.L_x_10:
        /* <DEDUP_REMOVED lines=13> */
.L_x_488:


//--------------------- .text._ZN3mat9_setValueEPdd --------------------------
	.section	.text._ZN3mat9_setValueEPdd,"ax",@progbits
	.align	128
        .global         _ZN3mat9_setValueEPdd
        .type           _ZN3mat9_setValueEPdd,@function
        .size           _ZN3mat9_setValueEPdd,(.L_x_489 - _ZN3mat9_setValueEPdd)
        .other          _ZN3mat9_setValueEPdd,@"STO_CUDA_ENTRY STV_DEFAULT"
_ZN3mat9_setValueEPdd:
.text._ZN3mat9_setValueEPdd:
[----:B------:R-:W-:Y:S01]  /*0000*/  LDC R1, c[0x0][0x37c] ;  /* 0x0000df00ff017b82 */ /* 0x000fe20000000800 */
[----:B------:R-:W0:Y:S07]  /*0010*/  S2R R7, SR_CTAID.X ;  /* 0x0000000000077919 */ /* 0x000e2e0000002500 */
[----:B------:R-:W0:Y:S01]  /*0020*/  LDC.64 R2, c[0x0][0x380] ;  /* 0x0000e000ff027b82 */ /* 0x000e220000000a00 */
[----:B------:R-:W1:Y:S07]  /*0030*/  LDCU.64 UR4, c[0x0][0x358] ;  /* 0x00006b00ff0477ac */ /* 0x000e6e0008000a00 */
[----:B------:R-:W1:Y:S01]  /*0040*/  LDC.64 R4, c[0x0][0x388] ;  /* 0x0000e200ff047b82 */ /* 0x000e620000000a00 */
[----:B0-----:R-:W-:-:S05]  /*0050*/  IMAD.WIDE.U32 R2, R7, 0x8, R2 ;  /* 0x0000000807027825 */ /* 0x001fca00078e0002 */
[----:B-1----:R-:W-:Y:S01]  /*0060*/  STG.E.64 desc[UR4][R2.64], R4 ;  /* 0x0000000402007986 */ /* 0x002fe2000c101b04 */
[----:B------:R-:W-:Y:S05]  /*0070*/  EXIT ;  /* 0x000000000000794d */ /* 0x000fea0003800000 */
.L_x_11:
        /* <DEDUP_REMOVED lines=16> */
.L_x_489:


//--------------------- .text._ZN3mat9_setValueEPff --------------------------
	.section	.text._ZN3mat9_setValueEPff,"ax",@progbits
	.align	128
        .global         _ZN3mat9_setValueEPff
        .type           _ZN3mat9_setValueEPff,@function
        .size           _ZN3mat9_setValueEPff,(.L_x_490 - _ZN3mat9_setValueEPff)
        .other          _ZN3mat9_setValueEPff,@"STO_CUDA_ENTRY STV_DEFAULT"
_ZN3mat9_setValueEPff:
.text._ZN3mat9_setValueEPff:
[----:B------:R-:W-:Y:S01]  /*0000*/  LDC R1, c[0x0][0x37c] ;  /* 0x0000df00ff017b82 */ /* 0x000fe20000000800 */
[----:B------:R-:W0:Y:S07]  /*0010*/  S2R R5, SR_CTAID.X ;  /* 0x0000000000057919 */ /* 0x000e2e0000002500 */
[----:B------:R-:W0:Y:S01]  /*0020*/  LDC.64 R2, c[0x0][0x380] ;  /* 0x0000e000ff027b82 */ /* 0x000e220000000a00 */
[----:B------:R-:W1:Y:S07]  /*0030*/  LDCU.64 UR4, c[0x0][0x358] ;  /* 0x00006b00ff0477ac */ /* 0x000e6e0008000a00 */
[----:B------:R-:W1:Y:S01]  /*0040*/  LDC R7, c[0x0][0x388] ;  /* 0x0000e200ff077b82 */ /* 0x000e620000000800 */
[----:B0-----:R-:W-:-:S05]  /*0050*/  IMAD.WIDE.U32 R2, R5, 0x4, R2 ;  /* 0x0000000405027825 */ /* 0x001fca00078e0002 */
[----:B-1----:R-:W-:Y:S01]  /*0060*/  STG.E desc[UR4][R2.64], R7 ;  /* 0x0000000702007986 */ /* 0x002fe2000c101904 */
[----:B------:R-:W-:Y:S05]  /*0070*/  EXIT ;  /* 0x000000000000794d */ /* 0x000fea0003800000 */
.L_x_12:
        /* <DEDUP_REMOVED lines=16> */
.L_x_490:


//--------------------- .text._Z9copyC2AbsPfP6float2i --------------------------
	.section	.text._Z9copyC2AbsPfP6float2i,"ax",@progbits
	.align	128
        .global         _Z9copyC2AbsPfP6float2i
        .type           _Z9copyC2AbsPfP6float2i,@function
        .size           _Z9copyC2AbsPfP6float2i,(.L_x_452 - _Z9copyC2AbsPfP6float2i)
        .other          _Z9copyC2AbsPfP6float2i,@"STO_CUDA_ENTRY STV_DEFAULT"
_Z9copyC2AbsPfP6float2i:
.text._Z9copyC2AbsPfP6float2i:
[----:B------:R-:W-:Y:S01]  /*0000*/  LDC R1, c[0x0][0x37c] ;  /* 0x0000df00ff017b82 */ /* 0x000fe20000000800 */
[----:B------:R-:W0:Y:S07]  /*0010*/  S2R R2, SR_CTAID.X ;  /* 0x0000000000027919 */ /* 0x000e2e0000002500 */
[----:B------:R-:W0:Y:S01]  /*0020*/  LDC.64 R4, c[0x0][0x388] ;  /* 0x0000e200ff047b82 */ /* 0x000e220000000a00 */
[----:B------:R-:W1:Y:S01]  /*0030*/  LDCU.64 UR4, c[0x0][0x358] ;  /* 0x00006b00ff0477ac */ /* 0x000e620008000a00 */
[----:B0-----:R-:W-:-:S06]  /*0040*/  IMAD.WIDE.U32 R4, R2, 0x8, R4 ;  /* 0x0000000802047825 */ /* 0x001fcc00078e0004 */
[----:B-1----:R-:W2:Y:S02]  /*0050*/  LDG.E.64 R4, desc[UR4][R4.64] ;  /* 0x0000000404047981 */ /* 0x002ea4000c1e1b00 */
[----:B--2---:R-:W-:-:S04]  /*0060*/  FMUL R3, R5, R5 ;  /* 0x0000000505037220 */ /* 0x004fc80000400000 */
[----:B------:R-:W-:-:S04]  /*0070*/  FFMA R0, R4, R4, R3 ;  /* 0x0000000404007223 */ /* 0x000fc80000000003 */
[----:B------:R-:W-:Y:S01]  /*0080*/  VIADD R6, R0, 0xf3000000 ;  /* 0xf300000000067836 */ /* 0x000fe20000000000 */
[----:B------:R0:W1:Y:S04]  /*0090*/  MUFU.RSQ R3, R0 ;  /* 0x0000000000037308 */ /* 0x0000680000001400 */
[----:B------:R-:W-:-:S13]  /*00a0*/  ISETP.GT.U32.AND P0, PT, R6, 0x727fffff, PT ;  /* 0x727fffff0600780c */ /* 0x000fda0003f04070 */
[----:B01----:R-:W-:Y:S05]  /*00b0*/  @!P0 BRA `(.L_x_13) ;  /* 0x00000000000c8947 */ /* 0x003fea0003800000 */
[----:B------:R-:W-:-:S07]  /*00c0*/  MOV R6, 0xe0 ;  /* 0x000000e000067802 */ /* 0x000fce0000000f00 */
[----:B------:R-:W-:Y:S05]  /*00d0*/  CALL.REL.NOINC `($__internal_0_$__cuda_sm20_sqrt_rn_f32_slowpath) ;  /* 0x0000000000587944 */ /* 0x000fea0003c00000 */
[----:B------:R-:W-:Y:S05]  /*00e0*/  BRA `(.L_x_14) ;  /* 0x0000000000107947 */ /* 0x000fea0003800000 */
.L_x_13:
[----:B------:R-:W-:Y:S01]  /*00f0*/  FMUL.FTZ R5, R0, R3 ;  /* 0x0000000300057220 */ /* 0x000fe20000410000 */
[----:B------:R-:W-:-:S03]  /*0100*/  FMUL.FTZ R3, R3, 0.5 ;  /* 0x3f00000003037820 */ /* 0x000fc60000410000 */
[----:B------:R-:W-:-:S04]  /*0110*/  FFMA R0, -R5, R5, R0 ;  /* 0x0000000505007223 */ /* 0x000fc80000000100 */
[----:B------:R-:W-:-:S07]  /*0120*/  FFMA R3, R0, R3, R5 ;  /* 0x0000000300037223 */ /* 0x000fce0000000005 */
.L_x_14:
[----:B------:R-:W0:Y:S02]  /*0130*/  LDCU UR6, c[0x0][0x390] ;  /* 0x00007200ff0677ac */ /* 0x000e240008000800 */
[----:B0-----:R-:W-:-:S04]  /*0140*/  I2FP.F32.S32 R6, UR6 ;  /* 0x0000000600067c45 */ /* 0x001fc80008201400 */
[----:B------:R-:W0:Y:S08]  /*0150*/  MUFU.RCP R5, R6 ;  /* 0x0000000600057308 */ /* 0x000e300000001000 */
[----:B------:R-:W1:Y:S01]  /*0160*/  FCHK P0, R3, R6 ;  /* 0x0000000603007302 */ /* 0x000e620000000000 */
[----:B0-----:R-:W-:-:S04]  /*0170*/  FFMA R0, -R6, R5, 1 ;  /* 0x3f80000006007423 */ /* 0x001fc80000000105 */
[----:B------:R-:W-:-:S04]  /*0180*/  FFMA R0, R5, R0, R5 ;  /* 0x0000000005007223 */ /* 0x000fc80000000005 */
[----:B------:R-:W-:-:S04]  /*0190*/  FFMA R5, R0, R3, RZ ;  /* 0x0000000300057223 */ /* 0x000fc800000000ff */
[----:B------:R-:W-:-:S04]  /*01a0*/  FFMA R4, -R6, R5, R3 ;  /* 0x0000000506047223 */ /* 0x000fc80000000103 */
[----:B------:R-:W-:Y:S01]  /*01b0*/  FFMA R7, R0, R4, R5 ;  /* 0x0000000400077223 */ /* 0x000fe20000000005 */
[----:B-1----:R-:W-:Y:S06]  /*01c0*/  @!P0 BRA `(.L_x_15) ;  /* 0x00000000000c8947 */ /* 0x002fec0003800000 */
[----:B------:R-:W-:-:S07]  /*01d0*/  MOV R4, 0x1f0 ;  /* 0x000001f000047802 */ /* 0x000fce0000000f00 */
[----:B------:R-:W-:Y:S05]  /*01e0*/  CALL.REL.NOINC `($__internal_1_$__cuda_sm3x_div_rn_noftz_f32_slowpath) ;  /* 0x0000000000707944 */ /* 0x000fea0003c00000 */
[----:B------:R-:W-:-:S07]  /*01f0*/  IMAD.MOV.U32 R7, RZ, RZ, R0 ;  /* 0x000000ffff077224 */ /* 0x000fce00078e0000 */
.L_x_15:
[----:B------:R-:W0:Y:S02]  /*0200*/  LDC.64 R4, c[0x0][0x380] ;  /* 0x0000e000ff047b82 */ /* 0x000e240000000a00 */
[----:B0-----:R-:W-:-:S05]  /*0210*/  IMAD.WIDE.U32 R2, R2, 0x4, R4 ;  /* 0x0000000402027825 */ /* 0x001fca00078e0004 */
[----:B------:R-:W-:Y:S01]  /*0220*/  STG.E desc[UR4][R2.64], R7 ;  /* 0x0000000702007986 */ /* 0x000fe2000c101904 */
[----:B------:R-:W-:Y:S05]  /*0230*/  EXIT ;  /* 0x000000000000794d */ /* 0x000fea0003800000 */
        .weak           $__internal_0_$__cuda_sm20_sqrt_rn_f32_slowpath
        .type           $__internal_0_$__cuda_sm20_sqrt_rn_f32_slowpath,@function
        .size           $__internal_0_$__cuda_sm20_sqrt_rn_f32_slowpath,($__internal_1_$__cuda_sm3x_div_rn_noftz_f32_slowpath - $__internal_0_$__cuda_sm20_sqrt_rn_f32_slowpath)
$__internal_0_$__cuda_sm20_sqrt_rn_f32_slowpath:
[----:B------:R-:W-:-:S13]  /*0240*/  LOP3.LUT P0, RZ, R0, 0x7fffffff, RZ, 0xc0, !PT ;  /* 0x7fffffff00ff7812 */ /* 0x000fda000780c0ff */
[----:B------:R-:W-:Y:S01]  /*0250*/  @!P0 IMAD.MOV.U32 R3, RZ, RZ, R0 ;  /* 0x000000ffff038224 */ /* 0x000fe200078e0000 */
[----:B------:R-:W-:Y:S06]  /*0260*/  @!P0 BRA `(.L_x_16) ;  /* 0x0000000000448947 */ /* 0x000fec0003800000 */
[----:B------:R-:W-:-:S13]  /*0270*/  FSETP.GEU.FTZ.AND P0, PT, R0, RZ, PT ;  /* 0x000000ff0000720b */ /* 0x000fda0003f1e000 */
[----:B------:R-:W-:Y:S01]  /*0280*/  @!P0 IMAD.MOV.U32 R3, RZ, RZ, 0x7fffffff ;  /* 0x7fffffffff038424 */ /* 0x000fe200078e00ff */
[----:B------:R-:W-:Y:S06]  /*0290*/  @!P0 BRA `(.L_x_16) ;  /* 0x0000000000388947 */ /* 0x000fec0003800000 */
[----:B------:R-:W-:-:S13]  /*02a0*/  FSETP.GTU.FTZ.AND P0, PT, |R0|, +INF , PT ;  /* 0x7f8000000000780b */ /* 0x000fda0003f1c200 */
[----:B------:R-:W-:Y:S01]  /*02b0*/  @P0 FADD.FTZ R3, R0, 1 ;  /* 0x3f80000000030421 */ /* 0x000fe20000010000 */
[----:B------:R-:W-:Y:S06]  /*02c0*/  @P0 BRA `(.L_x_16) ;  /* 0x00000000002c0947 */ /* 0x000fec0003800000 */
[----:B------:R-:W-:-:S13]  /*02d0*/  FSETP.NEU.FTZ.AND P0, PT, |R0|, +INF , PT ;  /* 0x7f8000000000780b */ /* 0x000fda0003f1d200 */
[----:B------:R-:W-:Y:S01]  /*02e0*/  @!P0 IMAD.MOV.U32 R3, RZ, RZ, R0 ;  /* 0x000000ffff038224 */ /* 0x000fe200078e0000 */
[----:B------:R-:W-:Y:S06]  /*02f0*/  @!P0 BRA `(.L_x_16) ;  /* 0x0000000000208947 */ /* 0x000fec0003800000 */
[----:B------:R-:W-:-:S04]  /*0300*/  FFMA R0, R0, 1.84467440737095516160e+19, RZ ;  /* 0x5f80000000007823 */ /* 0x000fc800000000ff */
[----:B------:R-:W0:Y:S02]  /*0310*/  MUFU.RSQ R3, R0 ;  /* 0x0000000000037308 */ /* 0x000e240000001400 */
[----:B0-----:R-:W-:Y:S01]  /*0320*/  FMUL.FTZ R5, R0, R3 ;  /* 0x0000000300057220 */ /* 0x001fe20000410000 */
[----:B------:R-:W-:-:S03]  /*0330*/  FMUL.FTZ R3, R3, 0.5 ;  /* 0x3f00000003037820 */ /* 0x000fc60000410000 */
[----:B------:R-:W-:-:S04]  /*0340*/  FADD.FTZ R4, -R5, -RZ ;  /* 0x800000ff05047221 */ /* 0x000fc80000010100 */
[----:B------:R-:W-:-:S04]  /*0350*/  FFMA R4, R5, R4, R0 ;  /* 0x0000000405047223 */ /* 0x000fc80000000000 */
[----:B------:R-:W-:-:S04]  /*0360*/  FFMA R3, R4, R3, R5 ;  /* 0x0000000304037223 */ /* 0x000fc80000000005 */
[----:B------:R-:W-:-:S07]  /*0370*/  FMUL.FTZ R3, R3, 2.3283064365386962891e-10 ;  /* 0x2f80000003037820 */ /* 0x000fce0000410000 */
.L_x_16:
[----:B------:R-:W-:Y:S02]  /*0380*/  IMAD.MOV.U32 R4, RZ, RZ, R6 ;  /* 0x000000ffff047224 */ /* 0x000fe400078e0006 */
[----:B------:R-:W-:-:S04]  /*0390*/  IMAD.MOV.U32 R5, RZ, RZ, 0x0 ;  /* 0x00000000ff057424 */ /* 0x000fc800078e00ff */
[----:B------:R-:W-:Y:S05]  /*03a0*/  RET.REL.NODEC R4 `(_Z9copyC2AbsPfP6float2i) ;  /* 0xfffffffc04147950 */ /* 0x000fea0003c3ffff */
        .weak           $__internal_1_$__cuda_sm3x_div_rn_noftz_f32_slowpath
        .type           $__internal_1_$__cuda_sm3x_div_rn_noftz_f32_slowpath,@function
        .size           $__internal_1_$__cuda_sm3x_div_rn_noftz_f32_slowpath,(.L_x_452 - $__internal_1_$__cuda_sm3x_div_rn_noftz_f32_slowpath)
$__internal_1_$__cuda_sm3x_div_rn_noftz_f32_slowpath:
[----:B------:R-:W-:Y:S02]  /*03b0*/  SHF.R.U32.HI R5, RZ, 0x17, R6 ;  /* 0x00000017ff057819 */ /* 0x000fe40000011606 */
[----:B------:R-:W-:Y:S02]  /*03c0*/  SHF.R.U32.HI R0, RZ, 0x17, R3 ;  /* 0x00000017ff007819 */ /* 0x000fe40000011603 */
[----:B------:R-:W-:Y:S02]  /*03d0*/  LOP3.LUT R5, R5, 0xff, RZ, 0xc0, !PT ;  /* 0x000000ff05057812 */ /* 0x000fe400078ec0ff */
[----:B------:R-:W-:-:S03]  /*03e0*/  LOP3.LUT R10, R0, 0xff, RZ, 0xc0, !PT ;  /* 0x000000ff000a7812 */ /* 0x000fc600078ec0ff */
[----:B------:R-:W-:Y:S01]  /*03f0*/  VIADD R8, R5, 0xffffffff ;  /* 0xffffffff05087836 */ /* 0x000fe20000000000 */
[----:B------:R-:W-:-:S04]  /*0400*/  IADD3 R9, PT, PT, R10, -0x1, RZ ;  /* 0xffffffff0a097810 */ /* 0x000fc80007ffe0ff */
[----:B------:R-:W-:-:S04]  /*0410*/  ISETP.GT.U32.AND P0, PT, R8, 0xfd, PT ;  /* 0x000000fd0800780c */ /* 0x000fc80003f04070 */
[----:B------:R-:W-:-:S13]  /*0420*/  ISETP.GT.U32.OR P0, PT, R9, 0xfd, P0 ;  /* 0x000000fd0900780c */ /* 0x000fda0000704470 */
[----:B------:R-:W-:Y:S01]  /*0430*/  @!P0 IMAD.MOV.U32 R7, RZ, RZ, RZ ;  /* 0x000000ffff078224 */ /* 0x000fe200078e00ff */
[----:B------:R-:W-:Y:S06]  /*0440*/  @!P0 BRA `(.L_x_17) ;  /* 0x0000000000608947 */ /* 0x000fec0003800000 */
[----:B------:R-:W-:Y:S01]  /*0450*/  FSETP.GTU.FTZ.AND P0, PT, |R3|, +INF , PT ;  /* 0x7f8000000300780b */ /* 0x000fe20003f1c200 */
[----:B------:R-:W-:Y:S01]  /*0460*/  IMAD.MOV.U32 R0, RZ, RZ, R6 ;  /* 0x000000ffff007224 */ /* 0x000fe200078e0006 */
[----:B------:R-:W-:-:S04]  /*0470*/  FSETP.GTU.FTZ.AND P1, PT, |R6|, +INF , PT ;  /* 0x7f8000000600780b */ /* 0x000fc80003f3c200 */
[----:B------:R-:W-:-:S13]  /*0480*/  PLOP3.LUT P0, PT, P0, P1, PT, 0xf8, 0x8f ;  /* 0x00000000008f781c */ /* 0x000fda0000703f70 */
[----:B------:R-:W-:Y:S05]  /*0490*/  @P0 BRA `(.L_x_18) ;  /* 0x0000000400440947 */ /* 0x000fea0003800000 */
[----:B------:R-:W-:-:S13]  /*04a0*/  LOP3.LUT P0, RZ, R6, 0x7fffffff, R3, 0xc8, !PT ;  /* 0x7fffffff06ff7812 */ /* 0x000fda000780c803 */
[----:B------:R-:W-:Y:S05]  /*04b0*/  @!P0 BRA `(.L_x_19) ;  /* 0x0000000400348947 */ /* 0x000fea0003800000 */
[C---:B------:R-:W-:Y:S02]  /*04c0*/  FSETP.NEU.FTZ.AND P2, PT, |R3|.reuse, +INF , PT ;  /* 0x7f8000000300780b */ /* 0x040fe40003f5d200 */
[----:B------:R-:W-:Y:S02]  /*04d0*/  FSETP.NEU.FTZ.AND P1, PT, |R0|, +INF , PT ;  /* 0x7f8000000000780b */ /* 0x000fe40003f3d200 */
[----:B------:R-:W-:-:S11]  /*04e0*/  FSETP.NEU.FTZ.AND P0, PT, |R3|, +INF , PT ;  /* 0x7f8000000300780b */ /* 0x000fd60003f1d200 */
[----:B------:R-:W-:Y:S05]  /*04f0*/  @!P1 BRA !P2, `(.L_x_19) ;  /* 0x0000000400249947 */ /* 0x000fea0005000000 */
[----:B------:R-:W-:-:S04]  /*0500*/  LOP3.LUT P2, RZ, R3, 0x7fffffff, RZ, 0xc0, !PT ;  /* 0x7fffffff03ff7812 */ /* 0x000fc8000784c0ff */
[----:B------:R-:W-:-:S13]  /*0510*/  PLOP3.LUT P1, PT, P1, P2, PT, 0x2f, 0xf2 ;  /* 0x0000000000f2781c */ /* 0x000fda0000f24577 */
[----:B------:R-:W-:Y:S05]  /*0520*/  @P1 BRA `(.L_x_20) ;  /* 0x0000000400101947 */ /* 0x000fea0003800000 */
[----:B------:R-:W-:-:S04]  /*0530*/  LOP3.LUT P1, RZ, R6, 0x7fffffff, RZ, 0xc0, !PT ;  /* 0x7fffffff06ff7812 */ /* 0x000fc8000782c0ff */
[----:B------:R-:W-:-:S13]  /*0540*/  PLOP3.LUT P0, PT, P0, P1, PT, 0x2f, 0xf2 ;  /* 0x0000000000f2781c */ /* 0x000fda0000702577 */
[----:B------:R-:W-:Y:S05]  /*0550*/  @P0 BRA `(.L_x_21) ;  /* 0x0000000000f80947 */ /* 0x000fea0003800000 */
[----:B------:R-:W-:Y:S02]  /*0560*/  ISETP.GE.AND P0, PT, R9, RZ, PT ;  /* 0x000000ff0900720c */ /* 0x000fe40003f06270 */
[----:B------:R-:W-:-:S11]  /*0570*/  ISETP.GE.AND P1, PT, R8, RZ, PT ;  /* 0x000000ff0800720c */ /* 0x000fd60003f26270 */
[----:B------:R-:W-:Y:S02]  /*0580*/  @P0 IMAD.MOV.U32 R7, RZ, RZ, RZ ;  /* 0x000000ffff070224 */ /* 0x000fe400078e00ff */
[----:B------:R-:W-:Y:S01]  /*0590*/  @!P0 FFMA R3, R3, 1.84467440737095516160e+19, RZ ;  /* 0x5f80000003038823 */ /* 0x000fe200000000ff */
[----:B------:R-:W-:Y:S02]  /*05a0*/  @!P0 IMAD.MOV.U32 R7, RZ, RZ, -0x40 ;  /* 0xffffffc0ff078424 */ /* 0x000fe400078e00ff */
[----:B------:R-:W-:Y:S02]  /*05b0*/  @!P1 FFMA R6, R0, 1.84467440737095516160e+19, RZ ;  /* 0x5f80000000069823 */ /* 0x000fe400000000ff */
[----:B------:R-:W-:-:S07]  /*05c0*/  @!P1 VIADD R7, R7, 0x40 ;  /* 0x0000004007079836 */ /* 0x000fce0000000000 */
.L_x_17:
[----:B------:R-:W-:-:S04]  /*05d0*/  LEA R9, R5, 0xc0800000, 0x17 ;  /* 0xc080000005097811 */ /* 0x000fc800078eb8ff */
[----:B------:R-:W-:Y:S01]  /*05e0*/  IADD3 R9, PT, PT, -R9, R6, RZ ;  /* 0x0000000609097210 */ /* 0x000fe20007ffe1ff */
[----:B------:R-:W-:-:S03]  /*05f0*/  VIADD R6, R10, 0xffffff81 ;  /* 0xffffff810a067836 */ /* 0x000fc60000000000 */
[----:B------:R-:W0:Y:S01]  /*0600*/  MUFU.RCP R8, R9 ;  /* 0x0000000900087308 */ /* 0x000e220000001000 */
[----:B------:R-:W-:Y:S01]  /*0610*/  FADD.FTZ R11, -R9, -RZ ;  /* 0x800000ff090b7221 */ /* 0x000fe20000010100 */
[C---:B------:R-:W-:Y:S01]  /*0620*/  IMAD R0, R6.reuse, -0x800000, R3 ;  /* 0xff80000006007824 */ /* 0x040fe200078e0203 */
[----:B------:R-:W-:-:S05]  /*0630*/  IADD3 R6, PT, PT, R6, 0x7f, -R5 ;  /* 0x0000007f06067810 */ /* 0x000fca0007ffe805 */
[----:B------:R-:W-:Y:S02]  /*0640*/  IMAD.IADD R6, R6, 0x1, R7 ;  /* 0x0000000106067824 */ /* 0x000fe400078e0207 */
[----:B0-----:R-:W-:-:S04]  /*0650*/  FFMA R13, R8, R11, 1 ;  /* 0x3f800000080d7423 */ /* 0x001fc8000000000b */
[----:B------:R-:W-:-:S04]  /*0660*/  FFMA R10, R8, R13, R8 ;  /* 0x0000000d080a7223 */ /* 0x000fc80000000008 */
[----:B------:R-:W-:-:S04]  /*0670*/  FFMA R3, R0, R10, RZ ;  /* 0x0000000a00037223 */ /* 0x000fc800000000ff */
[----:B------:R-:W-:-:S04]  /*0680*/  FFMA R8, R11, R3, R0 ;  /* 0x000000030b087223 */ /* 0x000fc80000000000 */
[----:B------:R-:W-:-:S04]  /*0690*/  FFMA R13, R10, R8, R3 ;  /* 0x000000080a0d7223 */ /* 0x000fc80000000003 */
[----:B------:R-:W-:-:S04]  /*06a0*/  FFMA R8, R11, R13, R0 ;  /* 0x0000000d0b087223 */ /* 0x000fc80000000000 */
[----:B------:R-:W-:-:S05]  /*06b0*/  FFMA R0, R10, R8, R13 ;  /* 0x000000080a007223 */ /* 0x000fca000000000d */
[----:B------:R-:W-:-:S04]  /*06c0*/  SHF.R.U32.HI R3, RZ, 0x17, R0 ;  /* 0x00000017ff037819 */ /* 0x000fc80000011600 */
[----:B------:R-:W-:-:S05]  /*06d0*/  LOP3.LUT R3, R3, 0xff, RZ, 0xc0, !PT ;  /* 0x000000ff03037812 */ /* 0x000fca00078ec0ff */
[----:B------:R-:W-:-:S04]  /*06e0*/  IMAD.IADD R7, R3, 0x1, R6 ;  /* 0x0000000103077824 */ /* 0x000fc800078e0206 */
[----:B------:R-:W-:-:S05]  /*06f0*/  VIADD R3, R7, 0xffffffff ;  /* 0xffffffff07037836 */ /* 0x000fca0000000000 */
[----:B------:R-:W-:-:S13]  /*0700*/  ISETP.GE.U32.AND P0, PT, R3, 0xfe, PT ;  /* 0x000000fe0300780c */ /* 0x000fda0003f06070 */
[----:B------:R-:W-:Y:S05]  /*0710*/  @!P0 BRA `(.L_x_22) ;  /* 0x0000000000808947 */ /* 0x000fea0003800000 */
[----:B------:R-:W-:-:S13]  /*0720*/  ISETP.GT.AND P0, PT, R7, 0xfe, PT ;  /* 0x000000fe0700780c */ /* 0x000fda0003f04270 */
[----:B------:R-:W-:Y:S05]  /*0730*/  @P0 BRA `(.L_x_23) ;  /* 0x00000000006c0947 */ /* 0x000fea0003800000 */
[----:B------:R-:W-:-:S13]  /*0740*/  ISETP.GE.AND P0, PT, R7, 0x1, PT ;  /* 0x000000010700780c */ /* 0x000fda0003f06270 */
[----:B------:R-:W-:Y:S05]  /*0750*/  @P0 BRA `(.L_x_24) ;  /* 0x0000000000980947 */ /* 0x000fea0003800000 */
[----:B------:R-:W-:Y:S02]  /*0760*/  ISETP.GE.AND P0, PT, R7, -0x18, PT ;  /* 0xffffffe80700780c */ /* 0x000fe40003f06270 */
[----:B------:R-:W-:-:S11]  /*0770*/  LOP3.LUT R0, R0, 0x80000000, RZ, 0xc0, !PT ;  /* 0x8000000000007812 */ /* 0x000fd600078ec0ff */
[----:B------:R-:W-:Y:S05]  /*0780*/  @!P0 BRA `(.L_x_24) ;  /* 0x00000000008c8947 */ /* 0x000fea0003800000 */
[CCC-:B------:R-:W-:Y:S01]  /*0790*/  FFMA.RZ R3, R10.reuse, R8.reuse, R13.reuse ;  /* 0x000000080a037223 */ /* 0x1c0fe2000000c00d */
[CCC-:B------:R-:W-:Y:S01]  /*07a0*/  FFMA.RM R6, R10.reuse, R8.reuse, R13.reuse ;  /* 0x000000080a067223 */ /* 0x1c0fe2000000400d */
[C---:B------:R-:W-:Y:S02]  /*07b0*/  ISETP.NE.AND P2, PT, R7.reuse, RZ, PT ;  /* 0x000000ff0700720c */ /* 0x040fe40003f45270 */
[----:B------:R-:W-:Y:S02]  /*07c0*/  ISETP.NE.AND P1, PT, R7, RZ, PT ;  /* 0x000000ff0700720c */ /* 0x000fe40003f25270 */
[----:B------:R-:W-:Y:S01]  /*07d0*/  LOP3.LUT R5, R3, 0x7fffff, RZ, 0xc0, !PT ;  /* 0x007fffff03057812 */ /* 0x000fe200078ec0ff */
[----:B------:R-:W-:Y:S01]  /*07e0*/  FFMA.RP R3, R10, R8, R13 ;  /* 0x000000080a037223 */ /* 0x000fe2000000800d */
[C---:B------:R-:W-:Y:S01]  /*07f0*/  VIADD R8, R7.reuse, 0x20 ;  /* 0x0000002007087836 */ /* 0x040fe20000000000 */
[----:B------:R-:W-:Y:S02]  /*0800*/  IADD3 R7, PT, PT, -R7, RZ, RZ ;  /* 0x000000ff07077210 */ /* 0x000fe40007ffe1ff */
[----:B------:R-:W-:-:S02]  /*0810*/  LOP3.LUT R5, R5, 0x800000, RZ, 0xfc, !PT ;  /* 0x0080000005057812 */ /* 0x000fc400078efcff */
[----:B------:R-:W-:Y:S02]  /*0820*/  FSETP.NEU.FTZ.AND P0, PT, R3, R6, PT ;  /* 0x000000060300720b */ /* 0x000fe40003f1d000 */
[----:B------:R-:W-:Y:S02]  /*0830*/  SHF.L.U32 R8, R5, R8, RZ ;  /* 0x0000000805087219 */ /* 0x000fe400000006ff */
[----:B------:R-:W-:Y:S02]  /*0840*/  SEL R6, R7, RZ, P2 ;  /* 0x000000ff07067207 */ /* 0x000fe40001000000 */
[----:B------:R-:W-:Y:S02]  /*0850*/  ISETP.NE.AND P1, PT, R8, RZ, P1 ;  /* 0x000000ff0800720c */ /* 0x000fe40000f25270 */
[----:B------:R-:W-:Y:S02]  /*0860*/  SHF.R.U32.HI R6, RZ, R6, R5 ;  /* 0x00000006ff067219 */ /* 0x000fe40000011605 */
[----:B------:R-:W-:-:S02]  /*0870*/  PLOP3.LUT P0, PT, P0, P1, PT, 0xf8, 0x8f ;  /* 0x00000000008f781c */ /* 0x000fc40000703f70 */
[----:B------:R-:W-:Y:S02]  /*0880*/  SHF.R.U32.HI R8, RZ, 0x1, R6 ;  /* 0x00000001ff087819 */ /* 0x000fe40000011606 */
[----:B------:R-:W-:-:S04]  /*0890*/  SEL R3, RZ, 0x1, !P0 ;  /* 0x00000001ff037807 */ /* 0x000fc80004000000 */
[----:B------:R-:W-:-:S04]  /*08a0*/  LOP3.LUT R3, R3, 0x1, R8, 0xf8, !PT ;  /* 0x0000000103037812 */ /* 0x000fc800078ef808 */
[----:B------:R-:W-:-:S05]  /*08b0*/  LOP3.LUT R3, R3, R6, RZ, 0xc0, !PT ;  /* 0x0000000603037212 */ /* 0x000fca00078ec0ff */
[----:B------:R-:W-:-:S05]  /*08c0*/  IMAD.IADD R3, R8, 0x1, R3 ;  /* 0x0000000108037824 */ /* 0x000fca00078e0203 */
[----:B------:R-:W-:Y:S01]  /*08d0*/  LOP3.LUT R0, R3, R0, RZ, 0xfc, !PT ;  /* 0x0000000003007212 */ /* 0x000fe200078efcff */
[----:B------:R-:W-:Y:S06]  /*08e0*/  BRA `(.L_x_24) ;  /* 0x0000000000347947 */ /* 0x000fec0003800000 */
.L_x_23:
[----:B------:R-:W-:-:S04]  /*08f0*/  LOP3.LUT R0, R0, 0x80000000, RZ, 0xc0, !PT ;  /* 0x8000000000007812 */ /* 0x000fc800078ec0ff */
[----:B------:R-:W-:Y:S01]  /*0900*/  LOP3.LUT R0, R0, 0x7f800000, RZ, 0xfc, !PT ;  /* 0x7f80000000007812 */ /* 0x000fe200078efcff */
[----:B------:R-:W-:Y:S06]  /*0910*/  BRA `(.L_x_24) ;  /* 0x0000000000287947 */ /* 0x000fec0003800000 */
.L_x_22:
[----:B------:R-:W-:Y:S01]  /*0920*/  IMAD R0, R6, 0x800000, R0 ;  /* 0x0080000006007824 */ /* 0x000fe200078e0200 */
[----:B------:R-:W-:Y:S06]  /*0930*/  BRA `(.L_x_24) ;  /* 0x0000000000207947 */ /* 0x000fec0003800000 */
.L_x_21:
[----:B------:R-:W-:-:S04]  /*0940*/  LOP3.LUT R0, R6, 0x80000000, R3, 0x48, !PT ;  /* 0x8000000006007812 */ /* 0x000fc800078e4803 */
[----:B------:R-:W-:Y:S01]  /*0950*/  LOP3.LUT R0, R0, 0x7f800000, RZ, 0xfc, !PT ;  /* 0x7f80000000007812 */ /* 0x000fe200078efcff */
[----:B------:R-:W-:Y:S06]  /*0960*/  BRA `(.L_x_24) ;  /* 0x0000000000147947 */ /* 0x000fec0003800000 */
.L_x_20:
[----:B------:R-:W-:Y:S01]  /*0970*/  LOP3.LUT R0, R6, 0x80000000, R3, 0x48, !PT ;  /* 0x8000000006007812 */ /* 0x000fe200078e4803 */
[----:B------:R-:W-:Y:S06]  /*0980*/  BRA `(.L_x_24) ;  /* 0x00000000000c7947 */ /* 0x000fec0003800000 */
.L_x_19:
[----:B------:R-:W0:Y:S01]  /*0990*/  MUFU.RSQ R0, -QNAN ;  /* 0xffc0000000007908 */ /* 0x000e220000001400 */
[----:B------:R-:W-:Y:S05]  /*09a0*/  BRA `(.L_x_24) ;  /* 0x0000000000047947 */ /* 0x000fea0003800000 */
.L_x_18:
[----:B------:R-:W-:-:S07]  /*09b0*/  FADD.FTZ R0, R3, R0 ;  /* 0x0000000003007221 */ /* 0x000fce0000010000 */
.L_x_24:
[----:B------:R-:W-:-:S04]  /*09c0*/  IMAD.MOV.U32 R5, RZ, RZ, 0x0 ;  /* 0x00000000ff057424 */ /* 0x000fc800078e00ff */
[----:B0-----:R-:W-:Y:S05]  /*09d0*/  RET.REL.NODEC R4 `(_Z9copyC2AbsPfP6float2i) ;  /* 0xfffffff404887950 */ /* 0x001fea0003c3ffff */
.L_x_25:
        /* <DEDUP_REMOVED lines=10> */
.L_x_452:


//--------------------- .text._Z10copyC2ImagPfP6float2i --------------------------
	.section	.text._Z10copyC2ImagPfP6float2i,"ax",@progbits
	.align	128
        .global         _Z10copyC2ImagPfP6float2i
        .type           _Z10copyC2ImagPfP6float2i,@function
        .size           _Z10copyC2ImagPfP6float2i,(.L_x_453 - _Z10copyC2ImagPfP6float2i)
        .other          _Z10copyC2ImagPfP6float2i,@"STO_CUDA_ENTRY STV_DEFAULT"
_Z10copyC2ImagPfP6float2i:
.text._Z10copyC2ImagPfP6float2i:
[----:B------:R-:W-:Y:S01]  /*0000*/  LDC R1, c[0x0][0x37c] ;  /* 0x0000df00ff017b82 */ /* 0x000fe20000000800 */
[----:B------:R-:W0:Y:S07]  /*0010*/  S2R R2, SR_CTAID.X ;  /* 0x0000000000027919 */ /* 0x000e2e0000002500 */
[----:B------:R-:W0:Y:S01]  /*0020*/  LDC.64 R4, c[0x0][0x388] ;  /* 0x0000e200ff047b82 */ /* 0x000e220000000a00 */
[----:B------:R-:W1:Y:S01]  /*0030*/  LDCU.64 UR4, c[0x0][0x358] ;  /* 0x00006b00ff0477ac */ /* 0x000e620008000a00 */
[----:B------:R-:W2:Y:S01]  /*0040*/  LDCU UR6, c[0x0][0x390] ;  /* 0x00007200ff0677ac */ /* 0x000ea20008000800 */
[----:B0-----:R-:W-:-:S05]  /*0050*/  IMAD.WIDE.U32 R4, R2, 0x8, R4 ;  /* 0x0000000802047825 */ /* 0x001fca00078e0004 */
[----:B-1----:R-:W3:Y:S01]  /*0060*/  LDG.E R0, desc[UR4][R4.64+0x4] ;  /* 0x0000040404007981 */ /* 0x002ee2000c1e1900 */
[----:B--2---:R-:W-:-:S04]  /*0070*/  I2FP.F32.S32 R3, UR6 ;  /* 0x0000000600037c45 */ /* 0x004fc80008201400 */
[----:B------:R-:W0:Y:S02]  /*0080*/  MUFU.RCP R6, R3 ;  /* 0x0000000300067308 */ /* 0x000e240000001000 */
[----:B0-----:R-:W-:-:S04]  /*0090*/  FFMA R7, -R3, R6, 1 ;  /* 0x3f80000003077423 */ /* 0x001fc80000000106 */
[----:B------:R-:W-:Y:S02]  /*00a0*/  FFMA R7, R6, R7, R6 ;  /* 0x0000000706077223 */ /* 0x000fe40000000006 */
[----:B---3--:R-:W0:Y:S02]  /*00b0*/  FCHK P0, R0, R3 ;  /* 0x0000000300007302 */ /* 0x008e240000000000 */
[----:B------:R-:W-:-:S04]  /*00c0*/  FFMA R6, R0, R7, RZ ;  /* 0x0000000700067223 */ /* 0x000fc800000000ff */
[----:B------:R-:W-:-:S04]  /*00d0*/  FFMA R8, -R3, R6, R0 ;  /* 0x0000000603087223 */ /* 0x000fc80000000100 */
[----:B------:R-:W-:Y:S01]  /*00e0*/  FFMA R7, R7, R8, R6 ;  /* 0x0000000807077223 */ /* 0x000fe20000000006 */
[----:B0-----:R-:W-:Y:S06]  /*00f0*/  @!P0 BRA `(.L_x_26) ;  /* 0x00000000000c8947 */ /* 0x001fec0003800000 */
[----:B------:R-:W-:-:S07]  /*0100*/  MOV R4, 0x120 ;  /* 0x0000012000047802 */ /* 0x000fce0000000f00 */
[----:B------:R-:W-:Y:S05]  /*0110*/  CALL.REL.NOINC `($__internal_2_$__cuda_sm3x_div_rn_noftz_f32_slowpath) ;  /* 0x0000000000147944 */ /* 0x000fea0003c00000 */
[----:B------:R-:W-:-:S07]  /*0120*/  IMAD.MOV.U32 R7, RZ, RZ, R0 ;  /* 0x000000ffff077224 */ /* 0x000fce00078e0000 */
.L_x_26:
[----:B------:R-:W0:Y:S02]  /*0130*/  LDC.64 R4, c[0x0][0x380] ;  /* 0x0000e000ff047b82 */ /* 0x000e240000000a00 */
[----:B0-----:R-:W-:-:S05]  /*0140*/  IMAD.WIDE.U32 R2, R2, 0x4, R4 ;  /* 0x0000000402027825 */ /* 0x001fca00078e0004 */
[----:B------:R-:W-:Y:S01]  /*0150*/  STG.E desc[UR4][R2.64], R7 ;  /* 0x0000000702007986 */ /* 0x000fe2000c101904 */
[----:B------:R-:W-:Y:S05]  /*0160*/  EXIT ;  /* 0x000000000000794d */ /* 0x000fea0003800000 */
        .weak           $__internal_2_$__cuda_sm3x_div_rn_noftz_f32_slowpath
        .type           $__internal_2_$__cuda_sm3x_div_rn_noftz_f32_slowpath,@function
        .size           $__internal_2_$__cuda_sm3x_div_rn_noftz_f32_slowpath,(.L_x_453 - $__internal_2_$__cuda_sm3x_div_rn_noftz_f32_slowpath)
$__internal_2_$__cuda_sm3x_div_rn_noftz_f32_slowpath:
[--C-:B------:R-:W-:Y:S01]  /*0170*/  SHF.R.U32.HI R6, RZ, 0x17, R3.reuse ;  /* 0x00000017ff067819 */ /* 0x100fe20000011603 */
[--C-:B------:R-:W-:Y:S01]  /*0180*/  IMAD.MOV.U32 R7, RZ, RZ, R0.reuse ;  /* 0x000000ffff077224 */ /* 0x100fe200078e0000 */
[----:B------:R-:W-:Y:S01]  /*0190*/  SHF.R.U32.HI R5, RZ, 0x17, R0 ;  /* 0x00000017ff057819 */ /* 0x000fe20000011600 */
[----:B------:R-:W-:Y:S01]  /*01a0*/  IMAD.MOV.U32 R8, RZ, RZ, R3 ;  /* 0x000000ffff087224 */ /* 0x000fe200078e0003 */
[----:B------:R-:W-:Y:S02]  /*01b0*/  LOP3.LUT R6, R6, 0xff, RZ, 0xc0, !PT ;  /* 0x000000ff06067812 */ /* 0x000fe400078ec0ff */
[----:B------:R-:W-:-:S03]  /*01c0*/  LOP3.LUT R5, R5, 0xff, RZ, 0xc0, !PT ;  /* 0x000000ff05057812 */ /* 0x000fc600078ec0ff */
[----:B------:R-:W-:Y:S02]  /*01d0*/  VIADD R11, R6, 0xffffffff ;  /* 0xffffffff060b7836 */ /* 0x000fe40000000000 */
[----:B------:R-:W-:-:S03]  /*01e0*/  VIADD R10, R5, 0xffffffff ;  /* 0xffffffff050a7836 */ /* 0x000fc60000000000 */
[----:B------:R-:W-:-:S04]  /*01f0*/  ISETP.GT.U32.AND P0, PT, R11, 0xfd, PT ;  /* 0x000000fd0b00780c */ /* 0x000fc80003f04070 */
[----:B------:R-:W-:-:S13]  /*0200*/  ISETP.GT.U32.OR P0, PT, R10, 0xfd, P0 ;  /* 0x000000fd0a00780c */ /* 0x000fda0000704470 */
[----:B------:R-:W-:Y:S01]  /*0210*/  @!P0 IMAD.MOV.U32 R9, RZ, RZ, RZ ;  /* 0x000000ffff098224 */ /* 0x000fe200078e00ff */
[----:B------:R-:W-:Y:S06]  /*0220*/  @!P0 BRA `(.L_x_27) ;  /* 0x00000000005c8947 */ /* 0x000fec0003800000 */
[----:B------:R-:W-:Y:S02]  /*0230*/  FSETP.GTU.FTZ.AND P0, PT, |R0|, +INF , PT ;  /* 0x7f8000000000780b */ /* 0x000fe40003f1c200 */
        /* <DEDUP_REMOVED lines=22> */
.L_x_27:
[----:B------:R-:W-:Y:S01]  /*03a0*/  LEA R3, R6, 0xc0800000, 0x17 ;  /* 0xc080000006037811 */ /* 0x000fe200078eb8ff */
[----:B------:R-:W-:-:S04]  /*03b0*/  VIADD R5, R5, 0xffffff81 ;  /* 0xffffff8105057836 */ /* 0x000fc80000000000 */
[----:B------:R-:W-:Y:S01]  /*03c0*/  IMAD.IADD R3, R8, 0x1, -R3 ;  /* 0x0000000108037824 */ /* 0x000fe200078e0a03 */
[C---:B------:R-:W-:Y:S01]  /*03d0*/  IADD3 R6, PT, PT, R5.reuse, 0x7f, -R6 ;  /* 0x0000007f05067810 */ /* 0x040fe20007ffe806 */
[----:B------:R-:W-:Y:S02]  /*03e0*/  IMAD R0, R5, -0x800000, R7 ;  /* 0xff80000005007824 */ /* 0x000fe400078e0207 */
[----:B------:R-:W0:Y:S01]  /*03f0*/  MUFU.RCP R8, R3 ;  /* 0x0000000300087308 */ /* 0x000e220000001000 */
[----:B------:R-:W-:Y:S01]  /*0400*/  FADD.FTZ R11, -R3, -RZ ;  /* 0x800000ff030b7221 */ /* 0x000fe20000010100 */
[----:B------:R-:W-:-:S03]  /*0410*/  IMAD.IADD R6, R6, 0x1, R9 ;  /* 0x0000000106067824 */ /* 0x000fc600078e0209 */
        /* <DEDUP_REMOVED lines=26> */
[----:B------:R-:W-:Y:S02]  /*05c0*/  VIADD R8, R9, 0x20 ;  /* 0x0000002009087836 */ /* 0x000fe40000000000 */
[----:B------:R-:W-:Y:S01]  /*05d0*/  LOP3.LUT R5, R5, 0x800000, RZ, 0xfc, !PT ;  /* 0x0080000005057812 */ /* 0x000fe200078efcff */
[----:B------:R-:W-:Y:S01]  /*05e0*/  IMAD.MOV R7, RZ, RZ, -R9 ;  /* 0x000000ffff077224 */ /* 0x000fe200078e0a09 */
[----:B------:R-:W-:-:S02]  /*05f0*/  FSETP.NEU.FTZ.AND P0, PT, R3, R6, PT ;  /* 0x000000060300720b */ /* 0x000fc40003f1d000 */
[----:B------:R-:W-:Y:S02]  /*0600*/  SHF.L.U32 R8, R5, R8, RZ ;  /* 0x0000000805087219 */ /* 0x000fe400000006ff */
[----:B------:R-:W-:Y:S02]  /*0610*/  SEL R6, R7, RZ, P2 ;  /* 0x000000ff07067207 */ /* 0x000fe40001000000 */
[----:B------:R-:W-:Y:S02]  /*0620*/  ISETP.NE.AND P1, PT, R8, RZ, P1 ;  /* 0x000000ff0800720c */ /* 0x000fe40000f25270 */
[----:B------:R-:W-:Y:S02]  /*0630*/  SHF.R.U32.HI R6, RZ, R6, R5 ;  /* 0x00000006ff067219 */ /* 0x000fe40000011605 */
[----:B------:R-:W-:Y:S02]  /*0640*/  PLOP3.LUT P0, PT, P0, P1, PT, 0xf8, 0x8f ;  /* 0x00000000008f781c */ /* 0x000fe40000703f70 */
[----:B------:R-:W-:-:S02]  /*0650*/  SHF.R.U32.HI R8, RZ, 0x1, R6 ;  /* 0x00000001ff087819 */ /* 0x000fc40000011606 */
[----:B------:R-:W-:-:S04]  /*0660*/  SEL R3, RZ, 0x1, !P0 ;  /* 0x00000001ff037807 */ /* 0x000fc80004000000 */
[----:B------:R-:W-:-:S04]  /*0670*/  LOP3.LUT R3, R3, 0x1, R8, 0xf8, !PT ;  /* 0x0000000103037812 */ /* 0x000fc800078ef808 */
[----:B------:R-:W-:-:S05]  /*0680*/  LOP3.LUT R3, R3, R6, RZ, 0xc0, !PT ;  /* 0x0000000603037212 */ /* 0x000fca00078ec0ff */
[----:B------:R-:W-:-:S05]  /*0690*/  IMAD.IADD R3, R8, 0x1, R3 ;  /* 0x0000000108037824 */ /* 0x000fca00078e0203 */
[----:B------:R-:W-:Y:S01]  /*06a0*/  LOP3.LUT R0, R3, R0, RZ, 0xfc, !PT ;  /* 0x0000000003007212 */ /* 0x000fe200078efcff */
[----:B------:R-:W-:Y:S06]  /*06b0*/  BRA `(.L_x_34) ;  /* 0x0000000000347947 */ /* 0x000fec0003800000 */
.L_x_33:
[----:B------:R-:W-:-:S04]  /*06c0*/  LOP3.LUT R0, R0, 0x80000000, RZ, 0xc0, !PT ;  /* 0x8000000000007812 */ /* 0x000fc800078ec0ff */
[----:B------:R-:W-:Y:S01]  /*06d0*/  LOP3.LUT R0, R0, 0x7f800000, RZ, 0xfc, !PT ;  /* 0x7f80000000007812 */ /* 0x000fe200078efcff */
[----:B------:R-:W-:Y:S06]  /*06e0*/  BRA `(.L_x_34) ;  /* 0x0000000000287947 */ /* 0x000fec0003800000 */
.L_x_32:
[----:B------:R-:W-:Y:S01]  /*06f0*/  IMAD R0, R6, 0x800000, R0 ;  /* 0x0080000006007824 */ /* 0x000fe200078e0200 */
[----:B------:R-:W-:Y:S06]  /*0700*/  BRA `(.L_x_34) ;  /* 0x0000000000207947 */ /* 0x000fec0003800000 */
.L_x_31:
[----:B------:R-:W-:-:S04]  /*0710*/  LOP3.LUT R0, R8, 0x80000000, R7, 0x48, !PT ;  /* 0x8000000008007812 */ /* 0x000fc800078e4807 */
[----:B------:R-:W-:Y:S01]  /*0720*/  LOP3.LUT R0, R0, 0x7f800000, RZ, 0xfc, !PT ;  /* 0x7f80000000007812 */ /* 0x000fe200078efcff */
[----:B------:R-:W-:Y:S06]  /*0730*/  BRA `(.L_x_34) ;  /* 0x0000000000147947 */ /* 0x000fec0003800000 */
.L_x_30:
[----:B------:R-:W-:Y:S01]  /*0740*/  LOP3.LUT R0, R8, 0x80000000, R7, 0x48, !PT ;  /* 0x8000000008007812 */ /* 0x000fe200078e4807 */
[----:B------:R-:W-:Y:S06]  /*0750*/  BRA `(.L_x_34) ;  /* 0x00000000000c7947 */ /* 0x000fec0003800000 */
.L_x_29:
[----:B------:R-:W0:Y:S01]  /*0760*/  MUFU.RSQ R0, -QNAN ;  /* 0xffc0000000007908 */ /* 0x000e220000001400 */
[----:B------:R-:W-:Y:S05]  /*0770*/  BRA `(.L_x_34) ;  /* 0x0000000000047947 */ /* 0x000fea0003800000 */
.L_x_28:
[----:B------:R-:W-:-:S07]  /*0780*/  FADD.FTZ R0, R0, R3 ;  /* 0x0000000300007221 */ /* 0x000fce0000010000 */
.L_x_34:
[----:B------:R-:W-:-:S04]  /*0790*/  IMAD.MOV.U32 R5, RZ, RZ, 0x0 ;  /* 0x00000000ff057424 */ /* 0x000fc800078e00ff */
[----:B0-----:R-:W-:Y:S05]  /*07a0*/  RET.REL.NODEC R4 `(_Z10copyC2ImagPfP6float2i) ;  /* 0xfffffff804147950 */ /* 0x001fea0003c3ffff */
.L_x_35:
        /* <DEDUP_REMOVED lines=13> */
.L_x_453:


//--------------------- .text._Z10copyC2RealPfP6float2i --------------------------
	.section	.text._Z10copyC2RealPfP6float2i,"ax",@progbits
	.align	128
        .global         _Z10copyC2RealPfP6float2i
        .type           _Z10copyC2RealPfP6float2i,@function
        .size           _Z10copyC2RealPfP6float2i,(.L_x_454 - _Z10copyC2RealPfP6float2i)
        .other          _Z10copyC2RealPfP6float2i,@"STO_CUDA_ENTRY STV_DEFAULT"
_Z10copyC2RealPfP6float2i:
.text._Z10copyC2RealPfP6float2i:
        /* <DEDUP_REMOVED lines=17> */
[----:B------:R-:W-:Y:S05]  /*0110*/  CALL.REL.NOINC `($__internal_3_$__cuda_sm3x_div_rn_noftz_f32_slowpath) ;  /* 0x0000000000147944 */ /* 0x000fea0003c00000 */
[----:B------:R-:W-:-:S07]  /*0120*/  IMAD.MOV.U32 R7, RZ, RZ, R0 ;  /* 0x000000ffff077224 */ /* 0x000fce00078e0000 */
.L_x_36:
[----:B------:R-:W0:Y:S02]  /*0130*/  LDC.64 R4, c[0x0][0x380] ;  /* 0x0000e000ff047b82 */ /* 0x000e240000000a00 */
[----:B0-----:R-:W-:-:S05]  /*0140*/  IMAD.WIDE.U32 R2, R2, 0x4, R4 ;  /* 0x0000000402027825 */ /* 0x001fca00078e0004 */
[----:B------:R-:W-:Y:S01]  /*0150*/  STG.E desc[UR4][R2.64], R7 ;  /* 0x0000000702007986 */ /* 0x000fe2000c101904 */
[----:B------:R-:W-:Y:S05]  /*0160*/  EXIT ;  /* 0x000000000000794d */ /* 0x000fea0003800000 */
        .weak           $__internal_3_$__cuda_sm3x_div_rn_noftz_f32_slowpath
        .type           $__internal_3_$__cuda_sm3x_div_rn_noftz_f32_slowpath,@function
        .size           $__internal_3_$__cuda_sm3x_div_rn_noftz_f32_slowpath,(.L_x_454 - $__internal_3_$__cuda_sm3x_div_rn_noftz_f32_slowpath)
$__internal_3_$__cuda_sm3x_div_rn_noftz_f32_slowpath:
        /* <DEDUP_REMOVED lines=35> */
.L_x_37:
        /* <DEDUP_REMOVED lines=50> */
.L_x_43:
[----:B------:R-:W-:-:S04]  /*06c0*/  LOP3.LUT R0, R0, 0x80000000, RZ, 0xc0, !PT ;  /* 0x8000000000007812 */ /* 0x000fc800078ec0ff */
[----:B------:R-:W-:Y:S01]  /*06d0*/  LOP3.LUT R0, R0, 0x7f800000, RZ, 0xfc, !PT ;  /* 0x7f80000000007812 */ /* 0x000fe200078efcff */
[----:B------:R-:W-:Y:S06]  /*06e0*/  BRA `(.L_x_44) ;  /* 0x0000000000287947 */ /* 0x000fec0003800000 */
.L_x_42:
[----:B------:R-:W-:Y:S01]  /*06f0*/  IMAD R0, R6, 0x800000, R0 ;  /* 0x0080000006007824 */ /* 0x000fe200078e0200 */
[----:B------:R-:W-:Y:S06]  /*0700*/  BRA `(.L_x_44) ;  /* 0x0000000000207947 */ /* 0x000fec0003800000 */
.L_x_41:
[----:B------:R-:W-:-:S04]  /*0710*/  LOP3.LUT R0, R8, 0x80000000, R7, 0x48, !PT ;  /* 0x8000000008007812 */ /* 0x000fc800078e4807 */
[----:B------:R-:W-:Y:S01]  /*0720*/  LOP3.LUT R0, R0, 0x7f800000, RZ, 0xfc, !PT ;  /* 0x7f80000000007812 */ /* 0x000fe200078efcff */
[----:B------:R-:W-:Y:S06]  /*0730*/  BRA `(.L_x_44) ;  /* 0x0000000000147947 */ /* 0x000fec0003800000 */
.L_x_40:
[----:B------:R-:W-:Y:S01]  /*0740*/  LOP3.LUT R0, R8, 0x80000000, R7, 0x48, !PT ;  /* 0x8000000008007812 */ /* 0x000fe200078e4807 */
[----:B------:R-:W-:Y:S06]  /*0750*/  BRA `(.L_x_44) ;  /* 0x00000000000c7947 */ /* 0x000fec0003800000 */
.L_x_39:
[----:B------:R-:W0:Y:S01]  /*0760*/  MUFU.RSQ R0, -QNAN ;  /* 0xffc0000000007908 */ /* 0x000e220000001400 */
[----:B------:R-:W-:Y:S05]  /*0770*/  BRA `(.L_x_44) ;  /* 0x0000000000047947 */ /* 0x000fea0003800000 */
.L_x_38:
[----:B------:R-:W-:-:S07]  /*0780*/  FADD.FTZ R0, R0, R3 ;  /* 0x0000000300007221 */ /* 0x000fce0000010000 */
.L_x_44:
[----:B------:R-:W-:-:S04]  /*0790*/  IMAD.MOV.U32 R5, RZ, RZ, 0x0 ;  /* 0x00000000ff057424 */ /* 0x000fc800078e00ff */
[----:B0-----:R-:W-:Y:S05]  /*07a0*/  RET.REL.NODEC R4 `(_Z10copyC2RealPfP6float2i) ;  /* 0xfffffff804147950 */ /* 0x001fea0003c3ffff */
.L_x_45:
        /* <DEDUP_REMOVED lines=13> */
.L_x_454:


//--------------------- .text._Z7copyR2CP6float2Pf --------------------------
	.section	.text._Z7copyR2CP6float2Pf,"ax",@progbits
	.align	128
        .global         _Z7copyR2CP6float2Pf
        .type           _Z7copyR2CP6float2Pf,@function
        .size           _Z7copyR2CP6float2Pf,(.L_x_494 - _Z7copyR2CP6float2Pf)
        .other          _Z7copyR2CP6float2Pf,@"STO_CUDA_ENTRY STV_DEFAULT"
_Z7copyR2CP6float2Pf:
.text._Z7copyR2CP6float2Pf:
[----:B------:R-:W-:Y:S01]  /*0000*/  LDC R1, c[0x0][0x37c] ;  /* 0x0000df00ff017b82 */ /* 0x000fe20000000800 */
[----:B------:R-:W0:Y:S07]  /*0010*/  S2R R9, SR_CTAID.X ;  /* 0x0000000000097919 */ /* 0x000e2e0000002500 */
[----:B------:R-:W0:Y:S01]  /*0020*/  LDC.64 R2, c[0x0][0x388] ;  /* 0x0000e200ff027b82 */ /* 0x000e220000000a00 */
[----:B------:R-:W1:Y:S07]  /*0030*/  LDCU.64 UR4, c[0x0][0x358] ;  /* 0x00006b00ff0477ac */ /* 0x000e6e0008000a00 */
[----:B------:R-:W2:Y:S01]  /*0040*/  LDC.64 R4, c[0x0][0x380] ;  /* 0x0000e000ff047b82 */ /* 0x000ea20000000a00 */
[----:B0-----:R-:W-:-:S05]  /*0050*/  IMAD.WIDE.U32 R2, R9, 0x4, R2 ;  /* 0x0000000409027825 */ /* 0x001fca00078e0002 */
[----:B-1----:R-:W3:Y:S01]  /*0060*/  LDG.E R6, desc[UR4][R2.64] ;  /* 0x0000000402067981 */ /* 0x002ee2000c1e1900 */
[----:B------:R-:W-:Y:S02]  /*0070*/  HFMA2 R7, -RZ, RZ, 0, 0 ;  /* 0x00000000ff077431 */ /* 0x000fe400000001ff */
[----:B--2---:R-:W-:-:S05]  /*0080*/  IMAD.WIDE.U32 R4, R9, 0x8, R4 ;  /* 0x0000000809047825 */ /* 0x004fca00078e0004 */
[----:B---3--:R-:W-:Y:S01]  /*0090*/  STG.E.64 desc[UR4][R4.64], R6 ;  /* 0x0000000604007986 */ /* 0x008fe2000c101b04 */
[----:B------:R-:W-:Y:S05]  /*00a0*/  EXIT ;  /* 0x000000000000794d */ /* 0x000fea0003800000 */
.L_x_46:
        /* <DEDUP_REMOVED lines=13> */
.L_x_494:


//--------------------- .text._Z7hilbertP6float2i --------------------------
	.section	.text._Z7hilbertP6float2i,"ax",@progbits
	.align	128
        .global         _Z7hilbertP6float2i
        .type           _Z7hilbertP6float2i,@function
        .size           _Z7hilbertP6float2i,(.L_x_495 - _Z7hilbertP6float2i)
        .other          _Z7hilbertP6float2i,@"STO_CUDA_ENTRY STV_DEFAULT"
_Z7hilbertP6float2i:
.text._Z7hilbertP6float2i:
[----:B------:R-:W-:Y:S01]  /*0000*/  LDC R1, c[0x0][0x37c] ;  /* 0x0000df00ff017b82 */ /* 0x000fe20000000800 */
[----:B------:R-:W0:Y:S02]  /*0010*/  S2R R5, SR_CTAID.X ;  /* 0x0000000000057919 */ /* 0x000e240000002500 */
[----:B0-----:R-:W-:-:S13]  /*0020*/  ISETP.NE.AND P0, PT, R5, RZ, PT ;  /* 0x000000ff0500720c */ /* 0x001fda0003f05270 */
[----:B------:R-:W-:Y:S05]  /*0030*/  @!P0 EXIT ;  /* 0x000000000000894d */ /* 0x000fea0003800000 */
[----:B------:R-:W0:Y:S01]  /*0040*/  LDCU UR4, c[0x0][0x388] ;  /* 0x00007100ff0477ac */ /* 0x000e220008000800 */
[----:B------:R-:W1:Y:S01]  /*0050*/  LDCU.64 UR6, c[0x0][0x358] ;  /* 0x00006b00ff0677ac */ /* 0x000e620008000a00 */
[----:B0-----:R-:W-:-:S04]  /*0060*/  ULOP3.LUT UR5, UR4, 0x1, URZ, 0xc0, !UPT ;  /* 0x0000000104057892 */ /* 0x001fc8000f8ec0ff */
[----:B------:R-:W-:-:S09]  /*0070*/  UISETP.NE.U32.AND UP0, UPT, UR5, 0x1, UPT ;  /* 0x000000010500788c */ /* 0x000fd2000bf05070 */
[----:B-1----:R-:W-:Y:S05]  /*0080*/  BRA.U !UP0, `(.L_x_47) ;  /* 0x0000000108447547 */ /* 0x002fea000b800000 */
[----:B------:R-:W-:-:S06]  /*0090*/  USHF.R.S32.HI UR4, URZ, 0x1, UR4 ;  /* 0x00000001ff047899 */ /* 0x000fcc0008011404 */
[----:B------:R-:W-:-:S13]  /*00a0*/  ISETP.GT.AND P0, PT, R5, UR4, PT ;  /* 0x0000000405007c0c */ /* 0x000fda000bf04270 */
[----:B------:R-:W-:Y:S05]  /*00b0*/  @P0 BRA `(.L_x_48) ;  /* 0x00000000001c0947 */ /* 0x000fea0003800000 */
[----:B------:R-:W0:Y:S02]  /*00c0*/  LDC.64 R2, c[0x0][0x380] ;  /* 0x0000e000ff027b82 */ /* 0x000e240000000a00 */
[----:B0-----:R-:W-:-:S05]  /*00d0*/  IMAD.WIDE.U32 R2, R5, 0x8, R2 ;  /* 0x0000000805027825 */ /* 0x001fca00078e0002 */
[----:B------:R-:W2:Y:S02]  /*00e0*/  LDG.E.64 R4, desc[UR6][R2.64] ;  /* 0x0000000602047981 */ /* 0x000ea4000c1e1b00 */
[----:B--2---:R-:W-:Y:S01]  /*00f0*/  FADD R4, R4, R4 ;  /* 0x0000000404047221 */ /* 0x004fe20000000000 */
[----:B------:R-:W-:-:S05]  /*0100*/  FADD R5, R5, R5 ;  /* 0x0000000505057221 */ /* 0x000fca0000000000 */
[----:B------:R-:W-:Y:S01]  /*0110*/  STG.E.64 desc[UR6][R2.64], R4 ;  /* 0x0000000402007986 */ /* 0x000fe2000c101b06 */
[----:B------:R-:W-:Y:S05]  /*0120*/  EXIT ;  /* 0x000000000000794d */ /* 0x000fea0003800000 */
.L_x_48:
[----:B------:R-:W-:-:S06]  /*0130*/  UIADD3 UR4, UPT, UPT, UR4, 0x1, URZ ;  /* 0x0000000104047890 */ /* 0x000fcc000fffe0ff */
[----:B------:R-:W-:-:S13]  /*0140*/  ISETP.GT.AND P0, PT, R5, UR4, PT ;  /* 0x0000000405007c0c */ /* 0x000fda000bf04270 */
[----:B------:R-:W-:Y:S05]  /*0150*/  @!P0 EXIT ;  /* 0x000000000000894d */ /* 0x000fea0003800000 */
[----:B------:R-:W0:Y:S02]  /*0160*/  LDC.64 R2, c[0x0][0x380] ;  /* 0x0000e000ff027b82 */ /* 0x000e240000000a00 */
[----:B0-----:R-:W-:-:S05]  /*0170*/  IMAD.WIDE.U32 R2, R5, 0x8, R2 ;  /* 0x0000000805027825 */ /* 0x001fca00078e0002 */
[----:B------:R-:W-:Y:S01]  /*0180*/  STG.E.64 desc[UR6][R2.64], RZ ;  /* 0x000000ff02007986 */ /* 0x000fe2000c101b06 */
[----:B------:R-:W-:Y:S05]  /*0190*/  EXIT ;  /* 0x000000000000794d */ /* 0x000fea0003800000 */
.L_x_47:
[----:B------:R-:W-:-:S04]  /*01a0*/  UIADD3 UR4, UPT, UPT, UR4, 0x1, URZ ;  /* 0x0000000104047890 */ /* 0x000fc8000fffe0ff */
[----:B------:R-:W-:-:S06]  /*01b0*/  USHF.R.S32.HI UR4, URZ, 0x1, UR4 ;  /* 0x00000001ff047899 */ /* 0x000fcc0008011404 */
[----:B------:R-:W-:-:S13]  /*01c0*/  ISETP.GE.AND P0, PT, R5, UR4, PT ;  /* 0x0000000405007c0c */ /* 0x000fda000bf06270 */
        /* <DEDUP_REMOVED lines=8> */
.L_x_49:
[----:B------:R-:W0:Y:S02]  /*0250*/  LDC.64 R2, c[0x0][0x380] ;  /* 0x0000e000ff027b82 */ /* 0x000e240000000a00 */
[----:B0-----:R-:W-:-:S05]  /*0260*/  IMAD.WIDE.U32 R2, R5, 0x8, R2 ;  /* 0x0000000805027825 */ /* 0x001fca00078e0002 */
[----:B------:R-:W-:Y:S01]  /*0270*/  STG.E.64 desc[UR6][R2.64], RZ ;  /* 0x000000ff02007986 */ /* 0x000fe2000c101b06 */
[----:B------:R-:W-:Y:S05]  /*0280*/  EXIT ;  /* 0x000000000000794d */ /* 0x000fea0003800000 */
.L_x_50:
        /* <DEDUP_REMOVED lines=15> */
.L_x_495:


//--------------------- .text._Z19generateRandomLayerPPffffS_S_S0_ --------------------------
	.section	.text._Z19generateRandomLayerPPffffS_S_S0_,"ax",@progbits
	.align	128
        .global         _Z19generateRandomLayerPPffffS_S_S0_
        .type           _Z19generateRandomLayerPPffffS_S_S0_,@function
        .size           _Z19generateRandomLayerPPffffS_S_S0_,(.L_x_496 - _Z19generateRandomLayerPPffffS_S_S0_)
        .other          _Z19generateRandomLayerPPffffS_S_S0_,@"STO_CUDA_ENTRY STV_DEFAULT"
_Z19generateRandomLayerPPffffS_S_S0_:
.text._Z19generateRandomLayerPPffffS_S_S0_:
        /* <DEDUP_REMOVED lines=10> */
[----:B------:R-:W3:Y:S01]  /*00a0*/  LDG.E R6, desc[UR4][R6.64] ;  /* 0x0000000406067981 */ /* 0x000ee2000c1e1900 */
[----:B--2---:R-:W-:-:S06]  /*00b0*/  IMAD.WIDE.U32 R4, R13, 0x4, R2 ;  /* 0x000000040d047825 */ /* 0x004fcc00078e0002 */
[----:B------:R-:W2:Y:S01]  /*00c0*/  LDG.E R4, desc[UR4][R4.64] ;  /* 0x0000000404047981 */ /* 0x000ea2000c1e1900 */
[----:B---3--:R-:W-:-:S05]  /*00d0*/  FADD R9, R6, UR6 ;  /* 0x0000000606097e21 */ /* 0x008fca0008000000 */
[----:B--2---:R-:W-:-:S13]  /*00e0*/  FSETP.GE.AND P0, PT, R4, R9, PT ;  /* 0x000000090400720b */ /* 0x004fda0003f06000 */
[----:B------:R-:W-:Y:S05]  /*00f0*/  @!P0 EXIT ;  /* 0x000000000000894d */ /* 0x000fea0003800000 */
[----:B------:R-:W0:Y:S01]  /*0100*/  LDC.64 R2, c[0x0][0x3a0] ;  /* 0x0000e800ff027b82 */ /* 0x000e220000000a00 */
[----:B------:R-:W1:Y:S01]  /*0110*/  LDCU UR6, c[0x0][0x38c] ;  /* 0x00007180ff0677ac */ /* 0x000e620008000800 */
[----:B0-----:R-:W-:-:S06]  /*0120*/  IMAD.WIDE.U32 R2, R11, 0x4, R2 ;  /* 0x000000040b027825 */ /* 0x001fcc00078e0002 */
[----:B------:R-:W1:Y:S02]  /*0130*/  LDG.E R2, desc[UR4][R2.64] ;  /* 0x0000000402027981 */ /* 0x000e64000c1e1900 */
[----:B-1----:R-:W-:-:S05]  /*0140*/  FADD R5, R2, UR6 ;  /* 0x0000000602057e21 */ /* 0x002fca0008000000 */
[----:B------:R-:W-:-:S13]  /*0150*/  FSETP.GTU.AND P0, PT, R4, R5, PT ;  /* 0x000000050400720b */ /* 0x000fda0003f0c000 */
[----:B------:R-:W-:Y:S05]  /*0160*/  @P0 EXIT ;  /* 0x000000000000094d */ /* 0x000fea0003800000 */
[----:B------:R-:W0:Y:S08]  /*0170*/  LDC.64 R2, c[0x0][0x380] ;  /* 0x0000e000ff027b82 */ /* 0x000e300000000a00 */
[----:B------:R-:W1:Y:S01]  /*0180*/  LDC R0, c[0x0][0x390] ;  /* 0x0000e400ff007b82 */ /* 0x000e620000000800 */
[----:B0-----:R-:W-:-:S06]  /*0190*/  IMAD.WIDE.U32 R2, R11, 0x8, R2 ;  /* 0x000000080b027825 */ /* 0x001fcc00078e0002 */
[----:B------:R-:W2:Y:S01]  /*01a0*/  LDG.E.64 R2, desc[UR4][R2.64] ;  /* 0x0000000402027981 */ /* 0x000ea2000c1e1b00 */
[----:B-1----:R-:W-:Y:S01]  /*01b0*/  FADD R0, R0, 1 ;  /* 0x3f80000000007421 */ /* 0x002fe20000000000 */
[----:B--2---:R-:W-:-:S05]  /*01c0*/  IMAD.WIDE.U32 R4, R13, 0x4, R2 ;  /* 0x000000040d047825 */ /* 0x004fca00078e0002 */
[----:B------:R-:W2:Y:S01]  /*01d0*/  LDG.E R7, desc[UR4][R4.64] ;  /* 0x0000000404077981 */ /* 0x000ea2000c1e1900 */
[----:B------:R-:W-:-:S04]  /*01e0*/  FMUL R0, R0, R0 ;  /* 0x0000000000007220 */ /* 0x000fc80000400000 */
[----:B--2---:R-:W-:-:S05]  /*01f0*/  FMUL R7, R0, R7 ;  /* 0x0000000700077220 */ /* 0x004fca0000400000 */
[----:B------:R-:W-:Y:S01]  /*0200*/  STG.E desc[UR4][R4.64], R7 ;  /* 0x0000000704007986 */ /* 0x000fe2000c101904 */
[----:B------:R-:W-:Y:S05]  /*0210*/  EXIT ;  /* 0x000000000000794d */ /* 0x000fea0003800000 */
.L_x_51:
        /* <DEDUP_REMOVED lines=14> */
.L_x_496:


//--------------------- .text._Z13generateLayerPPffffS0_ --------------------------
	.section	.text._Z13generateLayerPPffffS0_,"ax",@progbits
	.align	128
        .global         _Z13generateLayerPPffffS0_
        .type           _Z13generateLayerPPffffS0_,@function
        .size           _Z13generateLayerPPffffS0_,(.L_x_497 - _Z13generateLayerPPffffS0_)
        .other          _Z13generateLayerPPffffS0_,@"STO_CUDA_ENTRY STV_DEFAULT"
_Z13generateLayerPPffffS0_:
.text._Z13generateLayerPPffffS0_:
[----:B------:R-:W-:Y:S01]  /*0000*/  LDC R1, c[0x0][0x37c] ;  /* 0x0000df00ff017b82 */ /* 0x000fe20000000800 */
[----:B------:R-:W0:Y:S07]  /*0010*/  S2R R7, SR_CTAID.X ;  /* 0x0000000000077919 */ /* 0x000e2e0000002500 */
[----:B------:R-:W0:Y:S01]  /*0020*/  LDC.64 R2, c[0x0][0x398] ;  /* 0x0000e600ff027b82 */ /* 0x000e220000000a00 */
[----:B------:R-:W1:Y:S01]  /*0030*/  LDCU.64 UR4, c[0x0][0x358] ;  /* 0x00006b00ff0477ac */ /* 0x000e620008000a00 */
[----:B------:R-:W2:Y:S01]  /*0040*/  S2R R9, SR_TID.X ;  /* 0x0000000000097919 */ /* 0x000ea20000002100 */
[----:B------:R-:W3:Y:S01]  /*0050*/  LDCU.64 UR6, c[0x0][0x388] ;  /* 0x00007100ff0677ac */ /* 0x000ee20008000a00 */
[----:B0-----:R-:W-:-:S06]  /*0060*/  IMAD.WIDE.U32 R2, R7, 0x8, R2 ;  /* 0x0000000807027825 */ /* 0x001fcc00078e0002 */
[----:B-1----:R-:W2:Y:S02]  /*0070*/  LDG.E.64 R2, desc[UR4][R2.64] ;  /* 0x0000000402027981 */ /* 0x002ea4000c1e1b00 */
[----:B--2---:R-:W-:-:S06]  /*0080*/  IMAD.WIDE.U32 R4, R9, 0x4, R2 ;  /* 0x0000000409047825 */ /* 0x004fcc00078e0002 */
[----:B------:R-:W3:Y:S02]  /*0090*/  LDG.E R4, desc[UR4][R4.64] ;  /* 0x0000000404047981 */ /* 0x000ee4000c1e1900 */
[----:B---3--:R-:W-:-:S04]  /*00a0*/  FSETP.GTU.AND P0, PT, R4, UR7, PT ;  /* 0x0000000704007c0b */ /* 0x008fc8000bf0c000 */
[----:B------:R-:W-:-:S13]  /*00b0*/  FSETP.LTU.OR P0, PT, R4, UR6, P0 ;  /* 0x0000000604007c0b */ /* 0x000fda0008709400 */
        /* <DEDUP_REMOVED lines=12> */
.L_x_52:
        /* <DEDUP_REMOVED lines=16> */
.L_x_497:


//--------------------- .text._Z15generateCheckerPPfffffS0_S0_ --------------------------
	.section	.text._Z15generateCheckerPPfffffS0_S0_,"ax",@progbits
	.align	128
        .global         _Z15generateCheckerPPfffffS0_S0_
        .type           _Z15generateCheckerPPfffffS0_S0_,@function
        .size           _Z15generateCheckerPPfffffS0_S0_,(.L_x_455 - _Z15generateCheckerPPfffffS0_S0_)
        .other          _Z15generateCheckerPPfffffS0_S0_,@"STO_CUDA_ENTRY STV_DEFAULT"
_Z15generateCheckerPPfffffS0_S0_:
.text._Z15generateCheckerPPfffffS0_S0_:
[----:B------:R-:W-:Y:S01]  /*0000*/  LDC R1, c[0x0][0x37c] ;  /* 0x0000df00ff017b82 */ /* 0x000fe20000000800 */
[----:B------:R-:W0:Y:S07]  /*0010*/  S2R R4, SR_CTAID.X ;  /* 0x0000000000047919 */ /* 0x000e2e0000002500 */
[----:B------:R-:W0:Y:S01]  /*0020*/  LDC.64 R8, c[0x0][0x398] ;  /* 0x0000e600ff087b82 */ /* 0x000e220000000a00 */
[----:B------:R-:W1:Y:S07]  /*0030*/  LDCU.64 UR4, c[0x0][0x358] ;  /* 0x00006b00ff0477ac */ /* 0x000e6e0008000a00 */
[----:B------:R-:W2:Y:S01]  /*0040*/  LDC.64 R12, c[0x0][0x3a0] ;  /* 0x0000e800ff0c7b82 */ /* 0x000ea20000000a00 */
[----:B------:R-:W3:Y:S01]  /*0050*/  S2R R5, SR_TID.X ;  /* 0x0000000000057919 */ /* 0x000ee20000002100 */
[----:B------:R-:W4:Y:S06]  /*0060*/  LDCU UR6, c[0x0][0x38c] ;  /* 0x00007180ff0677ac */ /* 0x000f2c0008000800 */
[----:B------:R-:W4:Y:S01]  /*0070*/  LDC.64 R2, c[0x0][0x390] ;  /* 0x0000e400ff027b82 */ /* 0x000f220000000a00 */
[----:B0-----:R-:W-:-:S06]  /*0080*/  IMAD.WIDE.U32 R8, R4, 0x8, R8 ;  /* 0x0000000804087825 */ /* 0x001fcc00078e0008 */
[----:B-1----:R-:W3:Y:S01]  /*0090*/  LDG.E.64 R8, desc[UR4][R8.64] ;  /* 0x0000000408087981 */ /* 0x002ee2000c1e1b00 */
[----:B--2---:R-:W-:-:S06]  /*00a0*/  IMAD.WIDE.U32 R12, R4, 0x8, R12 ;  /* 0x00000008040c7825 */ /* 0x004fcc00078e000c */
[----:B------:R-:W2:Y:S01]  /*00b0*/  LDG.E.64 R12, desc[UR4][R12.64] ;  /* 0x000000040c0c7981 */ /* 0x000ea2000c1e1b00 */
[----:B----4-:R-:W-:Y:S01]  /*00c0*/  FMUL R17, R2, UR6 ;  /* 0x0000000602117c20 */ /* 0x010fe20008400000 */
[----:B---3--:R-:W-:-:S05]  /*00d0*/  IMAD.WIDE.U32 R10, R5, 0x4, R8 ;  /* 0x00000004050a7825 */ /* 0x008fca00078e0008 */
[----:B------:R0:W3:Y:S01]  /*00e0*/  LDG.E R0, desc[UR4][R10.64] ;  /* 0x000000040a007981 */ /* 0x0000e2000c1e1900 */
[----:B--2---:R-:W-:-:S05]  /*00f0*/  IMAD.WIDE.U32 R14, R5, 0x4, R12 ;  /* 0x00000004050e7825 */ /* 0x004fca00078e000c */
[----:B------:R1:W5:Y:S01]  /*0100*/  LDG.E R6, desc[UR4][R14.64] ;  /* 0x000000040e067981 */ /* 0x000362000c1e1900 */
[----:B------:R-:W-:Y:S01]  /*0110*/  FADD R7, R17, R2 ;  /* 0x0000000211077221 */ /* 0x000fe20000000000 */
[----:B------:R-:W-:Y:S01]  /*0120*/  FFMA R17, R2, UR6, R17 ;  /* 0x0000000602117c23 */ /* 0x000fe20008000011 */
[----:B0-----:R-:W-:Y:S01]  /*0130*/  FMUL R10, R3, UR6 ;  /* 0x00000006030a7c20 */ /* 0x001fe20008400000 */
[----:B------:R-:W-:Y:S01]  /*0140*/  BSSY.RECONVERGENT B0, `(.L_x_53) ;  /* 0x000000f000007945 */ /* 0x000fe20003800200 */
[----:B------:R-:W0:Y:S02]  /*0150*/  MUFU.RCP R8, R7 ;  /* 0x0000000700087308 */ /* 0x000e240000001000 */
[----:B0-----:R-:W-:-:S04]  /*0160*/  FFMA R9, -R7, R8, 1 ;  /* 0x3f80000007097423 */ /* 0x001fc80000000108 */
[----:B------:R-:W-:Y:S01]  /*0170*/  FFMA R9, R8, R9, R8 ;  /* 0x0000000908097223 */ /* 0x000fe20000000008 */
[----:B---3--:R-:W-:-:S04]  /*0180*/  FADD R0, R0, -R17 ;  /* 0x8000001100007221 */ /* 0x008fc80000000000 */
[----:B------:R-:W0:Y:S01]  /*0190*/  FCHK P0, R0, R7 ;  /* 0x0000000700007302 */ /* 0x000e220000000000 */
[----:B------:R-:W-:-:S04]  /*01a0*/  FFMA R2, R0, R9, RZ ;  /* 0x0000000900027223 */ /* 0x000fc800000000ff */
[----:B------:R-:W-:-:S04]  /*01b0*/  FFMA R8, -R7, R2, R0 ;  /* 0x0000000207087223 */ /* 0x000fc80000000100 */
[----:B------:R-:W-:Y:S01]  /*01c0*/  FFMA R8, R9, R8, R2 ;  /* 0x0000000809087223 */ /* 0x000fe20000000002 */
[----:B01----:R-:W-:Y:S06]  /*01d0*/  @!P0 BRA `(.L_x_54) ;  /* 0x0000000000148947 */ /* 0x003fec0003800000 */
[----:B------:R-:W-:Y:S01]  /*01e0*/  IMAD.MOV.U32 R2, RZ, RZ, R0 ;  /* 0x000000ffff027224 */ /* 0x000fe200078e0000 */
[----:B------:R-:W-:Y:S01]  /*01f0*/  MOV R12, 0x220 ;  /* 0x00000220000c7802 */ /* 0x000fe20000000f00 */
[----:B------:R-:W-:-:S07]  /*0200*/  IMAD.MOV.U32 R3, RZ, RZ, R7 ;  /* 0x000000ffff037224 */ /* 0x000fce00078e0007 */
[----:B-----5:R-:W-:Y:S05]  /*0210*/  CALL.REL.NOINC `($__internal_4_$__cuda_sm3x_div_rn_noftz_f32_slowpath) ;  /* 0x0000000000fc7944 */ /* 0x020fea0003c00000 */
[----:B------:R-:W-:-:S07]  /*0220*/  IMAD.MOV.U32 R8, RZ, RZ, R3 ;  /* 0x000000ffff087224 */ /* 0x000fce00078e0003 */
.L_x_54:
[----:B------:R-:W-:Y:S05]  /*0230*/  BSYNC.RECONVERGENT B0 ;  /* 0x0000000000007941 */ /* 0x000fea0003800200 */
.L_x_53:
[----:B------:R-:W0:Y:S01]  /*0240*/  LDC R3, c[0x0][0x394] ;  /* 0x0000e500ff037b82 */ /* 0x000e220000000800 */
[----:B------:R-:W1:Y:S01]  /*0250*/  LDCU UR6, c[0x0][0x38c] ;  /* 0x00007180ff0677ac */ /* 0x000e620008000800 */
[----:B------:R-:W-:Y:S01]  /*0260*/  F2I.TRUNC.NTZ R8, R8 ;  /* 0x0000000800087305 */ /* 0x000fe2000020f100 */
[----:B------:R-:W-:Y:S01]  /*0270*/  BSSY.RECONVERGENT B0, `(.L_x_55) ;  /* 0x000000f000007945 */ /* 0x000fe20003800200 */
[----:B0-----:R-:W-:Y:S01]  /*0280*/  FADD R9, R10, R3 ;  /* 0x000000030a097221 */ /* 0x001fe20000000000 */
[----:B-1----:R-:W-:-:S05]  /*0290*/  FFMA R3, R3, UR6, R10 ;  /* 0x0000000603037c23 */ /* 0x002fca000800000a */
[----:B------:R-:W0:Y:S01]  /*02a0*/  MUFU.RCP R12, R9 ;  /* 0x00000009000c7308 */ /* 0x000e220000001000 */
[----:B-----5:R-:W-:-:S07]  /*02b0*/  FADD R2, R6, -R3 ;  /* 0x8000000306027221 */ /* 0x020fce0000000000 */
[----:B------:R-:W1:Y:S01]  /*02c0*/  FCHK P0, R2, R9 ;  /* 0x0000000902007302 */ /* 0x000e620000000000 */
[----:B0-----:R-:W-:-:S04]  /*02d0*/  FFMA R11, -R9, R12, 1 ;  /* 0x3f800000090b7423 */ /* 0x001fc8000000010c */
[----:B------:R-:W-:-:S04]  /*02e0*/  FFMA R11, R12, R11, R12 ;  /* 0x0000000b0c0b7223 */ /* 0x000fc8000000000c */
[----:B------:R-:W-:-:S04]  /*02f0*/  FFMA R6, R2, R11, RZ ;  /* 0x0000000b02067223 */ /* 0x000fc800000000ff */
[----:B------:R-:W-:-:S04]  /*0300*/  FFMA R3, -R9, R6, R2 ;  /* 0x0000000609037223 */ /* 0x000fc80000000102 */
[----:B------:R-:W-:Y:S01]  /*0310*/  FFMA R3, R11, R3, R6 ;  /* 0x000000030b037223 */ /* 0x000fe20000000006 */
[----:B-1----:R-:W-:Y:S06]  /*0320*/  @!P0 BRA `(.L_x_56) ;  /* 0x00000000000c8947 */ /* 0x002fec0003800000 */
[----:B------:R-:W-:Y:S02]  /*0330*/  MOV R3, R9 ;  /* 0x0000000900037202 */ /* 0x000fe40000000f00 */
[----:B------:R-:W-:-:S07]  /*0340*/  MOV R12, 0x360 ;  /* 0x00000360000c7802 */ /* 0x000fce0000000f00 */
[----:B------:R-:W-:Y:S05]  /*0350*/  CALL.REL.NOINC `($__internal_4_$__cuda_sm3x_div_rn_noftz_f32_slowpath) ;  /* 0x0000000000ac7944 */ /* 0x000fea0003c00000 */
.L_x_56:
[----:B------:R-:W-:Y:S05]  /*0360*/  BSYNC.RECONVERGENT B0 ;  /* 0x0000000000007941 */ /* 0x000fea0003800200 */
.L_x_55:
[----:B------:R-:W0:Y:S01]  /*0370*/  F2I.TRUNC.NTZ R11, R3 ;  /* 0x00000003000b7305 */ /* 0x000e22000020f100 */
[----:B------:R-:W1:Y:S01]  /*0380*/  LDCU.64 UR6, c[0x0][0x390] ;  /* 0x00007200ff0677ac */ /* 0x000e620008000a00 */
[----:B------:R-:W-:-:S05]  /*0390*/  I2FP.F32.S32 R6, R8 ;  /* 0x0000000800067245 */ /* 0x000fca0000201400 */
[----:B------:R-:W-:Y:S01]  /*03a0*/  FFMA R6, -R7, R6, R0 ;  /* 0x0000000607067223 */ /* 0x000fe20000000100 */
[----:B0-----:R-:W-:-:S04]  /*03b0*/  I2FP.F32.S32 R10, R11 ;  /* 0x0000000b000a7245 */ /* 0x001fc80000201400 */
[----:B-1----:R-:W-:Y:S01]  /*03c0*/  FSETP.GEU.AND P0, PT, R6, UR6, PT ;  /* 0x0000000606007c0b */ /* 0x002fe2000bf0e000 */
[----:B------:R-:W-:-:S03]  /*03d0*/  FFMA R10, -R9, R10, R2 ;  /* 0x0000000a090a7223 */ /* 0x000fc60000000102 */
[----:B------:R-:W-:Y:S02]  /*03e0*/  FSETP.GT.AND P0, PT, R6, RZ, !P0 ;  /* 0x000000ff0600720b */ /* 0x000fe40004704000 */
[----:B------:R-:W-:-:S04]  /*03f0*/  FSETP.GEU.AND P1, PT, R10, UR7, PT ;  /* 0x000000070a007c0b */ /* 0x000fc8000bf2e000 */
[----:B------:R-:W-:-:S04]  /*0400*/  FSETP.GT.AND P1, PT, R10, RZ, !P1 ;  /* 0x000000ff0a00720b */ /* 0x000fc80004f24000 */
[----:B------:R-:W-:-:S13]  /*0410*/  PLOP3.LUT P0, PT, P0, P1, PT, 0x80, 0x8 ;  /* 0x000000000008781c */ /* 0x000fda0000703070 */
[----:B------:R-:W-:Y:S05]  /*0420*/  @!P0 EXIT ;  /* 0x000000000000894d */ /* 0x000fea0003800000 */
[----:B------:R-:W-:Y:S02]  /*0430*/  LEA.HI R0, R8, R8, RZ, 0x1 ;  /* 0x0000000808007211 */ /* 0x000fe400078f08ff */
[----:B------:R-:W-:Y:S02]  /*0440*/  LEA.HI R2, R11, R11, RZ, 0x1 ;  /* 0x0000000b0b027211 */ /* 0x000fe400078f08ff */
[----:B------:R-:W-:Y:S02]  /*0450*/  LOP3.LUT R3, R0, 0xfffffffe, RZ, 0xc0, !PT ;  /* 0xfffffffe00037812 */ /* 0x000fe400078ec0ff */
[----:B------:R-:W-:-:S03]  /*0460*/  LOP3.LUT R2, R2, 0xfffffffe, RZ, 0xc0, !PT ;  /* 0xfffffffe02027812 */ /* 0x000fc600078ec0ff */
[----:B------:R-:W-:Y:S02]  /*0470*/  IMAD.IADD R3, R8, 0x1, -R3 ;  /* 0x0000000108037824 */ /* 0x000fe400078e0a03 */
[----:B------:R-:W-:-:S05]  /*0480*/  IMAD.IADD R2, R11, 0x1, -R2 ;  /* 0x000000010b027824 */ /* 0x000fca00078e0a02 */
[----:B------:R-:W-:-:S13]  /*0490*/  ISETP.NE.AND P0, PT, R3, R2, PT ;  /* 0x000000020300720c */ /* 0x000fda0003f05270 */
[----:B------:R-:W-:Y:S05]  /*04a0*/  @P0 BRA `(.L_x_57) ;  /* 0x00000000002c0947 */ /* 0x000fea0003800000 */
        /* <DEDUP_REMOVED lines=11> */
.L_x_57:
[----:B------:R-:W0:Y:S08]  /*0560*/  LDC.64 R2, c[0x0][0x380] ;  /* 0x0000e000ff027b82 */ /* 0x000e300000000a00 */
[----:B------:R-:W1:Y:S01]  /*0570*/  LDC R0, c[0x0][0x388] ;  /* 0x0000e200ff007b82 */ /* 0x000e620000000800 */
[----:B0-----:R-:W-:-:S05]  /*0580*/  IMAD.WIDE.U32 R6, R4, 0x8, R2 ;  /* 0x0000000804067825 */ /* 0x001fca00078e0002 */
[----:B------:R-:W2:Y:S01]  /*0590*/  LDG.E.64 R2, desc[UR4][R6.64] ;  /* 0x0000000406027981 */ /* 0x000ea2000c1e1b00 */
[----:B-1----:R-:W-:Y:S01]  /*05a0*/  FADD R0, -R0, 1 ;  /* 0x3f80000000007421 */ /* 0x002fe20000000100 */
[----:B--2---:R-:W-:-:S05]  /*05b0*/  IMAD.WIDE.U32 R2, R5, 0x4, R2 ;  /* 0x0000000405027825 */ /* 0x004fca00078e0002 */
[----:B------:R-:W2:Y:S01]  /*05c0*/  LDG.E R5, desc[UR4][R2.64] ;  /* 0x0000000402057981 */ /* 0x000ea2000c1e1900 */
[----:B------:R-:W-:-:S04]  /*05d0*/  FMUL R0, R0, R0 ;  /* 0x0000000000007220 */ /* 0x000fc80000400000 */
[----:B--2---:R-:W-:-:S05]  /*05e0*/  FMUL R5, R0, R5 ;  /* 0x0000000500057220 */ /* 0x004fca0000400000 */
[----:B------:R-:W-:Y:S01]  /*05f0*/  STG.E desc[UR4][R2.64], R5 ;  /* 0x0000000502007986 */ /* 0x000fe2000c101904 */
[----:B------:R-:W-:Y:S05]  /*0600*/  EXIT ;  /* 0x000000000000794d */ /* 0x000fea0003800000 */
        .weak           $__internal_4_$__cuda_sm3x_div_rn_noftz_f32_slowpath
        .type           $__internal_4_$__cuda_sm3x_div_rn_noftz_f32_slowpath,@function
        .size           $__internal_4_$__cuda_sm3x_div_rn_noftz_f32_slowpath,(.L_x_455 - $__internal_4_$__cuda_sm3x_div_rn_noftz_f32_slowpath)
$__internal_4_$__cuda_sm3x_div_rn_noftz_f32_slowpath:
[----:B------:R-:W-:Y:S01]  /*0610*/  SHF.R.U32.HI R13, RZ, 0x17, R3 ;  /* 0x00000017ff0d7819 */ /* 0x000fe20000011603 */
[----:B------:R-:W-:Y:S01]  /*0620*/  BSSY.RECONVERGENT B1, `(.L_x_58) ;  /* 0x0000063000017945 */ /* 0x000fe20003800200 */
[--C-:B------:R-:W-:Y:S01]  /*0630*/  SHF.R.U32.HI R11, RZ, 0x17, R2.reuse ;  /* 0x00000017ff0b7819 */ /* 0x100fe20000011602 */
[----:B------:R-:W-:Y:S01]  /*0640*/  IMAD.MOV.U32 R14, RZ, RZ, R2 ;  /* 0x000000ffff0e7224 */ /* 0x000fe200078e0002 */
        /* <DEDUP_REMOVED lines=26> */
[----:B------:R-:W-:Y:S01]  /*07f0*/  @P0 IMAD.MOV.U32 R11, RZ, RZ, RZ ;  /* 0x000000ffff0b0224 */ /* 0x000fe200078e00ff */
[----:B------:R-:W-:Y:S01]  /*0800*/  @!P0 MOV R11, 0xffffffc0 ;  /* 0xffffffc0000b8802 */ /* 0x000fe20000000f00 */
[----:B------:R-:W-:Y:S01]  /*0810*/  @!P0 FFMA R14, R2, 1.84467440737095516160e+19, RZ ;  /* 0x5f800000020e8823 */ /* 0x000fe200000000ff */
[----:B------:R-:W-:-:S03]  /*0820*/  @!P1 FFMA R3, R3, 1.84467440737095516160e+19, RZ ;  /* 0x5f80000003039823 */ /* 0x000fc600000000ff */
[----:B------:R-:W-:-:S07]  /*0830*/  @!P1 VIADD R11, R11, 0x40 ;  /* 0x000000400b0b9836 */ /* 0x000fce0000000000 */
.L_x_59:
[----:B------:R-:W-:Y:S01]  /*0840*/  LEA R16, R13, 0xc0800000, 0x17 ;  /* 0xc08000000d107811 */ /* 0x000fe200078eb8ff */
[----:B------:R-:W-:Y:S01]  /*0850*/  VIADD R15, R15, 0xffffff81 ;  /* 0xffffff810f0f7836 */ /* 0x000fe20000000000 */
[----:B------:R-:W-:Y:S03]  /*0860*/  BSSY.RECONVERGENT B2, `(.L_x_64) ;  /* 0x0000035000027945 */ /* 0x000fe60003800200 */
[----:B------:R-:W-:Y:S02]  /*0870*/  IMAD.IADD R16, R3, 0x1, -R16 ;  /* 0x0000000103107824 */ /* 0x000fe400078e0a10 */
[C---:B------:R-:W-:Y:S02]  /*0880*/  IMAD R3, R15.reuse, -0x800000, R14 ;  /* 0xff8000000f037824 */ /* 0x040fe400078e020e */
[----:B------:R0:W1:Y:S01]  /*0890*/  MUFU.RCP R17, R16 ;  /* 0x0000001000117308 */ /* 0x0000620000001000 */
[----:B------:R-:W-:Y:S01]  /*08a0*/  FADD.FTZ R18, -R16, -RZ ;  /* 0x800000ff10127221 */ /* 0x000fe20000010100 */
[----:B0-----:R-:W-:-:S04]  /*08b0*/  IADD3 R16, PT, PT, R15, 0x7f, -R13 ;  /* 0x0000007f0f107810 */ /* 0x001fc80007ffe80d */
[----:B------:R-:W-:Y:S01]  /*08c0*/  IADD3 R16, PT, PT, R16, R11, RZ ;  /* 0x0000000b10107210 */ /* 0x000fe20007ffe0ff */
[----:B-1----:R-:W-:-:S04]  /*08d0*/  FFMA R20, R17, R18, 1 ;  /* 0x3f80000011147423 */ /* 0x002fc80000000012 */
        /* <DEDUP_REMOVED lines=20> */
[C---:B------:R-:W-:Y:S02]  /*0a20*/  IADD3 R16, PT, PT, R15.reuse, 0x20, RZ ;  /* 0x000000200f107810 */ /* 0x040fe40007ffe0ff */
[----:B------:R-:W-:Y:S02]  /*0a30*/  ISETP.NE.AND P2, PT, R15, RZ, PT ;  /* 0x000000ff0f00720c */ /* 0x000fe40003f45270 */
[----:B------:R-:W-:Y:S01]  /*0a40*/  LOP3.LUT R13, R11, 0x7fffff, RZ, 0xc0, !PT ;  /* 0x007fffff0b0d7812 */ /* 0x000fe200078ec0ff */
[CCC-:B------:R-:W-:Y:S01]  /*0a50*/  FFMA.RP R11, R14.reuse, R18.reuse, R19.reuse ;  /* 0x000000120e0b7223 */ /* 0x1c0fe20000008013 */
[----:B------:R-:W-:Y:S01]  /*0a60*/  FFMA.RM R14, R14, R18, R19 ;  /* 0x000000120e0e7223 */ /* 0x000fe20000004013 */
[----:B------:R-:W-:Y:S01]  /*0a70*/  ISETP.NE.AND P1, PT, R15, RZ, PT ;  /* 0x000000ff0f00720c */ /* 0x000fe20003f25270 */
[----:B------:R-:W-:Y:S01]  /*0a80*/  IMAD.MOV R15, RZ, RZ, -R15 ;  /* 0x000000ffff0f7224 */ /* 0x000fe200078e0a0f */
        /* <DEDUP_REMOVED lines=14> */
.L_x_66:
[----:B------:R-:W-:-:S04]  /*0b70*/  LOP3.LUT R3, R3, 0x80000000, RZ, 0xc0, !PT ;  /* 0x8000000003037812 */ /* 0x000fc800078ec0ff */
[----:B------:R-:W-:Y:S01]  /*0b80*/  LOP3.LUT R3, R3, 0x7f800000, RZ, 0xfc, !PT ;  /* 0x7f80000003037812 */ /* 0x000fe200078efcff */
[----:B------:R-:W-:Y:S06]  /*0b90*/  BRA `(.L_x_67) ;  /* 0x0000000000047947 */ /* 0x000fec0003800000 */
.L_x_65:
[----:B------:R-:W-:-:S07]  /*0ba0*/  LEA R3, R16, R3, 0x17 ;  /* 0x0000000310037211 */ /* 0x000fce00078eb8ff */
.L_x_67:
[----:B------:R-:W-:Y:S05]  /*0bb0*/  BSYNC.RECONVERGENT B2 ;  /* 0x0000000000027941 */ /* 0x000fea0003800200 */
.L_x_64:
[----:B------:R-:W-:Y:S05]  /*0bc0*/  BRA `(.L_x_68) ;  /* 0x0000000000207947 */ /* 0x000fea0003800000 */
.L_x_63:
[----:B------:R-:W-:-:S04]  /*0bd0*/  LOP3.LUT R3, R3, 0x80000000, R14, 0x48, !PT ;  /* 0x8000000003037812 */ /* 0x000fc800078e480e */
[----:B------:R-:W-:Y:S01]  /*0be0*/  LOP3.LUT R3, R3, 0x7f800000, RZ, 0xfc, !PT ;  /* 0x7f80000003037812 */ /* 0x000fe200078efcff */
[----:B------:R-:W-:Y:S06]  /*0bf0*/  BRA `(.L_x_68) ;  /* 0x0000000000147947 */ /* 0x000fec0003800000 */
.L_x_62:
[----:B------:R-:W-:Y:S01]  /*0c00*/  LOP3.LUT R3, R3, 0x80000000, R14, 0x48, !PT ;  /* 0x8000000003037812 */ /* 0x000fe200078e480e */
[----:B------:R-:W-:Y:S06]  /*0c10*/  BRA `(.L_x_68) ;  /* 0x00000000000c7947 */ /* 0x000fec0003800000 */
.L_x_61:
[----:B------:R-:W0:Y:S01]  /*0c20*/  MUFU.RSQ R3, -QNAN ;  /* 0xffc0000000037908 */ /* 0x000e220000001400 */
[----:B------:R-:W-:Y:S05]  /*0c30*/  BRA `(.L_x_68) ;  /* 0x0000000000047947 */ /* 0x000fea0003800000 */
.L_x_60:
[----:B------:R-:W-:-:S07]  /*0c40*/  FADD.FTZ R3, R2, R3 ;  /* 0x0000000302037221 */ /* 0x000fce0000010000 */
.L_x_68:
[----:B------:R-:W-:Y:S05]  /*0c50*/  BSYNC.RECONVERGENT B1 ;  /* 0x0000000000017941 */ /* 0x000fea0003800200 */
.L_x_58:
[----:B------:R-:W-:-:S04]  /*0c60*/  IMAD.MOV.U32 R13, RZ, RZ, 0x0 ;  /* 0x00000000ff0d7424 */ /* 0x000fc800078e00ff */
[----:B0-----:R-:W-:Y:S05]  /*0c70*/  RET.REL.NODEC R12 `(_Z15generateCheckerPPfffffS0_S0_) ;  /* 0xfffffff00ce07950 */ /* 0x001fea0003c3ffff */
.L_x_69:
        /* <DEDUP_REMOVED lines=16> */
.L_x_455:


//--------------------- .text._Z12reduceSystemPKdPdS0_S1_ii --------------------------
	.section	.text._Z12reduceSystemPKdPdS0_S1_ii,"ax",@progbits
	.align	128
        .global         _Z12reduceSystemPKdPdS0_S1_ii
        .type           _Z12reduceSystemPKdPdS0_S1_ii,@function
        .size           _Z12reduceSystemPKdPdS0_S1_ii,(.L_x_499 - _Z12reduceSystemPKdPdS0_S1_ii)
        .other          _Z12reduceSystemPKdPdS0_S1_ii,@"STO_CUDA_ENTRY STV_DEFAULT"
_Z12reduceSystemPKdPdS0_S1_ii:
.text._Z12reduceSystemPKdPdS0_S1_ii:
[----:B------:R-:W-:Y:S01]  /*0000*/  LDC R1, c[0x0][0x37c] ;  /* 0x0000df00ff017b82 */ /* 0x000fe20000000800 */
[----:B------:R-:W0:Y:S07]  /*0010*/  S2R R11, SR_TID.X ;  /* 0x00000000000b7919 */ /* 0x000e2e0000002100 */
[----:B------:R-:W0:Y:S08]  /*0020*/  S2UR UR6, SR_CTAID.X ;  /* 0x00000000000679c3 */ /* 0x000e300000002500 */
[----:B------:R-:W1:Y:S01]  /*0030*/  LDC R10, c[0x0][0x3a4] ;  /* 0x0000e900ff0a7b82 */ /* 0x000e620000000800 */
[----:B0-----:R-:W-:-:S04]  /*0040*/  VIMNMX R0, PT, PT, R11, UR6, !PT ;  /* 0x000000060b007c48 */ /* 0x001fc8000ffe0100 */
[----:B-1----:R-:W-:-:S13]  /*0050*/  ISETP.GE.AND P0, PT, R0, R10, PT ;  /* 0x0000000a0000720c */ /* 0x002fda0003f06270 */
[----:B------:R-:W-:Y:S05]  /*0060*/  @P0 EXIT ;  /* 0x000000000000094d */ /* 0x000fea0003800000 */
[----:B------:R-:W0:Y:S01]  /*0070*/  LDC R0, c[0x0][0x3a0] ;  /* 0x0000e800ff007b82 */ /* 0x000e220000000800 */
[----:B------:R-:W1:Y:S07]  /*0080*/  LDCU.64 UR4, c[0x0][0x358] ;  /* 0x00006b00ff0477ac */ /* 0x000e6e0008000a00 */
[----:B------:R-:W2:Y:S08]  /*0090*/  LDC.64 R2, c[0x0][0x380] ;  /* 0x0000e000ff027b82 */ /* 0x000eb00000000a00 */
[----:B------:R-:W3:Y:S01]  /*00a0*/  LDC.64 R6, c[0x0][0x390] ;  /* 0x0000e400ff067b82 */ /* 0x000ee20000000a00 */
[----:B0-----:R-:W-:-:S07]  /*00b0*/  IMAD R5, R11, R0, UR6 ;  /* 0x000000060b057e24 */ /* 0x001fce000f8e0200 */
[----:B------:R-:W0:Y:S01]  /*00c0*/  LDC.64 R8, c[0x0][0x398] ;  /* 0x0000e600ff087b82 */ /* 0x000e220000000a00 */
[----:B--2---:R-:W-:-:S06]  /*00d0*/  IMAD.WIDE R2, R5, 0x8, R2 ;  /* 0x0000000805027825 */ /* 0x004fcc00078e0202 */
[----:B-1----:R-:W2:Y:S01]  /*00e0*/  LDG.E.64.CONSTANT R2, desc[UR4][R2.64] ;  /* 0x0000000402027981 */ /* 0x002ea2000c1e9b00 */
[----:B---3--:R-:W-:Y:S02]  /*00f0*/  IMAD.WIDE R6, R5, 0x8, R6 ;  /* 0x0000000805067825 */ /* 0x008fe400078e0206 */
[----:B------:R-:W1:Y:S04]  /*0100*/  LDC.64 R4, c[0x0][0x388] ;  /* 0x0000e200ff047b82 */ /* 0x000e680000000a00 */
[----:B------:R-:W3:Y:S01]  /*0110*/  LDG.E.64.CONSTANT R6, desc[UR4][R6.64] ;  /* 0x0000000406067981 */ /* 0x000ee2000c1e9b00 */
[----:B------:R-:W-:-:S04]  /*0120*/  IMAD R11, R11, R10, UR6 ;  /* 0x000000060b0b7e24 */ /* 0x000fc8000f8e020a */
[----:B0-----:R-:W-:-:S04]  /*0130*/  IMAD.WIDE.U32 R8, R11, 0x8, R8 ;  /* 0x000000080b087825 */ /* 0x001fc800078e0008 */
[----:B-1----:R-:W-:-:S05]  /*0140*/  IMAD.WIDE.U32 R4, R11, 0x8, R4 ;  /* 0x000000080b047825 */ /* 0x002fca00078e0004 */
[----:B--2---:R-:W-:Y:S04]  /*0150*/  STG.E.64 desc[UR4][R4.64], R2 ;  /* 0x0000000204007986 */ /* 0x004fe8000c101b04 */
[----:B---3--:R-:W-:Y:S01]  /*0160*/  STG.E.64 desc[UR4][R8.64], R6 ;  /* 0x0000000608007986 */ /* 0x008fe2000c101b04 */
[----:B------:R-:W-:Y:S05]  /*0170*/  EXIT ;  /* 0x000000000000794d */ /* 0x000fea0003800000 */
.L_x_70:
        /* <DEDUP_REMOVED lines=16> */
.L_x_499:


//--------------------- .text._Z11updateModelPPfS0_f --------------------------
	.section	.text._Z11updateModelPPfS0_f,"ax",@progbits
	.align	128
        .global         _Z11updateModelPPfS0_f
        .type           _Z11updateModelPPfS0_f,@function
        .size           _Z11updateModelPPfS0_f,(.L_x_500 - _Z11updateModelPPfS0_f)
        .other          _Z11updateModelPPfS0_f,@"STO_CUDA_ENTRY STV_DEFAULT"
_Z11updateModelPPfS0_f:
.text._Z11updateModelPPfS0_f:
[----:B------:R-:W-:Y:S01]  /*0000*/  LDC R1, c[0x0][0x37c] ;  /* 0x0000df00ff017b82 */ /* 0x000fe20000000800 */
[----:B------:R-:W0:Y:S07]  /*0010*/  S2R R5, SR_CTAID.X ;  /* 0x0000000000057919 */ /* 0x000e2e0000002500 */
[----:B------:R-:W0:Y:S01]  /*0020*/  LDC.64 R2, c[0x0][0x388] ;  /* 0x0000e200ff027b82 */ /* 0x000e220000000a00 */
[----:B------:R-:W1:Y:S07]  /*0030*/  LDCU.64 UR4, c[0x0][0x358] ;  /* 0x00006b00ff0477ac */ /* 0x000e6e0008000a00 */
[----:B------:R-:W2:Y:S01]  /*0040*/  LDC.64 R6, c[0x0][0x380] ;  /* 0x0000e000ff067b82 */ /* 0x000ea20000000a00 */
[----:B------:R-:W3:Y:S01]  /*0050*/  S2R R9, SR_TID.X ;  /* 0x0000000000097919 */ /* 0x000ee20000002100 */
[----:B------:R-:W4:Y:S01]  /*0060*/  LDCU UR6, c[0x0][0x390] ;  /* 0x00007200ff0677ac */ /* 0x000f220008000800 */
[----:B0-----:R-:W-:-:S04]  /*0070*/  IMAD.WIDE.U32 R2, R5, 0x8, R2 ;  /* 0x0000000805027825 */ /* 0x001fc800078e0002 */
[----:B--2---:R-:W-:Y:S02]  /*0080*/  IMAD.WIDE.U32 R6, R5, 0x8, R6 ;  /* 0x0000000805067825 */ /* 0x004fe400078e0006 */
[----:B-1----:R-:W3:Y:S04]  /*0090*/  LDG.E.64 R2, desc[UR4][R2.64] ;  /* 0x0000000402027981 */ /* 0x002ee8000c1e1b00 */
[----:B------:R-:W2:Y:S01]  /*00a0*/  LDG.E.64 R6, desc[UR4][R6.64] ;  /* 0x0000000406067981 */ /* 0x000ea2000c1e1b00 */
[----:B---3--:R-:W-:-:S04]  /*00b0*/  IMAD.WIDE.U32 R4, R9, 0x4, R2 ;  /* 0x0000000409047825 */ /* 0x008fc800078e0002 */
[----:B--2---:R-:W-:Y:S02]  /*00c0*/  IMAD.WIDE.U32 R8, R9, 0x4, R6 ;  /* 0x0000000409087825 */ /* 0x004fe400078e0006 */
[----:B------:R-:W4:Y:S04]  /*00d0*/  LDG.E R4, desc[UR4][R4.64] ;  /* 0x0000000404047981 */ /* 0x000f28000c1e1900 */
[----:B------:R-:W4:Y:S02]  /*00e0*/  LDG.E R11, desc[UR4][R8.64] ;  /* 0x00000004080b7981 */ /* 0x000f24000c1e1900 */
[----:B----4-:R-:W-:-:S05]  /*00f0*/  FFMA R11, R4, UR6, R11 ;  /* 0x00000006040b7c23 */ /* 0x010fca000800000b */
[----:B------:R-:W-:Y:S01]  /*0100*/  STG.E desc[UR4][R8.64], R11 ;  /* 0x0000000b08007986 */ /* 0x000fe2000c101904 */
[----:B------:R-:W-:Y:S05]  /*0110*/  EXIT ;  /* 0x000000000000794d */ /* 0x000fea0003800000 */
.L_x_71:
        /* <DEDUP_REMOVED lines=14> */
.L_x_500:


//--------------------- .text._Z21changeParametrisationPfS_S_ii --------------------------
	.section	.text._Z21changeParametrisationPfS_S_ii,"ax",@progbits
	.align	128
        .global         _Z21changeParametrisationPfS_S_ii
        .type           _Z21changeParametrisationPfS_S_ii,@function
        .size           _Z21changeParametrisationPfS_S_ii,(.L_x_457 - _Z21changeParametrisationPfS_S_ii)
        .other          _Z21changeParametrisationPfS_S_ii,@"STO_CUDA_ENTRY STV_DEFAULT"
_Z21changeParametrisationPfS_S_ii:
.text._Z21changeParametrisationPfS_S_ii:
[----:B------:R-:W-:Y:S08]  /*0000*/  LDC R1, c[0x0][0x37c] ;  /* 0x0000df00ff017b82 */ /* 0x000ff00000000800 */
[----:B------:R-:W0:Y:S01]  /*0010*/  LDC.64 R4, c[0x0][0x398] ;  /* 0x0000e600ff047b82 */ /* 0x000e220000000a00 */
[----:B------:R-:W1:Y:S01]  /*0020*/  S2R R3, SR_TID.X ;  /* 0x0000000000037919 */ /* 0x000e620000002100 */
[----:B------:R-:W2:Y:S06]  /*0030*/  LDCU.64 UR4, c[0x0][0x358] ;  /* 0x00006b00ff0477ac */ /* 0x000eac0008000a00 */
[----:B------:R-:W1:Y:S01]  /*0040*/  S2UR UR6, SR_CTAID.X ;  /* 0x00000000000679c3 */ /* 0x000e620000002500 */
[----:B0-----:R-:W-:Y:S01]  /*0050*/  ISETP.NE.AND P0, PT, R5, RZ, PT ;  /* 0x000000ff0500720c */ /* 0x001fe20003f05270 */
[----:B-1----:R-:W-:-:S12]  /*0060*/  IMAD R2, R4, UR6, R3 ;  /* 0x0000000604027c24 */ /* 0x002fd8000f8e0203 */
[----:B--2---:R-:W-:Y:S05]  /*0070*/  @!P0 BRA `(.L_x_72) ;  /* 0x00000000009c8947 */ /* 0x004fea0003800000 */
[----:B------:R-:W0:Y:S08]  /*0080*/  LDC.64 R8, c[0x0][0x390] ;  /* 0x0000e400ff087b82 */ /* 0x000e300000000a00 */
[----:B------:R-:W1:Y:S08]  /*0090*/  LDC.64 R6, c[0x0][0x388] ;  /* 0x0000e200ff067b82 */ /* 0x000e700000000a00 */
[----:B------:R-:W2:Y:S01]  /*00a0*/  LDC.64 R4, c[0x0][0x380] ;  /* 0x0000e000ff047b82 */ /* 0x000ea20000000a00 */
[----:B0-----:R-:W-:-:S05]  /*00b0*/  IMAD.WIDE R8, R2, 0x4, R8 ;  /* 0x0000000402087825 */ /* 0x001fca00078e0208 */
[----:B------:R-:W3:Y:S01]  /*00c0*/  LDG.E R3, desc[UR4][R8.64] ;  /* 0x0000000408037981 */ /* 0x000ee2000c1e1900 */
[----:B-1----:R-:W-:-:S06]  /*00d0*/  IMAD.WIDE R6, R2, 0x4, R6 ;  /* 0x0000000402067825 */ /* 0x002fcc00078e0206 */
[----:B------:R-:W4:Y:S01]  /*00e0*/  LDG.E R7, desc[UR4][R6.64] ;  /* 0x0000000406077981 */ /* 0x000f22000c1e1900 */
[----:B--2---:R-:W-:-:S05]  /*00f0*/  IMAD.WIDE R4, R2, 0x4, R4 ;  /* 0x0000000402047825 */ /* 0x004fca00078e0204 */
[----:B------:R-:W4:Y:S01]  /*0100*/  LDG.E R0, desc[UR4][R4.64] ;  /* 0x0000000404007981 */ /* 0x000f22000c1e1900 */
[----:B------:R-:W-:Y:S01]  /*0110*/  BSSY.RECONVERGENT B0, `(.L_x_73) ;  /* 0x000000d000007945 */ /* 0x000fe20003800200 */
[----:B---3--:R-:W0:Y:S01]  /*0120*/  MUFU.RCP R10, R3 ;  /* 0x00000003000a7308 */ /* 0x008e220000001000 */
[----:B----4-:R-:W-:Y:S01]  /*0130*/  FFMA R0, R7, 2, R0 ;  /* 0x4000000007007823 */ /* 0x010fe20000000000 */
[----:B0-----:R-:W-:-:S06]  /*0140*/  FFMA R11, -R3, R10, 1 ;  /* 0x3f800000030b7423 */ /* 0x001fcc000000010a */
[----:B------:R-:W0:Y:S01]  /*0150*/  FCHK P0, R0, R3 ;  /* 0x0000000300007302 */ /* 0x000e220000000000 */
[----:B------:R-:W-:-:S04]  /*0160*/  FFMA R11, R10, R11, R10 ;  /* 0x0000000b0a0b7223 */ /* 0x000fc8000000000a */
[----:B------:R-:W-:-:S04]  /*0170*/  FFMA R10, R0, R11, RZ ;  /* 0x0000000b000a7223 */ /* 0x000fc800000000ff */
[----:B------:R-:W-:-:S04]  /*0180*/  FFMA R8, -R3, R10, R0 ;  /* 0x0000000a03087223 */ /* 0x000fc80000000100 */
[----:B------:R-:W-:Y:S01]  /*0190*/  FFMA R8, R11, R8, R10 ;  /* 0x000000080b087223 */ /* 0x000fe2000000000a */
[----:B0-----:R-:W-:Y:S06]  /*01a0*/  @!P0 BRA `(.L_x_74) ;  /* 0x00000000000c8947 */ /* 0x001fec0003800000 */
[----:B------:R-:W-:-:S07]  /*01b0*/  MOV R6, 0x1d0 ;  /* 0x000001d000067802 */ /* 0x000fce0000000f00 */
[----:B------:R-:W-:Y:S05]  /*01c0*/  CALL.REL.NOINC `($__internal_6_$__cuda_sm3x_div_rn_noftz_f32_slowpath) ;  /* 0x0000000400387944 */ /* 0x000fea0003c00000 */
[----:B------:R-:W-:-:S07]  /*01d0*/  IMAD.MOV.U32 R8, RZ, RZ, R0 ;  /* 0x000000ffff087224 */ /* 0x000fce00078e0000 */
.L_x_74:
[----:B------:R-:W-:Y:S05]  /*01e0*/  BSYNC.RECONVERGENT B0 ;  /* 0x0000000000007941 */ /* 0x000fea0003800200 */
.L_x_73:
[----:B------:R-:W-:Y:S01]  /*01f0*/  VIADD R0, R8, 0xf3000000 ;  /* 0xf300000008007836 */ /* 0x000fe20000000000 */
[----:B------:R0:W1:Y:S01]  /*0200*/  MUFU.RSQ R7, R8 ;  /* 0x0000000800077308 */ /* 0x0000620000001400 */
[----:B------:R-:W-:Y:S03]  /*0210*/  BSSY.RECONVERGENT B0, `(.L_x_75) ;  /* 0x000000b000007945 */ /* 0x000fe60003800200 */
[----:B------:R-:W-:-:S13]  /*0220*/  ISETP.GT.U32.AND P0, PT, R0, 0x727fffff, PT ;  /* 0x727fffff0000780c */ /* 0x000fda0003f04070 */
[----:B01----:R-:W-:Y:S05]  /*0230*/  @!P0 BRA `(.L_x_76) ;  /* 0x0000000000108947 */ /* 0x003fea0003800000 */
[----:B------:R-:W-:Y:S02]  /*0240*/  MOV R0, R8 ;  /* 0x0000000800007202 */ /* 0x000fe40000000f00 */
[----:B------:R-:W-:-:S07]  /*0250*/  MOV R10, 0x270 ;  /* 0x00000270000a7802 */ /* 0x000fce0000000f00 */
[----:B------:R-:W-:Y:S05]  /*0260*/  CALL.REL.NOINC `($__internal_5_$__cuda_sm20_sqrt_rn_f32_slowpath) ;  /* 0x0000000000b87944 */ /* 0x000fea0003c00000 */
[----:B------:R-:W-:Y:S05]  /*0270*/  BRA `(.L_x_77) ;  /* 0x0000000000107947 */ /* 0x000fea0003800000 */
.L_x_76:
[C---:B------:R-:W-:Y:S01]  /*0280*/  FMUL.FTZ R3, R7.reuse, R8 ;  /* 0x0000000807037220 */ /* 0x040fe20000410000 */
[----:B------:R-:W-:-:S03]  /*0290*/  FMUL.FTZ R0, R7, 0.5 ;  /* 0x3f00000007007820 */ /* 0x000fc60000410000 */
[----:B------:R-:W-:-:S04]  /*02a0*/  FFMA R8, -R3, R3, R8 ;  /* 0x0000000303087223 */ /* 0x000fc80000000108 */
[----:B------:R-:W-:-:S07]  /*02b0*/  FFMA R3, R8, R0, R3 ;  /* 0x0000000008037223 */ /* 0x000fce0000000003 */
.L_x_77:
[----:B------:R-:W-:Y:S05]  /*02c0*/  BSYNC.RECONVERGENT B0 ;  /* 0x0000000000007941 */ /* 0x000fea0003800200 */
.L_x_75:
[----:B------:R0:W-:Y:S01]  /*02d0*/  STG.E desc[UR4][R4.64], R3 ;  /* 0x0000000304007986 */ /* 0x0001e2000c101904 */
[----:B------:R-:W-:Y:S05]  /*02e0*/  BRA `(.L_x_78) ;  /* 0x00000000000c7947 */ /* 0x000fea0003800000 */
.L_x_72:
[----:B------:R-:W0:Y:S02]  /*02f0*/  LDC.64 R4, c[0x0][0x380] ;  /* 0x0000e000ff047b82 */ /* 0x000e240000000a00 */
[----:B0-----:R-:W-:-:S05]  /*0300*/  IMAD.WIDE R4, R2, 0x4, R4 ;  /* 0x0000000402047825 */ /* 0x001fca00078e0204 */
[----:B------:R1:W-:Y:S02]  /*0310*/  STG.E desc[UR4][R4.64], RZ ;  /* 0x000000ff04007986 */ /* 0x0003e4000c101904 */
.L_x_78:
[----:B------:R-:W2:Y:S08]  /*0320*/  LDC.64 R6, c[0x0][0x390] ;  /* 0x0000e400ff067b82 */ /* 0x000eb00000000a00 */
[----:B01----:R-:W0:Y:S01]  /*0330*/  LDC.64 R4, c[0x0][0x388] ;  /* 0x0000e200ff047b82 */ /* 0x003e220000000a00 */
[----:B--2---:R-:W-:-:S05]  /*0340*/  IMAD.WIDE R6, R2, 0x4, R6 ;  /* 0x0000000402067825 */ /* 0x004fca00078e0206 */
[----:B------:R-:W2:Y:S01]  /*0350*/  LDG.E R3, desc[UR4][R6.64] ;  /* 0x0000000406037981 */ /* 0x000ea2000c1e1900 */
[----:B0-----:R-:W-:-:S05]  /*0360*/  IMAD.WIDE R4, R2, 0x4, R4 ;  /* 0x0000000402047825 */ /* 0x001fca00078e0204 */
[----:B------:R-:W3:Y:S01]  /*0370*/  LDG.E R0, desc[UR4][R4.64] ;  /* 0x0000000404007981 */ /* 0x000ee2000c1e1900 */
[----:B------:R-:W-:Y:S01]  /*0380*/  BSSY.RECONVERGENT B0, `(.L_x_79) ;  /* 0x000000c000007945 */ /* 0x000fe20003800200 */
[----:B--2---:R-:W0:Y:S08]  /*0390*/  MUFU.RCP R2, R3 ;  /* 0x0000000300027308 */ /* 0x004e300000001000 */
[----:B---3--:R-:W1:Y:S01]  /*03a0*/  FCHK P0, R0, R3 ;  /* 0x0000000300007302 */ /* 0x008e620000000000 */
[----:B0-----:R-:W-:-:S04]  /*03b0*/  FFMA R9, -R3, R2, 1 ;  /* 0x3f80000003097423 */ /* 0x001fc80000000102 */
[----:B------:R-:W-:-:S04]  /*03c0*/  FFMA R9, R2, R9, R2 ;  /* 0x0000000902097223 */ /* 0x000fc80000000002 */
[----:B------:R-:W-:-:S04]  /*03d0*/  FFMA R2, R0, R9, RZ ;  /* 0x0000000900027223 */ /* 0x000fc800000000ff */
[----:B------:R-:W-:-:S04]  /*03e0*/  FFMA R8, -R3, R2, R0 ;  /* 0x0000000203087223 */ /* 0x000fc80000000100 */
[----:B------:R-:W-:Y:S01]  /*03f0*/  FFMA R2, R9, R8, R2 ;  /* 0x0000000809027223 */ /* 0x000fe20000000002 */
[----:B-1----:R-:W-:Y:S06]  /*0400*/  @!P0 BRA `(.L_x_80) ;  /* 0x00000000000c8947 */ /* 0x002fec0003800000 */
[----:B------:R-:W-:-:S07]  /*0410*/  MOV R6, 0x430 ;  /* 0x0000043000067802 */ /* 0x000fce0000000f00 */
[----:B------:R-:W-:Y:S05]  /*0420*/  CALL.REL.NOINC `($__internal_6_$__cuda_sm3x_div_rn_noftz_f32_slowpath) ;  /* 0x0000000000a07944 */ /* 0x000fea0003c00000 */
[----:B------:R-:W-:-:S07]  /*0430*/  IMAD.MOV.U32 R2, RZ, RZ, R0 ;  /* 0x000000ffff027224 */ /* 0x000fce00078e0000 */
.L_x_80:
[----:B------:R-:W-:Y:S05]  /*0440*/  BSYNC.RECONVERGENT B0 ;  /* 0x0000000000007941 */ /* 0x000fea0003800200 */
.L_x_79:
        /* <DEDUP_REMOVED lines=9> */
.L_x_82:
[C---:B------:R-:W-:Y:S01]  /*04e0*/  FMUL.FTZ R3, R7.reuse, R2 ;  /* 0x0000000207037220 */ /* 0x040fe20000410000 */
[----:B------:R-:W-:-:S03]  /*04f0*/  FMUL.FTZ R0, R7, 0.5 ;  /* 0x3f00000007007820 */ /* 0x000fc60000410000 */
[----:B------:R-:W-:-:S04]  /*0500*/  FFMA R2, -R3, R3, R2 ;  /* 0x0000000303027223 */ /* 0x000fc80000000102 */
[----:B------:R-:W-:-:S07]  /*0510*/  FFMA R3, R2, R0, R3 ;  /* 0x0000000002037223 */ /* 0x000fce0000000003 */
.L_x_83:
[----:B------:R-:W-:Y:S05]  /*0520*/  BSYNC.RECONVERGENT B0 ;  /* 0x0000000000007941 */ /* 0x000fea0003800200 */
.L_x_81:
[----:B------:R-:W-:Y:S01]  /*0530*/  STG.E desc[UR4][R4.64], R3 ;  /* 0x0000000304007986 */ /* 0x000fe2000c101904 */
[----:B------:R-:W-:Y:S05]  /*0540*/  EXIT ;  /* 0x000000000000794d */ /* 0x000fea0003800000 */
        .weak           $__internal_5_$__cuda_sm20_sqrt_rn_f32_slowpath
        .type           $__internal_5_$__cuda_sm20_sqrt_rn_f32_slowpath,@function
        .size           $__internal_5_$__cuda_sm20_sqrt_rn_f32_slowpath,($__internal_6_$__cuda_sm3x_div_rn_noftz_f32_slowpath - $__internal_5_$__cuda_sm20_sqrt_rn_f32_slowpath)
$__internal_5_$__cuda_sm20_sqrt_rn_f32_slowpath:
        /* <DEDUP_REMOVED lines=10> */
[----:B------:R-:W-:-:S04]  /*05f0*/  @P0 FFMA R6, R0, 1.84467440737095516160e+19, RZ ;  /* 0x5f80000000060823 */ /* 0x000fc800000000ff */
[----:B------:R-:W0:Y:S02]  /*0600*/  @P0 MUFU.RSQ R3, R6 ;  /* 0x0000000600030308 */ /* 0x000e240000001400 */
[----:B0-----:R-:W-:Y:S01]  /*0610*/  @P0 FMUL.FTZ R7, R6, R3 ;  /* 0x0000000306070220 */ /* 0x001fe20000410000 */
[----:B------:R-:W-:Y:S01]  /*0620*/  @P0 FMUL.FTZ R9, R3, 0.5 ;  /* 0x3f00000003090820 */ /* 0x000fe20000410000 */
[----:B------:R-:W-:Y:S02]  /*0630*/  @!P0 MOV R3, R0 ;  /* 0x0000000000038202 */ /* 0x000fe40000000f00 */
[----:B------:R-:W-:-:S04]  /*0640*/  @P0 FADD.FTZ R8, -R7, -RZ ;  /* 0x800000ff07080221 */ /* 0x000fc80000010100 */
[----:B------:R-:W-:-:S04]  /*0650*/  @P0 FFMA R8, R7, R8, R6 ;  /* 0x0000000807080223 */ /* 0x000fc80000000006 */
[----:B------:R-:W-:-:S04]  /*0660*/  @P0 FFMA R8, R8, R9, R7 ;  /* 0x0000000908080223 */ /* 0x000fc80000000007 */
[----:B------:R-:W-:-:S07]  /*0670*/  @P0 FMUL.FTZ R3, R8, 2.3283064365386962891e-10 ;  /* 0x2f80000008030820 */ /* 0x000fce0000410000 */
.L_x_84:
[----:B------:R-:W-:Y:S02]  /*0680*/  IMAD.MOV.U32 R6, RZ, RZ, R10 ;  /* 0x000000ffff067224 */ /* 0x000fe400078e000a */
[----:B------:R-:W-:-:S04]  /*0690*/  IMAD.MOV.U32 R7, RZ, RZ, 0x0 ;  /* 0x00000000ff077424 */ /* 0x000fc800078e00ff */
[----:B------:R-:W-:Y:S05]  /*06a0*/  RET.REL.NODEC R6 `(_Z21changeParametrisationPfS_S_ii) ;  /* 0xfffffff806547950 */ /* 0x000fea0003c3ffff */
        .weak           $__internal_6_$__cuda_sm3x_div_rn_noftz_f32_slowpath
        .type           $__internal_6_$__cuda_sm3x_div_rn_noftz_f32_slowpath,@function
        .size           $__internal_6_$__cuda_sm3x_div_rn_noftz_f32_slowpath,(.L_x_457 - $__internal_6_$__cuda_sm3x_div_rn_noftz_f32_slowpath)
$__internal_6_$__cuda_sm3x_div_rn_noftz_f32_slowpath:
[----:B------:R-:W-:Y:S01]  /*06b0*/  SHF.R.U32.HI R8, RZ, 0x17, R3 ;  /* 0x00000017ff087819 */ /* 0x000fe20000011603 */
[----:B------:R-:W-:Y:S01]  /*06c0*/  BSSY.RECONVERGENT B1, `(.L_x_85) ;  /* 0x0000062000017945 */ /* 0x000fe20003800200 */
[----:B------:R-:W-:Y:S02]  /*06d0*/  SHF.R.U32.HI R7, RZ, 0x17, R0 ;  /* 0x00000017ff077819 */ /* 0x000fe40000011600 */
[----:B------:R-:W-:Y:S02]  /*06e0*/  LOP3.LUT R12, R8, 0xff, RZ, 0xc0, !PT ;  /* 0x000000ff080c7812 */ /* 0x000fe400078ec0ff */
[----:B------:R-:W-:Y:S02]  /*06f0*/  LOP3.LUT R10, R7, 0xff, RZ, 0xc0, !PT ;  /* 0x000000ff070a7812 */ /* 0x000fe400078ec0ff */
[----:B------:R-:W-:-:S03]  /*0700*/  IADD3 R9, PT, PT, R12, -0x1, RZ ;  /* 0xffffffff0c097810 */ /* 0x000fc60007ffe0ff */
[----:B------:R-:W-:Y:S01]  /*0710*/  VIADD R8, R10, 0xffffffff ;  /* 0xffffffff0a087836 */ /* 0x000fe20000000000 */
        /* <DEDUP_REMOVED lines=22> */
[----:B------:R-:W-:Y:S01]  /*0880*/  @P0 MOV R7, RZ ;  /* 0x000000ff00070202 */ /* 0x000fe20000000f00 */
[----:B------:R-:W-:Y:S02]  /*0890*/  @!P0 IMAD.MOV.U32 R7, RZ, RZ, -0x40 ;  /* 0xffffffc0ff078424 */ /* 0x000fe400078e00ff */
[----:B------:R-:W-:Y:S01]  /*08a0*/  @!P0 FFMA R0, R0, 1.84467440737095516160e+19, RZ ;  /* 0x5f80000000008823 */ /* 0x000fe200000000ff */
[----:B------:R-:W-:Y:S01]  /*08b0*/  @!P1 FFMA R3, R3, 1.84467440737095516160e+19, RZ ;  /* 0x5f80000003039823 */ /* 0x000fe200000000ff */
[----:B------:R-:W-:-:S07]  /*08c0*/  @!P1 VIADD R7, R7, 0x40 ;  /* 0x0000004007079836 */ /* 0x000fce0000000000 */
.L_x_86:
[----:B------:R-:W-:Y:S01]  /*08d0*/  LEA R8, R12, 0xc0800000, 0x17 ;  /* 0xc08000000c087811 */ /* 0x000fe200078eb8ff */
[----:B------:R-:W-:Y:S03]  /*08e0*/  BSSY.RECONVERGENT B2, `(.L_x_91) ;  /* 0x0000036000027945 */ /* 0x000fe60003800200 */
[----:B------:R-:W-:Y:S01]  /*08f0*/  IADD3 R8, PT, PT, -R8, R3, RZ ;  /* 0x0000000308087210 */ /* 0x000fe20007ffe1ff */
[----:B------:R-:W-:-:S03]  /*0900*/  VIADD R3, R10, 0xffffff81 ;  /* 0xffffff810a037836 */ /* 0x000fc60000000000 */
[----:B------:R0:W1:Y:S01]  /*0910*/  MUFU.RCP R9, R8 ;  /* 0x0000000800097308 */ /* 0x0000620000001000 */
[----:B------:R-:W-:Y:S01]  /*0920*/  FADD.FTZ R11, -R8, -RZ ;  /* 0x800000ff080b7221 */ /* 0x000fe20000010100 */
[C---:B------:R-:W-:Y:S01]  /*0930*/  IMAD R0, R3.reuse, -0x800000, R0 ;  /* 0xff80000003007824 */ /* 0x040fe200078e0200 */
[----:B0-----:R-:W-:-:S05]  /*0940*/  IADD3 R8, PT, PT, R3, 0x7f, -R12 ;  /* 0x0000007f03087810 */ /* 0x001fca0007ffe80c */
[----:B------:R-:W-:Y:S02]  /*0950*/  IMAD.IADD R8, R8, 0x1, R7 ;  /* 0x0000000108087824 */ /* 0x000fe400078e0207 */
        /* <DEDUP_REMOVED lines=8> */
[----:B------:R-:W-:-:S04]  /*09e0*/  LOP3.LUT R3, R3, 0xff, RZ, 0xc0, !PT ;  /* 0x000000ff03037812 */ /* 0x000fc800078ec0ff */
[----:B------:R-:W-:-:S05]  /*09f0*/  IADD3 R11, PT, PT, R3, R8, RZ ;  /* 0x00000008030b7210 */ /* 0x000fca0007ffe0ff */
        /* <DEDUP_REMOVED lines=16> */
[----:B------:R-:W-:Y:S01]  /*0b00*/  IADD3 R10, PT, PT, R11, 0x20, RZ ;  /* 0x000000200b0a7810 */ /* 0x000fe20007ffe0ff */
        /* <DEDUP_REMOVED lines=11> */
[----:B------:R-:W-:-:S04]  /*0bc0*/  LOP3.LUT R3, R3, R8, RZ, 0xc0, !PT ;  /* 0x0000000803037212 */ /* 0x000fc800078ec0ff */
[----:B------:R-:W-:-:S04]  /*0bd0*/  IADD3 R3, PT, PT, R10, R3, RZ ;  /* 0x000000030a037210 */ /* 0x000fc80007ffe0ff */
[----:B------:R-:W-:Y:S01]  /*0be0*/  LOP3.LUT R0, R3, R0, RZ, 0xfc, !PT ;  /* 0x0000000003007212 */ /* 0x000fe200078efcff */
[----:B------:R-:W-:Y:S06]  /*0bf0*/  BRA `(.L_x_94) ;  /* 0x0000000000107947 */ /* 0x000fec0003800000 */
.L_x_93:
[----:B------:R-:W-:-:S04]  /*0c00*/  LOP3.LUT R0, R0, 0x80000000, RZ, 0xc0, !PT ;  /* 0x8000000000007812 */ /* 0x000fc800078ec0ff */
[----:B------:R-:W-:Y:S01]  /*0c10*/  LOP3.LUT R0, R0, 0x7f800000, RZ, 0xfc, !PT ;  /* 0x7f80000000007812 */ /* 0x000fe200078efcff */
[----:B------:R-:W-:Y:S06]  /*0c20*/  BRA `(.L_x_94) ;  /* 0x0000000000047947 */ /* 0x000fec0003800000 */
.L_x_92:
[----:B------:R-:W-:-:S07]  /*0c30*/  IMAD R0, R8, 0x800000, R0 ;  /* 0x0080000008007824 */ /* 0x000fce00078e0200 */
.L_x_94:
[----:B------:R-:W-:Y:S05]  /*0c40*/  BSYNC.RECONVERGENT B2 ;  /* 0x0000000000027941 */ /* 0x000fea0003800200 */
.L_x_91:
[----:B------:R-:W-:Y:S05]  /*0c50*/  BRA `(.L_x_95) ;  /* 0x0000000000207947 */ /* 0x000fea0003800000 */
.L_x_90:
[----:B------:R-:W-:-:S04]  /*0c60*/  LOP3.LUT R0, R3, 0x80000000, R0, 0x48, !PT ;  /* 0x8000000003007812 */ /* 0x000fc800078e4800 */
[----:B------:R-:W-:Y:S01]  /*0c70*/  LOP3.LUT R0, R0, 0x7f800000, RZ, 0xfc, !PT ;  /* 0x7f80000000007812 */ /* 0x000fe200078efcff */
[----:B------:R-:W-:Y:S06]  /*0c80*/  BRA `(.L_x_95) ;  /* 0x0000000000147947 */ /* 0x000fec0003800000 */
.L_x_89:
[----:B------:R-:W-:Y:S01]  /*0c90*/  LOP3.LUT R0, R3, 0x80000000, R0, 0x48, !PT ;  /* 0x8000000003007812 */ /* 0x000fe200078e4800 */
[----:B------:R-:W-:Y:S06]  /*0ca0*/  BRA `(.L_x_95) ;  /* 0x00000000000c7947 */ /* 0x000fec0003800000 */
.L_x_88:
[----:B------:R-:W0:Y:S01]  /*0cb0*/  MUFU.RSQ R0, -QNAN ;  /* 0xffc0000000007908 */ /* 0x000e220000001400 */
[----:B------:R-:W-:Y:S05]  /*0cc0*/  BRA `(.L_x_95) ;  /* 0x0000000000047947 */ /* 0x000fea0003800000 */
.L_x_87:
[----:B------:R-:W-:-:S07]  /*0cd0*/  FADD.FTZ R0, R0, R3 ;  /* 0x0000000300007221 */ /* 0x000fce0000010000 */
.L_x_95:
[----:B------:R-:W-:Y:S05]  /*0ce0*/  BSYNC.RECONVERGENT B1 ;  /* 0x0000000000017941 */ /* 0x000fea0003800200 */
.L_x_85:
[----:B------:R-:W-:-:S04]  /*0cf0*/  HFMA2 R7, -RZ, RZ, 0, 0 ;  /* 0x00000000ff077431 */ /* 0x000fc800000001ff */
[----:B0-----:R-:W-:Y:S05]  /*0d00*/  RET.REL.NODEC R6 `(_Z21changeParametrisationPfS_S_ii) ;  /* 0xfffffff006bc7950 */ /* 0x001fea0003c3ffff */
.L_x_96:
        /* <DEDUP_REMOVED lines=15> */
.L_x_457:


//--------------------- .text._Z21changeParametrisationPPfS0_S0_i --------------------------
	.section	.text._Z21changeParametrisationPPfS0_S0_i,"ax",@progbits
	.align	128
        .global         _Z21changeParametrisationPPfS0_S0_i
        .type           _Z21changeParametrisationPPfS0_S0_i,@function
        .size           _Z21changeParametrisationPPfS0_S0_i,(.L_x_502 - _Z21changeParametrisationPPfS0_S0_i)
        .other          _Z21changeParametrisationPPfS0_S0_i,@"STO_CUDA_ENTRY STV_DEFAULT"
_Z21changeParametrisationPPfS0_S0_i:
.text._Z21changeParametrisationPPfS0_S0_i:
[----:B------:R-:W-:Y:S08]  /*0000*/  LDC R1, c[0x0][0x37c] ;  /* 0x0000df00ff017b82 */ /* 0x000ff00000000800 */
[----:B------:R-:W0:Y:S01]  /*0010*/  LDC R2, c[0x0][0x398] ;  /* 0x0000e600ff027b82 */ /* 0x000e220000000800 */
[----:B------:R-:W1:Y:S01]  /*0020*/  S2R R0, SR_CTAID.X ;  /* 0x0000000000007919 */ /* 0x000e620000002500 */
[----:B------:R-:W2:Y:S06]  /*0030*/  LDCU.64 UR4, c[0x0][0x358] ;  /* 0x00006b00ff0477ac */ /* 0x000eac0008000a00 */
[----:B------:R-:W1:Y:S08]  /*0040*/  LDC.64 R12, c[0x0][0x388] ;  /* 0x0000e200ff0c7b82 */ /* 0x000e700000000a00 */
[----:B------:R-:W3:Y:S01]  /*0050*/  LDC.64 R10, c[0x0][0x380] ;  /* 0x0000e000ff0a7b82 */ /* 0x000ee20000000a00 */
[----:B0-----:R-:W-:-:S07]  /*0060*/  ISETP.NE.AND P0, PT, R2, RZ, PT ;  /* 0x000000ff0200720c */ /* 0x001fce0003f05270 */
[----:B------:R-:W0:Y:S06]  /*0070*/  LDC.64 R4, c[0x0][0x390] ;  /* 0x0000e400ff047b82 */ /* 0x000e2c0000000a00 */
[----:B-1----:R-:W-:-:S06]  /*0080*/  @P0 IMAD.WIDE.U32 R12, R0, 0x8, R12 ;  /* 0x00000008000c0825 */ /* 0x002fcc00078e000c */
[----:B--2---:R-:W2:Y:S01]  /*0090*/  @P0 LDG.E.64 R12, desc[UR4][R12.64] ;  /* 0x000000040c0c0981 */ /* 0x004ea2000c1e1b00 */
[----:B---3--:R-:W-:-:S04]  /*00a0*/  @P0 IMAD.WIDE.U32 R10, R0, 0x8, R10 ;  /* 0x00000008000a0825 */ /* 0x008fc800078e000a */
[----:B0-----:R-:W-:Y:S01]  /*00b0*/  IMAD.WIDE.U32 R4, R0, 0x8, R4 ;  /* 0x0000000800047825 */ /* 0x001fe200078e0004 */
[----:B------:R-:W3:Y:S04]  /*00c0*/  @P0 LDG.E.64 R6, desc[UR4][R10.64] ;  /* 0x000000040a060981 */ /* 0x000ee8000c1e1b00 */
[----:B------:R-:W4:Y:S01]  /*00d0*/  @P0 LDG.E.64 R8, desc[UR4][R4.64] ;  /* 0x0000000404080981 */ /* 0x000f22000c1e1b00 */
[----:B------:R-:W2:Y:S02]  /*00e0*/  S2R R2, SR_TID.X ;  /* 0x0000000000027919 */ /* 0x000ea40000002100 */
[C---:B--2---:R-:W-:Y:S02]  /*00f0*/  @P0 IMAD.WIDE.U32 R14, R2.reuse, 0x4, R12 ;  /* 0x00000004020e0825 */ /* 0x044fe400078e000c */
[----:B------:R-:W0:Y:S04]  /*0100*/  @!P0 LDC.64 R12, c[0x0][0x380] ;  /* 0x0000e000ff0c8b82 */ /* 0x000e280000000a00 */
[----:B------:R-:W2:Y:S01]  /*0110*/  @P0 LDG.E R14, desc[UR4][R14.64] ;  /* 0x000000040e0e0981 */ /* 0x000ea2000c1e1900 */
[----:B---3--:R-:W-:-:S04]  /*0120*/  @P0 IMAD.WIDE.U32 R6, R2, 0x4, R6 ;  /* 0x0000000402060825 */ /* 0x008fc800078e0006 */
[----:B----4-:R-:W-:Y:S01]  /*0130*/  @P0 IMAD.WIDE.U32 R8, R2, 0x4, R8 ;  /* 0x0000000402080825 */ /* 0x010fe200078e0008 */
[----:B------:R-:W3:Y:S05]  /*0140*/  @P0 LDG.E R3, desc[UR4][R6.64] ;  /* 0x0000000406030981 */ /* 0x000eea000c1e1900 */
[----:B------:R-:W4:Y:S01]  /*0150*/  @P0 LDG.E R8, desc[UR4][R8.64] ;  /* 0x0000000408080981 */ /* 0x000f22000c1e1900 */
[----:B--2---:R-:W-:-:S04]  /*0160*/  @P0 FADD R17, R14, R14 ;  /* 0x0000000e0e110221 */ /* 0x004fc80000000000 */
[----:B------:R-:W-:Y:S01]  /*0170*/  @P0 FMUL R10, R14, R17 ;  /* 0x000000110e0a0220 */ /* 0x000fe20000400000 */
[----:B0-----:R-:W-:Y:S02]  /*0180*/  @!P0 IMAD.WIDE.U32 R16, R0, 0x8, R12 ;  /* 0x0000000800108825 */ /* 0x001fe400078e000c */
[----:B------:R-:W0:Y:S02]  /*0190*/  LDC.64 R12, c[0x0][0x388] ;  /* 0x0000e200ff0c7b82 */ /* 0x000e240000000a00 */
[----:B---3--:R-:W-:-:S04]  /*01a0*/  @P0 FFMA R3, R3, R3, -R10 ;  /* 0x0000000303030223 */ /* 0x008fc8000000080a */
[----:B----4-:R-:W-:-:S05]  /*01b0*/  @P0 FMUL R3, R8, R3 ;  /* 0x0000000308030220 */ /* 0x010fca0000400000 */
[----:B------:R1:W-:Y:S04]  /*01c0*/  @P0 STG.E desc[UR4][R6.64], R3 ;  /* 0x0000000306000986 */ /* 0x0003e8000c101904 */
[----:B------:R-:W2:Y:S01]  /*01d0*/  @!P0 LDG.E.64 R10, desc[UR4][R16.64] ;  /* 0x00000004100a8981 */ /* 0x000ea2000c1e1b00 */
[----:B0-----:R-:W-:-:S04]  /*01e0*/  IMAD.WIDE.U32 R14, R0, 0x8, R12 ;  /* 0x00000008000e7825 */ /* 0x001fc800078e000c */
[----:B--2---:R-:W-:-:S05]  /*01f0*/  @!P0 IMAD.WIDE.U32 R10, R2, 0x4, R10 ;  /* 0x00000004020a8825 */ /* 0x004fca00078e000a */
[----:B------:R-:W-:Y:S04]  /*0200*/  @!P0 STG.E desc[UR4][R10.64], RZ ;  /* 0x000000ff0a008986 */ /* 0x000fe8000c101904 */
[----:B------:R-:W2:Y:S04]  /*0210*/  LDG.E.64 R4, desc[UR4][R4.64] ;  /* 0x0000000404047981 */ /* 0x000ea8000c1e1b00 */
[----:B------:R-:W3:Y:S01]  /*0220*/  LDG.E.64 R12, desc[UR4][R14.64] ;  /* 0x000000040e0c7981 */ /* 0x000ee2000c1e1b00 */
[----:B--2---:R-:W-:-:S04]  /*0230*/  IMAD.WIDE.U32 R8, R2, 0x4, R4 ;  /* 0x0000000402087825 */ /* 0x004fc800078e0004 */
[----:B---3--:R-:W-:Y:S02]  /*0240*/  IMAD.WIDE.U32 R12, R2, 0x4, R12 ;  /* 0x00000004020c7825 */ /* 0x008fe400078e000c */
[----:B------:R-:W2:Y:S04]  /*0250*/  LDG.E R8, desc[UR4][R8.64] ;  /* 0x0000000408087981 */ /* 0x000ea8000c1e1900 */
[----:B-1----:R-:W2:Y:S02]  /*0260*/  LDG.E R3, desc[UR4][R12.64] ;  /* 0x000000040c037981 */ /* 0x002ea4000c1e1900 */
[----:B--2---:R-:W-:-:S04]  /*0270*/  FMUL R0, R8, R3 ;  /* 0x0000000308007220 */ /* 0x004fc80000400000 */
[----:B------:R-:W-:-:S05]  /*0280*/  FMUL R3, R3, R0 ;  /* 0x0000000003037220 */ /* 0x000fca0000400000 */
[----:B------:R-:W-:Y:S01]  /*0290*/  STG.E desc[UR4][R12.64], R3 ;  /* 0x000000030c007986 */ /* 0x000fe2000c101904 */
[----:B------:R-:W-:Y:S05]  /*02a0*/  EXIT ;  /* 0x000000000000794d */ /* 0x000fea0003800000 */
.L_x_97:
        /* <DEDUP_REMOVED lines=13> */
.L_x_502:


//--------------------- .text._Z9mesh2gridPfS_S_S_S_PS_S0_S0_fffi --------------------------
	.section	.text._Z9mesh2gridPfS_S_S_S_PS_S0_S0_fffi,"ax",@progbits
	.align	128
        .global         _Z9mesh2gridPfS_S_S_S_PS_S0_S0_fffi
        .type           _Z9mesh2gridPfS_S_S_S_PS_S0_S0_fffi,@function
        .size           _Z9mesh2gridPfS_S_S_S_PS_S0_S0_fffi,(.L_x_503 - _Z9mesh2gridPfS_S_S_S_PS_S0_S0_fffi)
        .other          _Z9mesh2gridPfS_S_S_S_PS_S0_S0_fffi,@"STO_CUDA_ENTRY STV_DEFAULT"
_Z9mesh2gridPfS_S_S_S_PS_S0_S0_fffi:
.text._Z9mesh2gridPfS_S_S_S_PS_S0_S0_fffi:
[----:B------:R-:W-:Y:S08]  /*0000*/  LDC R1, c[0x0][0x37c] ;  /* 0x0000df00ff017b82 */ /* 0x000ff00000000800 */
[----:B------:R-:W0:Y:S02]  /*0010*/  LDC R0, c[0x0][0x3cc] ;  /* 0x0000f300ff007b82 */ /* 0x000e240000000800 */
[----:B0-----:R-:W-:-:S13]  /*0020*/  ISETP.GE.AND P0, PT, R0, 0x1, PT ;  /* 0x000000010000780c */ /* 0x001fda0003f06270 */
[----:B------:R-:W-:Y:S05]  /*0030*/  @!P0 EXIT ;  /* 0x000000000000894d */ /* 0x000fea0003800000 */
[----:B------:R-:W0:Y:S01]  /*0040*/  S2R R3, SR_CTAID.X ;  /* 0x0000000000037919 */ /* 0x000e220000002500 */
[----:B------:R-:W0:Y:S01]  /*0050*/  LDC.64 R14, c[0x0][0x3b8] ;  /* 0x0000ee00ff0e7b82 */ /* 0x000e220000000a00 */
[----:B------:R-:W1:Y:S01]  /*0060*/  LDCU UR18, c[0x0][0x3c8] ;  /* 0x00007900ff1277ac */ /* 0x000e620008000800 */
[----:B------:R-:W-:Y:S01]  /*0070*/  ISETP.GE.U32.AND P0, PT, R0, 0x4, PT ;  /* 0x000000040000780c */ /* 0x000fe20003f06070 */
[----:B------:R-:W2:Y:S01]  /*0080*/  S2R R24, SR_TID.X ;  /* 0x0000000000187919 */ /* 0x000ea20000002100 */
[----:B------:R-:W-:Y:S01]  /*0090*/  HFMA2 R23, -RZ, RZ, 0, 0 ;  /* 0x00000000ff177431 */ /* 0x000fe200000001ff */
[----:B------:R-:W3:Y:S03]  /*00a0*/  LDCU.64 UR16, c[0x0][0x358] ;  /* 0x00006b00ff1077ac */ /* 0x000ee60008000a00 */
[----:B------:R-:W4:Y:S08]  /*00b0*/  LDC.64 R12, c[0x0][0x3b0] ;  /* 0x0000ec00ff0c7b82 */ /* 0x000f300000000a00 */
[----:B------:R-:W5:Y:S01]  /*00c0*/  LDC.64 R10, c[0x0][0x3a8] ;  /* 0x0000ea00ff0a7b82 */ /* 0x000f620000000a00 */
[----:B-1----:R-:W-:Y:S01]  /*00d0*/  MOV R20, UR18 ;  /* 0x0000001200147c02 */ /* 0x002fe20008000f00 */
[----:B0-----:R-:W-:Y:S01]  /*00e0*/  IMAD.WIDE.U32 R14, R3, 0x8, R14 ;  /* 0x00000008030e7825 */ /* 0x001fe200078e000e */
[----:B------:R-:W-:-:S03]  /*00f0*/  I2FP.F32.U32 R22, R3 ;  /* 0x0000000300167245 */ /* 0x000fc60000201000 */
[----:B----4-:R-:W-:Y:S01]  /*0100*/  IMAD.WIDE.U32 R12, R3, 0x8, R12 ;  /* 0x00000008030c7825 */ /* 0x010fe200078e000c */
[----:B--2---:R-:W-:-:S03]  /*0110*/  I2FP.F32.U32 R21, R24 ;  /* 0x0000001800157245 */ /* 0x004fc60000201000 */
[----:B-----5:R-:W-:Y:S01]  /*0120*/  IMAD.WIDE.U32 R10, R3, 0x8, R10 ;  /* 0x00000008030a7825 */ /* 0x020fe200078e000a */
[----:B---3--:R-:W-:Y:S06]  /*0130*/  @!P0 BRA `(.L_x_98) ;  /* 0x0000000400e88947 */ /* 0x008fec0003800000 */
[----:B------:R-:W0:Y:S01]  /*0140*/  LDCU.128 UR8, c[0x0][0x380] ;  /* 0x00007000ff0877ac */ /* 0x000e220008000c00 */
[----:B------:R-:W-:Y:S02]  /*0150*/  LOP3.LUT R23, R0, 0x7ffffffc, RZ, 0xc0, !PT ;  /* 0x7ffffffc00177812 */ /* 0x000fe400078ec0ff */
[----:B------:R-:W-:Y:S01]  /*0160*/  MOV R20, UR18 ;  /* 0x0000001200147c02 */ /* 0x000fe20008000f00 */
[----:B------:R-:W1:Y:S01]  /*0170*/  LDCU.128 UR4, c[0x0][0x390] ;  /* 0x00007200ff0477ac */ /* 0x000e620008000c00 */
[----:B------:R-:W-:Y:S01]  /*0180*/  IADD3 R3, PT, PT, -R23, RZ, RZ ;  /* 0x000000ff17037210 */ /* 0x000fe20007ffe1ff */
[----:B------:R-:W2:Y:S01]  /*0190*/  LDCU.64 UR14, c[0x0][0x3a0] ;  /* 0x00007400ff0e77ac */ /* 0x000ea20008000a00 */
[----:B0-----:R-:W-:Y:S02]  /*01a0*/  UIADD3 UR12, UP0, UPT, UR8, 0x8, URZ ;  /* 0x00000008080c7890 */ /* 0x001fe4000ff1e0ff */
[----:B------:R-:W-:Y:S02]  /*01b0*/  UIADD3 UR10, UP1, UPT, UR10, 0x8, URZ ;  /* 0x000000080a0a7890 */ /* 0x000fe4000ff3e0ff */
[----:B------:R-:W-:-:S02]  /*01c0*/  UIADD3.X UR13, UPT, UPT, URZ, UR9, URZ, UP0, !UPT ;  /* 0x00000009ff0d7290 */ /* 0x000fc400087fe4ff */
[----:B------:R-:W-:Y:S01]  /*01d0*/  UIADD3.X UR11, UPT, UPT, URZ, UR11, URZ, UP1, !UPT ;  /* 0x0000000bff0b7290 */ /* 0x000fe20008ffe4ff */
[----:B------:R-:W-:Y:S01]  /*01e0*/  MOV R8, UR12 ;  /* 0x0000000c00087c02 */ /* 0x000fe20008000f00 */
[----:B-1----:R-:W-:Y:S01]  /*01f0*/  UIADD3 UR8, UP0, UPT, UR4, 0x8, URZ ;  /* 0x0000000804087890 */ /* 0x002fe2000ff1e0ff */
[----:B------:R-:W-:Y:S01]  /*0200*/  MOV R6, UR10 ;  /* 0x0000000a00067c02 */ /* 0x000fe20008000f00 */
[----:B------:R-:W-:Y:S01]  /*0210*/  UIADD3 UR6, UP1, UPT, UR6, 0x8, URZ ;  /* 0x0000000806067890 */ /* 0x000fe2000ff3e0ff */
[----:B------:R-:W-:Y:S01]  /*0220*/  MOV R9, UR13 ;  /* 0x0000000d00097c02 */ /* 0x000fe20008000f00 */
[----:B--2---:R-:W-:Y:S01]  /*0230*/  UIADD3 UR4, UP2, UPT, UR14, 0x8, URZ ;  /* 0x000000080e047890 */ /* 0x004fe2000ff5e0ff */
[----:B------:R-:W-:Y:S01]  /*0240*/  MOV R7, UR11 ;  /* 0x0000000b00077c02 */ /* 0x000fe20008000f00 */
[----:B------:R-:W-:Y:S01]  /*0250*/  UIADD3.X UR9, UPT, UPT, URZ, UR5, URZ, UP0, !UPT ;  /* 0x00000005ff097290 */ /* 0x000fe200087fe4ff */
[----:B------:R-:W-:Y:S01]  /*0260*/  MOV R4, UR8 ;  /* 0x0000000800047c02 */ /* 0x000fe20008000f00 */
[----:B------:R-:W-:Y:S01]  /*0270*/  UIADD3.X UR7, UPT, UPT, URZ, UR7, URZ, UP1, !UPT ;  /* 0x00000007ff077290 */ /* 0x000fe20008ffe4ff */
[----:B------:R-:W-:Y:S01]  /*0280*/  MOV R2, UR6 ;  /* 0x0000000600027c02 */ /* 0x000fe20008000f00 */
[----:B------:R-:W-:Y:S01]  /*0290*/  UIADD3.X UR5, UPT, UPT, URZ, UR15, URZ, UP2, !UPT ;  /* 0x0000000fff057290 */ /* 0x000fe200097fe4ff */
[----:B------:R-:W-:Y:S01]  /*02a0*/  MOV R0, UR4 ;  /* 0x0000000400007c02 */ /* 0x000fe20008000f00 */
[----:B------:R-:W0:Y:S01]  /*02b0*/  LDCU.64 UR14, c[0x0][0x3c0] ;  /* 0x00007800ff0e77ac */ /* 0x000e220008000a00 */
[----:B------:R-:W-:-:S02]  /*02c0*/  MOV R5, UR9 ;  /* 0x0000000900057c02 */ /* 0x000fc40008000f00 */
[----:B------:R-:W-:Y:S02]  /*02d0*/  MOV R19, UR7 ;  /* 0x0000000700137c02 */ /* 0x000fe40008000f00 */
[----:B------:R-:W-:-:S07]  /*02e0*/  MOV R17, UR5 ;  /* 0x0000000500117c02 */ /* 0x000fce0008000f00 */
.L_x_99:
[----:B------:R-:W0:Y:S04]  /*02f0*/  LDG.E R16, desc[UR16][R6.64+-0x8] ;  /* 0xfffff81006107981 */ /* 0x000e28000c1e1900 */
[----:B------:R-:W2:Y:S01]  /*0300*/  LDG.E R25, desc[UR16][R8.64+-0x8] ;  /* 0xfffff81008197981 */ /* 0x000ea2000c1e1900 */
[----:B0-----:R-:W-:Y:S01]  /*0310*/  FFMA R16, R21, UR15, -R16 ;  /* 0x0000000f15107c23 */ /* 0x001fe20008000810 */
[----:B--2---:R-:W-:-:S03]  /*0320*/  FFMA R25, R22, UR14, -R25 ;  /* 0x0000000e16197c23 */ /* 0x004fc60008000819 */
[----:B------:R-:W-:-:S04]  /*0330*/  FMUL R16, R16, R16 ;  /* 0x0000001010107220 */ /* 0x000fc80000400000 */
[----:B------:R-:W-:-:S05]  /*0340*/  FFMA R25, R25, R25, R16 ;  /* 0x0000001919197223 */ /* 0x000fca0000000010 */
[----:B------:R-:W-:-:S13]  /*0350*/  FSETP.GEU.AND P0, PT, R25, R20, PT ;  /* 0x000000141900720b */ /* 0x000fda0003f0e000 */
[----:B-1----:R-:W2:Y:S04]  /*0360*/  @!P0 LDG.E.64 R26, desc[UR16][R14.64] ;  /* 0x000000100e1a8981 */ /* 0x002ea8000c1e1b00 */
[----:B------:R-:W3:Y:S01]  /*0370*/  @!P0 LDG.E R16, desc[UR16][R4.64+-0x8] ;  /* 0xfffff81004108981 */ /* 0x000ee2000c1e1900 */
[----:B--2---:R-:W-:-:S05]  /*0380*/  @!P0 IMAD.WIDE.U32 R28, R24, 0x4, R26 ;  /* 0x00000004181c8825 */ /* 0x004fca00078e001a */
[----:B---3--:R0:W-:Y:S04]  /*0390*/  @!P0 STG.E desc[UR16][R28.64], R16 ;  /* 0x000000101c008986 */ /* 0x0081e8000c101910 */
[----:B------:R-:W2:Y:S01]  /*03a0*/  @!P0 LDG.E.64 R26, desc[UR16][R12.64] ;  /* 0x000000100c1a8981 */ /* 0x000ea2000c1e1b00 */
[----:B0-----:R-:W-:-:S05]  /*03b0*/  MOV R16, R0 ;  /* 0x0000000000107202 */ /* 0x001fca0000000f00 */
[----:B------:R-:W3:Y:S01]  /*03c0*/  @!P0 LDG.E R0, desc[UR16][R16.64+-0x8] ;  /* 0xfffff81010008981 */ /* 0x000ee2000c1e1900 */
[----:B------:R-:W-:Y:S01]  /*03d0*/  MOV R18, R2 ;  /* 0x0000000200127202 */ /* 0x000fe20000000f00 */
[----:B--2---:R-:W-:-:S05]  /*03e0*/  @!P0 IMAD.WIDE.U32 R26, R24, 0x4, R26 ;  /* 0x00000004181a8825 */ /* 0x004fca00078e001a */
[----:B---3--:R0:W-:Y:S04]  /*03f0*/  @!P0 STG.E desc[UR16][R26.64], R0 ;  /* 0x000000001a008986 */ /* 0x0081e8000c101910 */
[----:B------:R-:W2:Y:S04]  /*0400*/  @!P0 LDG.E R2, desc[UR16][R18.64+-0x8] ;  /* 0xfffff81012028981 */ /* 0x000ea8000c1e1900 */
[----:B0-----:R-:W3:Y:S02]  /*0410*/  @!P0 LDG.E.64 R26, desc[UR16][R10.64] ;  /* 0x000000100a1a8981 */ /* 0x001ee4000c1e1b00 */
[----:B---3--:R-:W-:-:S05]  /*0420*/  @!P0 IMAD.WIDE.U32 R26, R24, 0x4, R26 ;  /* 0x00000004181a8825 */ /* 0x008fca00078e001a */
[----:B--2---:R0:W-:Y:S04]  /*0430*/  @!P0 STG.E desc[UR16][R26.64], R2 ;  /* 0x000000021a008986 */ /* 0x0041e8000c101910 */
[----:B------:R-:W2:Y:S04]  /*0440*/  LDG.E R28, desc[UR16][R6.64+-0x4] ;  /* 0xfffffc10061c7981 */ /* 0x000ea8000c1e1900 */
[----:B------:R-:W3:Y:S01]  /*0450*/  LDG.E R29, desc[UR16][R8.64+-0x4] ;  /* 0xfffffc10081d7981 */ /* 0x000ee2000c1e1900 */
[----:B------:R-:W-:Y:S01]  /*0460*/  @!P0 MOV R20, R25 ;  /* 0x0000001900148202 */ /* 0x000fe20000000f00 */
[----:B--2---:R-:W-:Y:S01]  /*0470*/  FFMA R28, R21, UR15, -R28 ;  /* 0x0000000f151c7c23 */ /* 0x004fe2000800081c */
[----:B---3--:R-:W-:-:S03]  /*0480*/  FFMA R29, R22, UR14, -R29 ;  /* 0x0000000e161d7c23 */ /* 0x008fc6000800081d */
[----:B------:R-:W-:-:S04]  /*0490*/  FMUL R28, R28, R28 ;  /* 0x0000001c1c1c7220 */ /* 0x000fc80000400000 */
[----:B------:R-:W-:-:S05]  /*04a0*/  FFMA R29, R29, R29, R28 ;  /* 0x0000001d1d1d7223 */ /* 0x000fca000000001c */
[----:B------:R-:W-:-:S13]  /*04b0*/  FSETP.GEU.AND P0, PT, R29, R20, PT ;  /* 0x000000141d00720b */ /* 0x000fda0003f0e000 */
[----:B0-----:R-:W2:Y:S04]  /*04c0*/  @!P0 LDG.E.64 R26, desc[UR16][R14.64] ;  /* 0x000000100e1a8981 */ /* 0x001ea8000c1e1b00 */
[----:B------:R-:W3:Y:S01]  /*04d0*/  @!P0 LDG.E R25, desc[UR16][R4.64+-0x4] ;  /* 0xfffffc1004198981 */ /* 0x000ee2000c1e1900 */
[----:B--2---:R-:W-:-:S05]  /*04e0*/  @!P0 IMAD.WIDE.U32 R26, R24, 0x4, R26 ;  /* 0x00000004181a8825 */ /* 0x004fca00078e001a */
[----:B---3--:R0:W-:Y:S04]  /*04f0*/  @!P0 STG.E desc[UR16][R26.64], R25 ;  /* 0x000000191a008986 */ /* 0x0081e8000c101910 */
[----:B------:R-:W2:Y:S04]  /*0500*/  @!P0 LDG.E R0, desc[UR16][R16.64+-0x4] ;  /* 0xfffffc1010008981 */ /* 0x000ea8000c1e1900 */
[----:B0-----:R-:W3:Y:S02]  /*0510*/  @!P0 LDG.E.64 R26, desc[UR16][R12.64] ;  /* 0x000000100c1a8981 */ /* 0x001ee4000c1e1b00 */
[----:B---3--:R-:W-:-:S05]  /*0520*/  @!P0 IMAD.WIDE.U32 R26, R24, 0x4, R26 ;  /* 0x00000004181a8825 */ /* 0x008fca00078e001a */
[----:B--2---:R0:W-:Y:S04]  /*0530*/  @!P0 STG.E desc[UR16][R26.64], R0 ;  /* 0x000000001a008986 */ /* 0x0041e8000c101910 */
        /* <DEDUP_REMOVED lines=10> */
[----:B0-----:R-:W-:-:S05]  /*05e0*/  FFMA R27, R28, R28, R25 ;  /* 0x0000001c1c1b7223 */ /* 0x001fca0000000019 */
[----:B------:R-:W-:-:S13]  /*05f0*/  FSETP.GEU.AND P0, PT, R27, R20, PT ;  /* 0x000000141b00720b */ /* 0x000fda0003f0e000 */
[----:B------:R-:W2:Y:S04]  /*0600*/  @!P0 LDG.E.64 R28, desc[UR16][R14.64] ;  /* 0x000000100e1c8981 */ /* 0x000ea8000c1e1b00 */
        /* <DEDUP_REMOVED lines=19> */
[----:B------:R-:W2:Y:S04]  /*0740*/  @!P0 LDG.E.64 R26, desc[UR16][R14.64] ;  /* 0x000000100e1a8981 */ /* 0x000ea8000c1e1b00 */
[----:B------:R-:W3:Y:S01]  /*0750*/  @!P0 LDG.E R0, desc[UR16][R4.64+0x4] ;  /* 0x0000041004008981 */ /* 0x000ee2000c1e1900 */
[----:B--2---:R-:W-:-:S05]  /*0760*/  @!P0 IMAD.WIDE.U32 R26, R24, 0x4, R26 ;  /* 0x00000004181a8825 */ /* 0x004fca00078e001a */
[----:B---3--:R1:W-:Y:S04]  /*0770*/  @!P0 STG.E desc[UR16][R26.64], R0 ;  /* 0x000000001a008986 */ /* 0x0083e8000c101910 */
[----:B0-----:R-:W2:Y:S04]  /*0780*/  @!P0 LDG.E.64 R28, desc[UR16][R12.64] ;  /* 0x000000100c1c8981 */ /* 0x001ea8000c1e1b00 */
[----:B------:R-:W3:Y:S01]  /*0790*/  @!P0 LDG.E R2, desc[UR16][R16.64+0x4] ;  /* 0x0000041010028981 */ /* 0x000ee2000c1e1900 */
[----:B--2---:R-:W-:-:S05]  /*07a0*/  @!P0 IMAD.WIDE.U32 R28, R24, 0x4, R28 ;  /* 0x00000004181c8825 */ /* 0x004fca00078e001c */
[----:B---3--:R0:W-:Y:S04]  /*07b0*/  @!P0 STG.E desc[UR16][R28.64], R2 ;  /* 0x000000021c008986 */ /* 0x0081e8000c101910 */
[----:B-1----:R-:W2:Y:S04]  /*07c0*/  @!P0 LDG.E.64 R26, desc[UR16][R10.64] ;  /* 0x000000100a1a8981 */ /* 0x002ea8000c1e1b00 */
[----:B0-----:R0:W3:Y:S01]  /*07d0*/  @!P0 LDG.E R29, desc[UR16][R18.64+0x4] ;  /* 0x00000410121d8981 */ /* 0x0010e2000c1e1900 */
[----:B------:R-:W-:Y:S02]  /*07e0*/  IADD3 R8, P1, PT, R8, 0x10, RZ ;  /* 0x0000001008087810 */ /* 0x000fe40007f3e0ff */
[----:B------:R-:W-:-:S02]  /*07f0*/  IADD3 R3, PT, PT, R3, 0x4, RZ ;  /* 0x0000000403037810 */ /* 0x000fc40007ffe0ff */
[----:B------:R-:W-:Y:S02]  /*0800*/  IADD3.X R9, PT, PT, RZ, R9, RZ, P1, !PT ;  /* 0x00000009ff097210 */ /* 0x000fe40000ffe4ff */
[----:B------:R-:W-:Y:S02]  /*0810*/  ISETP.NE.AND P1, PT, R3, RZ, PT ;  /* 0x000000ff0300720c */ /* 0x000fe40003f25270 */
[----:B------:R-:W-:Y:S02]  /*0820*/  IADD3 R6, P2, PT, R6, 0x10, RZ ;  /* 0x0000001006067810 */ /* 0x000fe40007f5e0ff */
[----:B------:R-:W-:Y:S02]  /*0830*/  IADD3 R2, P3, PT, R18, 0x10, RZ ;  /* 0x0000001012027810 */ /* 0x000fe40007f7e0ff */
[----:B------:R-:W-:Y:S02]  /*0840*/  IADD3.X R7, PT, PT, RZ, R7, RZ, P2, !PT ;  /* 0x00000007ff077210 */ /* 0x000fe400017fe4ff */
[----:B------:R-:W-:-:S02]  /*0850*/  IADD3 R4, P2, PT, R4, 0x10, RZ ;  /* 0x0000001004047810 */ /* 0x000fc40007f5e0ff */
[----:B------:R-:W-:Y:S02]  /*0860*/  IADD3 R0, P4, PT, R16, 0x10, RZ ;  /* 0x0000001010007810 */ /* 0x000fe40007f9e0ff */
[----:B------:R-:W-:Y:S02]  /*0870*/  IADD3.X R5, PT, PT, RZ, R5, RZ, P2, !PT ;  /* 0x00000005ff057210 */ /* 0x000fe400017fe4ff */
[----:B0-----:R-:W-:Y:S02]  /*0880*/  IADD3.X R19, PT, PT, RZ, R19, RZ, P3, !PT ;  /* 0x00000013ff137210 */ /* 0x001fe40001ffe4ff */
[----:B------:R-:W-:Y:S02]  /*0890*/  IADD3.X R17, PT, PT, RZ, R17, RZ, P4, !PT ;  /* 0x00000011ff117210 */ /* 0x000fe400027fe4ff */
[----:B------:R-:W-:Y:S01]  /*08a0*/  @!P0 MOV R20, R25 ;  /* 0x0000001900148202 */ /* 0x000fe20000000f00 */
[----:B--2---:R-:W-:-:S05]  /*08b0*/  @!P0 IMAD.WIDE.U32 R26, R24, 0x4, R26 ;  /* 0x00000004181a8825 */ /* 0x004fca00078e001a */
[----:B---3--:R1:W-:Y:S01]  /*08c0*/  @!P0 STG.E desc[UR16][R26.64], R29 ;  /* 0x0000001d1a008986 */ /* 0x0083e2000c101910 */
[----:B------:R-:W-:Y:S05]  /*08d0*/  @P1 BRA `(.L_x_99) ;  /* 0xfffffff800841947 */ /* 0x000fea000383ffff */
.L_x_98:
[----:B------:R-:W0:Y:S02]  /*08e0*/  LDC R0, c[0x0][0x3cc] ;  /* 0x0000f300ff007b82 */ /* 0x000e240000000800 */
[----:B0-----:R-:W-:-:S13]  /*08f0*/  LOP3.LUT P0, R2, R0, 0x3, RZ, 0xc0, !PT ;  /* 0x0000000300027812 */ /* 0x001fda000780c0ff */
[----:B------:R-:W-:Y:S05]  /*0900*/  @!P0 EXIT ;  /* 0x000000000000894d */ /* 0x000fea0003800000 */
[----:B------:R-:W-:-:S13]  /*0910*/  ISETP.NE.AND P0, PT, R2, 0x1, PT ;  /* 0x000000010200780c */ /* 0x000fda0003f05270 */
[----:B------:R-:W-:Y:S05]  /*0920*/  @!P0 BRA `(.L_x_100) ;  /* 0x0000000000f48947 */ /* 0x000fea0003800000 */
[----:B------:R-:W0:Y:S01]  /*0930*/  LDC.64 R2, c[0x0][0x388] ;  /* 0x0000e200ff027b82 */ /* 0x000e220000000a00 */
[----:B------:R-:W2:Y:S07]  /*0940*/  LDCU.64 UR4, c[0x0][0x3c0] ;  /* 0x00007800ff0477ac */ /* 0x000eae0008000a00 */
[----:B------:R-:W3:Y:S08]  /*0950*/  LDC.64 R4, c[0x0][0x380] ;  /* 0x0000e000ff047b82 */ /* 0x000ef00000000a00 */
[----:B------:R-:W4:Y:S01]  /*0960*/  LDC.64 R18, c[0x0][0x398] ;  /* 0x0000e600ff127b82 */ /* 0x000f220000000a00 */
[----:B0-----:R-:W-:-:S05]  /*0970*/  IMAD.WIDE.U32 R2, R23, 0x4, R2 ;  /* 0x0000000417027825 */ /* 0x001fca00078e0002 */
[----:B------:R-:W2:Y:S01]  /*0980*/  LDG.E R6, desc[UR16][R2.64] ;  /* 0x0000001002067981 */ /* 0x000ea2000c1e1900 */
[----:B---3--:R-:W-:-:S05]  /*0990*/  IMAD.WIDE.U32 R4, R23, 0x4, R4 ;  /* 0x0000000417047825 */ /* 0x008fca00078e0004 */
[----:B------:R-:W3:Y:S01]  /*09a0*/  LDG.E R9, desc[UR16][R4.64] ;  /* 0x0000001004097981 */ /* 0x000ee2000c1e1900 */
[----:B--2---:R-:W-:Y:S02]  /*09b0*/  FFMA R8, R21, UR5, -R6 ;  /* 0x0000000515087c23 */ /* 0x004fe40008000806 */
[----:B------:R-:W1:Y:S02]  /*09c0*/  LDC.64 R6, c[0x0][0x390] ;  /* 0x0000e400ff067b82 */ /* 0x000e640000000a00 */
[----:B------:R-:W-:Y:S01]  /*09d0*/  FMUL R8, R8, R8 ;  /* 0x0000000808087220 */ /* 0x000fe20000400000 */
[----:B---3--:R-:W-:-:S04]  /*09e0*/  FFMA R9, R22, UR4, -R9 ;  /* 0x0000000416097c23 */ /* 0x008fc80008000809 */
[----:B------:R-:W-:-:S05]  /*09f0*/  FFMA R25, R9, R9, R8 ;  /* 0x0000000909197223 */ /* 0x000fca0000000008 */
[----:B------:R-:W-:-:S13]  /*0a00*/  FSETP.GEU.AND P0, PT, R25, R20, PT ;  /* 0x000000141900720b */ /* 0x000fda0003f0e000 */
[----:B------:R-:W2:Y:S01]  /*0a10*/  @!P0 LDG.E.64 R16, desc[UR16][R14.64] ;  /* 0x000000100e108981 */ /* 0x000ea2000c1e1b00 */
[C---:B-1----:R-:W-:Y:S02]  /*0a20*/  @!P0 IMAD.WIDE.U32 R26, R23.reuse, 0x4, R6 ;  /* 0x00000004171a8825 */ /* 0x042fe400078e0006 */
[----:B------:R-:W0:Y:S03]  /*0a30*/  @!P0 LDC.64 R6, c[0x0][0x3a0] ;  /* 0x0000e800ff068b82 */ /* 0x000e260000000a00 */
[----:B------:R-:W3:Y:S01]  /*0a40*/  @!P0 LDG.E R29, desc[UR16][R26.64] ;  /* 0x000000101a1d8981 */ /* 0x000ee2000c1e1900 */
[----:B0-----:R-:W-:-:S04]  /*0a50*/  @!P0 IMAD.WIDE.U32 R6, R23, 0x4, R6 ;  /* 0x0000000417068825 */ /* 0x001fc800078e0006 */
[----:B--2---:R-:W-:-:S05]  /*0a60*/  @!P0 IMAD.WIDE.U32 R16, R24, 0x4, R16 ;  /* 0x0000000418108825 */ /* 0x004fca00078e0010 */
[----:B---3--:R0:W-:Y:S04]  /*0a70*/  @!P0 STG.E desc[UR16][R16.64], R29 ;  /* 0x0000001d10008986 */ /* 0x0081e8000c101910 */
[----:B------:R-:W2:Y:S04]  /*0a80*/  @!P0 LDG.E.64 R8, desc[UR16][R12.64] ;  /* 0x000000100c088981 */ /* 0x000ea8000c1e1b00 */
[----:B------:R-:W3:Y:S01]  /*0a90*/  @!P0 LDG.E R6, desc[UR16][R6.64] ;  /* 0x0000001006068981 */ /* 0x000ee2000c1e1900 */
[----:B----4-:R-:W-:-:S04]  /*0aa0*/  @!P0 IMAD.WIDE.U32 R18, R23, 0x4, R18 ;  /* 0x0000000417128825 */ /* 0x010fc800078e0012 */
[----:B--2---:R-:W-:-:S05]  /*0ab0*/  @!P0 IMAD.WIDE.U32 R8, R24, 0x4, R8 ;  /* 0x0000000418088825 */ /* 0x004fca00078e0008 */
[----:B---3--:R1:W-:Y:S04]  /*0ac0*/  @!P0 STG.E desc[UR16][R8.64], R6 ;  /* 0x0000000608008986 */ /* 0x0083e8000c101910 */
[----:B------:R-:W2:Y:S04]  /*0ad0*/  @!P0 LDG.E.64 R26, desc[UR16][R10.64] ;  /* 0x000000100a1a8981 */ /* 0x000ea8000c1e1b00 */
[----:B------:R-:W3:Y:S01]  /*0ae0*/  @!P0 LDG.E R19, desc[UR16][R18.64] ;  /* 0x0000001012138981 */ /* 0x000ee2000c1e1900 */
[----:B--2---:R-:W-:-:S05]  /*0af0*/  @!P0 IMAD.WIDE.U32 R26, R24, 0x4, R26 ;  /* 0x00000004181a8825 */ /* 0x004fca00078e001a */
[----:B---3--:R1:W-:Y:S04]  /*0b00*/  @!P0 STG.E desc[UR16][R26.64], R19 ;  /* 0x000000131a008986 */ /* 0x0083e8000c101910 */
[----:B------:R-:W0:Y:S04]  /*0b10*/  LDG.E R2, desc[UR16][R2.64+0x4] ;  /* 0x0000041002027981 */ /* 0x000e28000c1e1900 */
[----:B------:R-:W2:Y:S01]  /*0b20*/  LDG.E R5, desc[UR16][R4.64+0x4] ;  /* 0x0000041004057981 */ /* 0x000ea2000c1e1900 */
[----:B------:R-:W-:Y:S01]  /*0b30*/  @!P0 MOV R20, R25 ;  /* 0x0000001900148202 */ /* 0x000fe20000000f00 */
[----:B------:R-:W-:Y:S01]  /*0b40*/  BSSY.RECONVERGENT B0, `(.L_x_101) ;  /* 0x000001a000007945 */ /* 0x000fe20003800200 */
[----:B0-----:R-:W-:Y:S01]  /*0b50*/  FFMA R16, R21, UR5, -R2 ;  /* 0x0000000515107c23 */ /* 0x001fe20008000802 */
[----:B--2---:R-:W-:-:S03]  /*0b60*/  FFMA R7, R22, UR4, -R5 ;  /* 0x0000000416077c23 */ /* 0x004fc60008000805 */
[----:B------:R-:W-:-:S04]  /*0b70*/  FMUL R16, R16, R16 ;  /* 0x0000001010107220 */ /* 0x000fc80000400000 */
[----:B------:R-:W-:-:S05]  /*0b80*/  FFMA R7, R7, R7, R16 ;  /* 0x0000000707077223 */ /* 0x000fca0000000010 */
[----:B------:R-:W-:-:S13]  /*0b90*/  FSETP.GEU.AND P0, PT, R7, R20, PT ;  /* 0x000000140700720b */ /* 0x000fda0003f0e000 */
[----:B-1----:R-:W-:Y:S05]  /*0ba0*/  @P0 BRA `(.L_x_102) ;  /* 0x00000000004c0947 */ /* 0x002fea0003800000 */
[----:B------:R-:W0:Y:S01]  /*0bb0*/  LDC.64 R2, c[0x0][0x390] ;  /* 0x0000e400ff027b82 */ /* 0x000e220000000a00 */
[----:B------:R-:W2:Y:S07]  /*0bc0*/  LDG.E.64 R4, desc[UR16][R14.64] ;  /* 0x000000100e047981 */ /* 0x000eae000c1e1b00 */
[----:B------:R-:W1:Y:S08]  /*0bd0*/  LDC.64 R8, c[0x0][0x3a0] ;  /* 0x0000e800ff087b82 */ /* 0x000e700000000a00 */
[----:B------:R-:W3:Y:S01]  /*0be0*/  LDC.64 R18, c[0x0][0x398] ;  /* 0x0000e600ff127b82 */ /* 0x000ee20000000a00 */
[----:B0-----:R-:W-:-:S05]  /*0bf0*/  IMAD.WIDE.U32 R2, R23, 0x4, R2 ;  /* 0x0000000417027825 */ /* 0x001fca00078e0002 */
[----:B------:R-:W4:Y:S01]  /*0c00*/  LDG.E R25, desc[UR16][R2.64+0x4] ;  /* 0x0000041002197981 */ /* 0x000f22000c1e1900 */
[----:B-1----:R-:W-:-:S04]  /*0c10*/  IMAD.WIDE.U32 R8, R23, 0x4, R8 ;  /* 0x0000000417087825 */ /* 0x002fc800078e0008 */
[----:B--2---:R-:W-:-:S05]  /*0c20*/  IMAD.WIDE.U32 R4, R24, 0x4, R4 ;  /* 0x0000000418047825 */ /* 0x004fca00078e0004 */
[----:B----4-:R0:W-:Y:S04]  /*0c30*/  STG.E desc[UR16][R4.64], R25 ;  /* 0x0000001904007986 */ /* 0x0101e8000c101910 */
[----:B------:R-:W2:Y:S04]  /*0c40*/  LDG.E.64 R16, desc[UR16][R12.64] ;  /* 0x000000100c107981 */ /* 0x000ea8000c1e1b00 */
[----:B------:R-:W4:Y:S01]  /*0c50*/  LDG.E R9, desc[UR16][R8.64+0x4] ;  /* 0x0000041008097981 */ /* 0x000f22000c1e1900 */
[----:B---3--:R-:W-:-:S04]  /*0c60*/  IMAD.WIDE.U32 R18, R23, 0x4, R18 ;  /* 0x0000000417127825 */ /* 0x008fc800078e0012 */
[----:B--2---:R-:W-:-:S05]  /*0c70*/  IMAD.WIDE.U32 R16, R24, 0x4, R16 ;  /* 0x0000000418107825 */ /* 0x004fca00078e0010 */
[----:B----4-:R0:W-:Y:S04]  /*0c80*/  STG.E desc[UR16][R16.64], R9 ;  /* 0x0000000910007986 */ /* 0x0101e8000c101910 */
[----:B------:R-:W2:Y:S04]  /*0c90*/  LDG.E.64 R2, desc[UR16][R10.64] ;  /* 0x000000100a027981 */ /* 0x000ea8000c1e1b00 */
[----:B------:R-:W3:Y:S01]  /*0ca0*/  LDG.E R19, desc[UR16][R18.64+0x4] ;  /* 0x0000041012137981 */ /* 0x000ee2000c1e1900 */
[----:B------:R-:W-:Y:S01]  /*0cb0*/  MOV R20, R7 ;  /* 0x0000000700147202 */ /* 0x000fe20000000f00 */
[----:B--2---:R-:W-:-:S05]  /*0cc0*/  IMAD.WIDE.U32 R2, R24, 0x4, R2 ;  /* 0x0000000418027825 */ /* 0x004fca00078e0002 */
[----:B---3--:R0:W-:Y:S02]  /*0cd0*/  STG.E desc[UR16][R2.64], R19 ;  /* 0x0000001302007986 */ /* 0x0081e4000c101910 */
.L_x_102:
[----:B------:R-:W-:Y:S05]  /*0ce0*/  BSYNC.RECONVERGENT B0 ;  /* 0x0000000000007941 */ /* 0x000fea0003800200 */
.L_x_101:
[----:B------:R-:W-:-:S07]  /*0cf0*/  IADD3 R23, PT, PT, R23, 0x2, RZ ;  /* 0x0000000217177810 */ /* 0x000fce0007ffe0ff */
.L_x_100:
[----:B------:R-:W-:-:S04]  /*0d00*/  LOP3.LUT R0, R0, 0x1, RZ, 0xc0, !PT ;  /* 0x0000000100007812 */ /* 0x000fc800078ec0ff */
[----:B------:R-:W-:-:S13]  /*0d10*/  ISETP.NE.U32.AND P0, PT, R0, 0x1, PT ;  /* 0x000000010000780c */ /* 0x000fda0003f05070 */
[----:B------:R-:W-:Y:S05]  /*0d20*/  @P0 EXIT ;  /* 0x000000000000094d */ /* 0x000fea0003800000 */
[----:B0-----:R-:W0:Y:S01]  /*0d30*/  LDC.64 R4, c[0x0][0x388] ;  /* 0x0000e200ff047b82 */ /* 0x001e220000000a00 */
[----:B------:R-:W2:Y:S07]  /*0d40*/  LDCU.64 UR4, c[0x0][0x3c0] ;  /* 0x00007800ff0477ac */ /* 0x000eae0008000a00 */
[----:B------:R-:W3:Y:S01]  /*0d50*/  LDC.64 R2, c[0x0][0x380] ;  /* 0x0000e000ff027b82 */ /* 0x000ee20000000a00 */
[----:B0-----:R-:W-:-:S06]  /*0d60*/  IMAD.WIDE.U32 R4, R23, 0x4, R4 ;  /* 0x0000000417047825 */ /* 0x001fcc00078e0004 */
[----:B------:R-:W2:Y:S01]  /*0d70*/  LDG.E R4, desc[UR16][R4.64] ;  /* 0x0000001004047981 */ /* 0x000ea2000c1e1900 */
[----:B---3--:R-:W-:-:S06]  /*0d80*/  IMAD.WIDE.U32 R2, R23, 0x4, R2 ;  /* 0x0000000417027825 */ /* 0x008fcc00078e0002 */
[----:B------:R-:W3:Y:S01]  /*0d90*/  LDG.E R3, desc[UR16][R2.64] ;  /* 0x0000001002037981 */ /* 0x000ee2000c1e1900 */
[----:B--2---:R-:W-:-:S04]  /*0da0*/  FFMA R21, R21, UR5, -R4 ;  /* 0x0000000515157c23 */ /* 0x004fc80008000804 */
[----:B------:R-:W-:Y:S01]  /*0db0*/  FMUL R21, R21, R21 ;  /* 0x0000001515157220 */ /* 0x000fe20000400000 */
[----:B---3--:R-:W-:-:S04]  /*0dc0*/  FFMA R22, R22, UR4, -R3 ;  /* 0x0000000416167c23 */ /* 0x008fc80008000803 */
[----:B------:R-:W-:-:S05]  /*0dd0*/  FFMA R21, R22, R22, R21 ;  /* 0x0000001616157223 */ /* 0x000fca0000000015 */
[----:B------:R-:W-:-:S13]  /*0de0*/  FSETP.GEU.AND P0, PT, R21, R20, PT ;  /* 0x000000141500720b */ /* 0x000fda0003f0e000 */
[----:B------:R-:W-:Y:S05]  /*0df0*/  @P0 EXIT ;  /* 0x000000000000094d */ /* 0x000fea0003800000 */
[----:B------:R-:W0:Y:S01]  /*0e00*/  LDC.64 R2, c[0x0][0x390] ;  /* 0x0000e400ff027b82 */ /* 0x000e220000000a00 */
[----:B------:R-:W2:Y:S07]  /*0e10*/  LDG.E.64 R14, desc[UR16][R14.64] ;  /* 0x000000100e0e7981 */ /* 0x000eae000c1e1b00 */
[----:B------:R-:W3:Y:S08]  /*0e20*/  LDC.64 R6, c[0x0][0x3a0] ;  /* 0x0000e800ff067b82 */ /* 0x000ef00000000a00 */
[----:B------:R-:W4:Y:S01]  /*0e30*/  LDC.64 R16, c[0x0][0x398] ;  /* 0x0000e600ff107b82 */ /* 0x000f220000000a00 */
[----:B0-----:R-:W-:-:S06]  /*0e40*/  IMAD.WIDE.U32 R2, R23, 0x4, R2 ;  /* 0x0000000417027825 */ /* 0x001fcc00078e0002 */
[----:B------:R-:W5:Y:S01]  /*0e50*/  LDG.E R3, desc[UR16][R2.64] ;  /* 0x0000001002037981 */ /* 0x000f62000c1e1900 */
[----:B---3--:R-:W-:-:S04]  /*0e60*/  IMAD.WIDE.U32 R6, R23, 0x4, R6 ;  /* 0x0000000417067825 */ /* 0x008fc800078e0006 */
[----:B--2---:R-:W-:-:S05]  /*0e70*/  IMAD.WIDE.U32 R4, R24, 0x4, R14 ;  /* 0x0000000418047825 */ /* 0x004fca00078e000e */
[----:B-----5:R-:W-:Y:S04]  /*0e80*/  STG.E desc[UR16][R4.64], R3 ;  /* 0x0000000304007986 */ /* 0x020fe8000c101910 */
[----:B------:R-:W2:Y:S04]  /*0e90*/  LDG.E.64 R12, desc[UR16][R12.64] ;  /* 0x000000100c0c7981 */ /* 0x000ea8000c1e1b00 */
[----:B------:R-:W3:Y:S01]  /*0ea0*/  LDG.E R7, desc[UR16][R6.64] ;  /* 0x0000001006077981 */ /* 0x000ee2000c1e1900 */
[----:B----4-:R-:W-:-:S04]  /*0eb0*/  IMAD.WIDE.U32 R14, R23, 0x4, R16 ;  /* 0x00000004170e7825 */ /* 0x010fc800078e0010 */
[----:B--2---:R-:W-:-:S05]  /*0ec0*/  IMAD.WIDE.U32 R8, R24, 0x4, R12 ;  /* 0x0000000418087825 */ /* 0x004fca00078e000c */
[----:B---3--:R-:W-:Y:S04]  /*0ed0*/  STG.E desc[UR16][R8.64], R7 ;  /* 0x0000000708007986 */ /* 0x008fe8000c101910 */
[----:B------:R-:W2:Y:S04]  /*0ee0*/  LDG.E.64 R10, desc[UR16][R10.64] ;  /* 0x000000100a0a7981 */ /* 0x000ea8000c1e1b00 */
[----:B------:R-:W3:Y:S01]  /*0ef0*/  LDG.E R15, desc[UR16][R14.64] ;  /* 0x000000100e0f7981 */ /* 0x000ee2000c1e1900 */
[----:B--2---:R-:W-:-:S05]  /*0f00*/  IMAD.WIDE.U32 R24, R24, 0x4, R10 ;  /* 0x0000000418187825 */ /* 0x004fca00078e000a */
[----:B---3--:R-:W-:Y:S01]  /*0f10*/  STG.E desc[UR16][R24.64], R15 ;  /* 0x0000000f18007986 */ /* 0x008fe2000c101910 */
[----:B------:R-:W-:Y:S05]  /*0f20*/  EXIT ;  /* 0x000000000000794d */ /* 0x000fea0003800000 */
.L_x_103:
        /* <DEDUP_REMOVED lines=13> */
.L_x_503:


//--------------------- .text._Z15initialiseGridsPPfS0_fifi --------------------------
	.section	.text._Z15initialiseGridsPPfS0_fifi,"ax",@progbits
	.align	128
        .global         _Z15initialiseGridsPPfS0_fifi
        .type           _Z15initialiseGridsPPfS0_fifi,@function
        .size           _Z15initialiseGridsPPfS0_fifi,(.L_x_458 - _Z15initialiseGridsPPfS0_fifi)
        .other          _Z15initialiseGridsPPfS0_fifi,@"STO_CUDA_ENTRY STV_DEFAULT"
_Z15initialiseGridsPPfS0_fifi:
.text._Z15initialiseGridsPPfS0_fifi:
[----:B------:R-:W-:Y:S01]  /*0000*/  LDC R1, c[0x0][0x37c] ;  /* 0x0000df00ff017b82 */ /* 0x000fe20000000800 */
[----:B------:R-:W0:Y:S01]  /*0010*/  LDCU.64 UR8, c[0x0][0x390] ;  /* 0x00007200ff0877ac */ /* 0x000e220008000a00 */
[----:B------:R-:W1:Y:S01]  /*0020*/  S2R R4, SR_CTAID.X ;  /* 0x0000000000047919 */ /* 0x000e620000002500 */
[----:B------:R-:W2:Y:S01]  /*0030*/  LDCU.64 UR6, c[0x0][0x358] ;  /* 0x00006b00ff0677ac */ /* 0x000ea20008000a00 */
[----:B------:R-:W3:Y:S01]  /*0040*/  S2R R2, SR_TID.X ;  /* 0x0000000000027919 */ /* 0x000ee20000002100 */
[----:B0-----:R-:W-:Y:S01]  /*0050*/  UIADD3 UR4, UPT, UPT, UR9, -0x1, URZ ;  /* 0xffffffff09047890 */ /* 0x001fe2000fffe0ff */
[----:B------:R-:W-:-:S05]  /*0060*/  IMAD.U32 R8, RZ, RZ, UR8 ;  /* 0x00000008ff087e24 */ /* 0x000fca000f8e00ff */
[----:B------:R-:W-:-:S04]  /*0070*/  I2FP.F32.S32 R3, UR4 ;  /* 0x0000000400037c45 */ /* 0x000fc80008201400 */
[----:B------:R-:W0:Y:S08]  /*0080*/  MUFU.RCP R0, R3 ;  /* 0x0000000300007308 */ /* 0x000e300000001000 */
[----:B------:R-:W4:Y:S01]  /*0090*/  FCHK P0, R8, R3 ;  /* 0x0000000308007302 */ /* 0x000f220000000000 */
[----:B0-----:R-:W-:-:S04]  /*00a0*/  FFMA R5, -R3, R0, 1 ;  /* 0x3f80000003057423 */ /* 0x001fc80000000100 */
[----:B------:R-:W-:-:S04]  /*00b0*/  FFMA R0, R0, R5, R0 ;  /* 0x0000000500007223 */ /* 0x000fc80000000000 */
[----:B------:R-:W-:-:S04]  /*00c0*/  FFMA R5, R0, UR8, RZ ;  /* 0x0000000800057c23 */ /* 0x000fc800080000ff */
[----:B------:R-:W-:-:S04]  /*00d0*/  FFMA R6, -R3, R5, UR8 ;  /* 0x0000000803067e23 */ /* 0x000fc80008000105 */
[----:B------:R-:W-:Y:S01]  /*00e0*/  FFMA R0, R0, R6, R5 ;  /* 0x0000000600007223 */ /* 0x000fe20000000005 */
[----:B-1234-:R-:W-:Y:S06]  /*00f0*/  @!P0 BRA `(.L_x_104) ;  /* 0x00000000000c8947 */ /* 0x01efec0003800000 */
[----:B------:R-:W0:Y:S01]  /*0100*/  LDC R0, c[0x0][0x390] ;  /* 0x0000e400ff007b82 */ /* 0x000e220000000800 */
[----:B------:R-:W-:-:S07]  /*0110*/  MOV R6, 0x130 ;  /* 0x0000013000067802 */ /* 0x000fce0000000f00 */
[----:B0-----:R-:W-:Y:S05]  /*0120*/  CALL.REL.NOINC `($__internal_7_$__cuda_sm3x_div_rn_noftz_f32_slowpath) ;  /* 0x00000000007c7944 */ /* 0x001fea0003c00000 */
.L_x_104:
[----:B------:R-:W0:Y:S01]  /*0130*/  LDC.64 R6, c[0x0][0x380] ;  /* 0x0000e000ff067b82 */ /* 0x000e220000000a00 */
[----:B------:R-:W1:Y:S01]  /*0140*/  LDCU.64 UR8, c[0x0][0x398] ;  /* 0x00007300ff0877ac */ /* 0x000e620008000a00 */
[----:B0-----:R-:W-:-:S06]  /*0150*/  IMAD.WIDE.U32 R6, R4, 0x8, R6 ;  /* 0x0000000804067825 */ /* 0x001fcc00078e0006 */
[----:B------:R-:W2:Y:S01]  /*0160*/  LDG.E.64 R6, desc[UR6][R6.64] ;  /* 0x0000000606067981 */ /* 0x000ea2000c1e1b00 */
[----:B-1----:R-:W-:Y:S01]  /*0170*/  UIADD3 UR4, UPT, UPT, UR9, -0x1, URZ ;  /* 0xffffffff09047890 */ /* 0x002fe2000fffe0ff */
[----:B------:R-:W-:Y:S01]  /*0180*/  I2FP.F32.U32 R3, R4 ;  /* 0x0000000400037245 */ /* 0x000fe20000201000 */
[----:B------:R-:W-:-:S04]  /*0190*/  IMAD.U32 R12, RZ, RZ, UR8 ;  /* 0x00000008ff0c7e24 */ /* 0x000fc8000f8e00ff */
[----:B------:R-:W-:Y:S01]  /*01a0*/  I2FP.F32.S32 R5, UR4 ;  /* 0x0000000400057c45 */ /* 0x000fe20008201400 */
[----:B------:R-:W-:-:S03]  /*01b0*/  FMUL R3, R3, R0 ;  /* 0x0000000003037220 */ /* 0x000fc60000400000 */
[----:B------:R-:W0:Y:S08]  /*01c0*/  MUFU.RCP R10, R5 ;  /* 0x00000005000a7308 */ /* 0x000e300000001000 */
[----:B------:R-:W1:Y:S01]  /*01d0*/  FCHK P0, R12, R5 ;  /* 0x000000050c007302 */ /* 0x000e620000000000 */
[----:B0-----:R-:W-:-:S04]  /*01e0*/  FFMA R11, -R5, R10, 1 ;  /* 0x3f800000050b7423 */ /* 0x001fc8000000010a */
[----:B------:R-:W-:Y:S01]  /*01f0*/  FFMA R0, R10, R11, R10 ;  /* 0x0000000b0a007223 */ /* 0x000fe2000000000a */
[----:B--2---:R-:W-:-:S04]  /*0200*/  IMAD.WIDE.U32 R8, R2, 0x4, R6 ;  /* 0x0000000402087825 */ /* 0x004fc800078e0006 */
[----:B------:R-:W-:Y:S01]  /*0210*/  FFMA R6, R0, UR8, RZ ;  /* 0x0000000800067c23 */ /* 0x000fe200080000ff */
[----:B------:R0:W-:Y:S03]  /*0220*/  STG.E desc[UR6][R8.64], R3 ;  /* 0x0000000308007986 */ /* 0x0001e6000c101906 */
[----:B------:R-:W-:-:S04]  /*0230*/  FFMA R7, -R5, R6, UR8 ;  /* 0x0000000805077e23 */ /* 0x000fc80008000106 */
[----:B------:R-:W-:Y:S01]  /*0240*/  FFMA R0, R0, R7, R6 ;  /* 0x0000000700007223 */ /* 0x000fe20000000006 */
[----:B-1----:R-:W-:Y:S06]  /*0250*/  @!P0 BRA `(.L_x_105) ;  /* 0x0000000000108947 */ /* 0x002fec0003800000 */
[----:B------:R-:W1:Y:S01]  /*0260*/  LDC R0, c[0x0][0x398] ;  /* 0x0000e600ff007b82 */ /* 0x000e620000000800 */
[----:B0-----:R-:W-:Y:S01]  /*0270*/  IMAD.MOV.U32 R3, RZ, RZ, R5 ;  /* 0x000000ffff037224 */ /* 0x001fe200078e0005 */
[----:B------:R-:W-:-:S07]  /*0280*/  MOV R6, 0x2a0 ;  /* 0x000002a000067802 */ /* 0x000fce0000000f00 */
[----:B-1----:R-:W-:Y:S05]  /*0290*/  CALL.REL.NOINC `($__internal_7_$__cuda_sm3x_div_rn_noftz_f32_slowpath) ;  /* 0x0000000000207944 */ /* 0x002fea0003c00000 */
.L_x_105:
[----:B------:R-:W1:Y:S02]  /*02a0*/  LDC.64 R6, c[0x0][0x388] ;  /* 0x0000e200ff067b82 */ /* 0x000e640000000a00 */
[----:B-1----:R-:W-:-:S06]  /*02b0*/  IMAD.WIDE.U32 R4, R4, 0x8, R6 ;  /* 0x0000000804047825 */ /* 0x002fcc00078e0006 */
[----:B------:R-:W2:Y:S01]  /*02c0*/  LDG.E.64 R4, desc[UR6][R4.64] ;  /* 0x0000000604047981 */ /* 0x000ea2000c1e1b00 */
[----:B0-----:R-:W-:-:S05]  /*02d0*/  I2FP.F32.U32 R3, R2 ;  /* 0x0000000200037245 */ /* 0x001fca0000201000 */
[----:B------:R-:W-:Y:S01]  /*02e0*/  FMUL R7, R3, R0 ;  /* 0x0000000003077220 */ /* 0x000fe20000400000 */
[----:B--2---:R-:W-:-:S05]  /*02f0*/  IMAD.WIDE.U32 R2, R2, 0x4, R4 ;  /* 0x0000000402027825 */ /* 0x004fca00078e0004 */
[----:B------:R-:W-:Y:S01]  /*0300*/  STG.E desc[UR6][R2.64], R7 ;  /* 0x0000000702007986 */ /* 0x000fe2000c101906 */
[----:B------:R-:W-:Y:S05]  /*0310*/  EXIT ;  /* 0x000000000000794d */ /* 0x000fea0003800000 */
        .weak           $__internal_7_$__cuda_sm3x_div_rn_noftz_f32_slowpath
        .type           $__internal_7_$__cuda_sm3x_div_rn_noftz_f32_slowpath,@function
        .size           $__internal_7_$__cuda_sm3x_div_rn_noftz_f32_slowpath,(.L_x_458 - $__internal_7_$__cuda_sm3x_div_rn_noftz_f32_slowpath)
$__internal_7_$__cuda_sm3x_div_rn_noftz_f32_slowpath:
[----:B------:R-:W-:Y:S02]  /*0320*/  SHF.R.U32.HI R7, RZ, 0x17, R3 ;  /* 0x00000017ff077819 */ /* 0x000fe40000011603 */
[----:B------:R-:W-:Y:S02]  /*0330*/  SHF.R.U32.HI R5, RZ, 0x17, R0 ;  /* 0x00000017ff057819 */ /* 0x000fe40000011600 */
        /* <DEDUP_REMOVED lines=31> */
.L_x_106:
[----:B------:R-:W-:-:S05]  /*0530*/  LEA R8, R12, 0xc0800000, 0x17 ;  /* 0xc08000000c087811 */ /* 0x000fca00078eb8ff */
[----:B------:R-:W-:Y:S02]  /*0540*/  IMAD.IADD R8, R3, 0x1, -R8 ;  /* 0x0000000103087824 */ /* 0x000fe400078e0a08 */
[----:B------:R-:W-:Y:S02]  /*0550*/  VIADD R3, R10, 0xffffff81 ;  /* 0xffffff810a037836 */ /* 0x000fe40000000000 */
        /* <DEDUP_REMOVED lines=47> */
.L_x_112:
[----:B------:R-:W-:-:S04]  /*0850*/  LOP3.LUT R0, R0, 0x80000000, RZ, 0xc0, !PT ;  /* 0x8000000000007812 */ /* 0x000fc800078ec0ff */
[----:B------:R-:W-:Y:S01]  /*0860*/  LOP3.LUT R0, R0, 0x7f800000, RZ, 0xfc, !PT ;  /* 0x7f80000000007812 */ /* 0x000fe200078efcff */
[----:B------:R-:W-:Y:S06]  /*0870*/  BRA `(.L_x_113) ;  /* 0x0000000000287947 */ /* 0x000fec0003800000 */
.L_x_111:
[----:B------:R-:W-:Y:S01]  /*0880*/  IMAD R0, R8, 0x800000, R0 ;  /* 0x0080000008007824 */ /* 0x000fe200078e0200 */
[----:B------:R-:W-:Y:S06]  /*0890*/  BRA `(.L_x_113) ;  /* 0x0000000000207947 */ /* 0x000fec0003800000 */
.L_x_110:
[----:B------:R-:W-:-:S04]  /*08a0*/  LOP3.LUT R0, R3, 0x80000000, R0, 0x48, !PT ;  /* 0x8000000003007812 */ /* 0x000fc800078e4800 */
[----:B------:R-:W-:Y:S01]  /*08b0*/  LOP3.LUT R0, R0, 0x7f800000, RZ, 0xfc, !PT ;  /* 0x7f80000000007812 */ /* 0x000fe200078efcff */
[----:B------:R-:W-:Y:S06]  /*08c0*/  BRA `(.L_x_113) ;  /* 0x0000000000147947 */ /* 0x000fec0003800000 */
.L_x_109:
[----:B------:R-:W-:Y:S01]  /*08d0*/  LOP3.LUT R0, R3, 0x80000000, R0, 0x48, !PT ;  /* 0x8000000003007812 */ /* 0x000fe200078e4800 */
[----:B------:R-:W-:Y:S06]  /*08e0*/  BRA `(.L_x_113) ;  /* 0x00000000000c7947 */ /* 0x000fec0003800000 */
.L_x_108:
[----:B------:R-:W0:Y:S01]  /*08f0*/  MUFU.RSQ R0, -QNAN ;  /* 0xffc0000000007908 */ /* 0x000e220000001400 */
[----:B------:R-:W-:Y:S05]  /*0900*/  BRA `(.L_x_113) ;  /* 0x0000000000047947 */ /* 0x000fea0003800000 */
.L_x_107:
[----:B------:R-:W-:-:S07]  /*0910*/  FADD.FTZ R0, R0, R3 ;  /* 0x0000000300007221 */ /* 0x000fce0000010000 */
.L_x_113:
[----:B------:R-:W-:-:S04]  /*0920*/  IMAD.MOV.U32 R7, RZ, RZ, 0x0 ;  /* 0x00000000ff077424 */ /* 0x000fc800078e00ff */
[----:B0-----:R-:W-:Y:S05]  /*0930*/  RET.REL.NODEC R6 `(_Z15initialiseGridsPPfS0_fifi) ;  /* 0xfffffff406b07950 */ /* 0x001fea0003c3ffff */
.L_x_114:
        /* <DEDUP_REMOVED lines=12> */
.L_x_458:


//--------------------- .text._Z12copyWaveformPfPS_ii --------------------------
	.section	.text._Z12copyWaveformPfPS_ii,"ax",@progbits
	.align	128
        .global         _Z12copyWaveformPfPS_ii
        .type           _Z12copyWaveformPfPS_ii,@function
        .size           _Z12copyWaveformPfPS_ii,(.L_x_505 - _Z12copyWaveformPfPS_ii)
        .other          _Z12copyWaveformPfPS_ii,@"STO_CUDA_ENTRY STV_DEFAULT"
_Z12copyWaveformPfPS_ii:
.text._Z12copyWaveformPfPS_ii:
[----:B------:R-:W-:Y:S08]  /*0000*/  LDC R1, c[0x0][0x37c] ;  /* 0x0000df00ff017b82 */ /* 0x000ff00000000800 */
[----:B------:R-:W0:Y:S01]  /*0010*/  LDC.64 R2, c[0x0][0x388] ;  /* 0x0000e200ff027b82 */ /* 0x000e220000000a00 */
[----:B------:R-:W1:Y:S07]  /*0020*/  LDCU.64 UR4, c[0x0][0x358] ;  /* 0x00006b00ff0477ac */ /* 0x000e6e0008000a00 */
[----:B------:R-:W0:Y:S01]  /*0030*/  LDC.64 R4, c[0x0][0x390] ;  /* 0x0000e400ff047b82 */ /* 0x000e220000000a00 */
[----:B------:R-:W2:Y:S07]  /*0040*/  S2R R0, SR_CTAID.X ;  /* 0x0000000000007919 */ /* 0x000eae0000002500 */
[----:B------:R-:W3:Y:S01]  /*0050*/  LDC.64 R6, c[0x0][0x380] ;  /* 0x0000e000ff067b82 */ /* 0x000ee20000000a00 */
[----:B0-----:R-:W-:-:S06]  /*0060*/  IMAD.WIDE R2, R4, 0x8, R2 ;  /* 0x0000000804027825 */ /* 0x001fcc00078e0202 */
[----:B-1----:R-:W4:Y:S01]  /*0070*/  LDG.E.64 R2, desc[UR4][R2.64] ;  /* 0x0000000402027981 */ /* 0x002f22000c1e1b00 */
[----:B--2---:R-:W-:-:S05]  /*0080*/  IADD3 R5, PT, PT, R0, R5, RZ ;  /* 0x0000000500057210 */ /* 0x004fca0007ffe0ff */
[----:B----4-:R-:W-:-:S06]  /*0090*/  IMAD.WIDE R4, R5, 0x4, R2 ;  /* 0x0000000405047825 */ /* 0x010fcc00078e0202 */
[----:B------:R-:W2:Y:S01]  /*00a0*/  LDG.E R5, desc[UR4][R4.64] ;  /* 0x0000000404057981 */ /* 0x000ea2000c1e1900 */
[----:B---3--:R-:W-:-:S05]  /*00b0*/  IMAD.WIDE.U32 R6, R0, 0x4, R6 ;  /* 0x0000000400067825 */ /* 0x008fca00078e0006 */
[----:B--2---:R-:W-:Y:S01]  /*00c0*/  STG.E desc[UR4][R6.64], R5 ;  /* 0x0000000506007986 */ /* 0x004fe2000c101904 */
[----:B------:R-:W-:Y:S05]  /*00d0*/  EXIT ;  /* 0x000000000000794d */ /* 0x000fea0003800000 */
.L_x_115:
        /* <DEDUP_REMOVED lines=10> */
.L_x_505:


//--------------------- .text._Z12copyWaveformPfPPS_ii --------------------------
	.section	.text._Z12copyWaveformPfPPS_ii,"ax",@progbits
	.align	128
        .global         _Z12copyWaveformPfPPS_ii
        .type           _Z12copyWaveformPfPPS_ii,@function
        .size           _Z12copyWaveformPfPPS_ii,(.L_x_506 - _Z12copyWaveformPfPPS_ii)
        .other          _Z12copyWaveformPfPPS_ii,@"STO_CUDA_ENTRY STV_DEFAULT"
_Z12copyWaveformPfPPS_ii:
.text._Z12copyWaveformPfPPS_ii:
[----:B------:R-:W-:Y:S08]  /*0000*/  LDC R1, c[0x0][0x37c] ;  /* 0x0000df00ff017b82 */ /* 0x000ff00000000800 */
[----:B------:R-:W0:Y:S01]  /*0010*/  LDC.64 R2, c[0x0][0x388] ;  /* 0x0000e200ff027b82 */ /* 0x000e220000000a00 */
[----:B------:R-:W1:Y:S07]  /*0020*/  LDCU.64 UR4, c[0x0][0x358] ;  /* 0x00006b00ff0477ac */ /* 0x000e6e0008000a00 */
[----:B------:R-:W0:Y:S01]  /*0030*/  LDC.64 R4, c[0x0][0x390] ;  /* 0x0000e400ff047b82 */ /* 0x000e220000000a00 */
[----:B------:R-:W2:Y:S07]  /*0040*/  S2R R11, SR_CTAID.X ;  /* 0x00000000000b7919 */ /* 0x000eae0000002500 */
[----:B------:R-:W3:Y:S01]  /*0050*/  LDC.64 R8, c[0x0][0x380] ;  /* 0x0000e000ff087b82 */ /* 0x000ee20000000a00 */
[----:B0-----:R-:W-:-:S06]  /*0060*/  IMAD.WIDE R2, R4, 0x8, R2 ;  /* 0x0000000804027825 */ /* 0x001fcc00078e0202 */
[----:B-1----:R-:W4:Y:S02]  /*0070*/  LDG.E.64 R2, desc[UR4][R2.64] ;  /* 0x0000000402027981 */ /* 0x002f24000c1e1b00 */
[----:B----4-:R-:W-:-:S06]  /*0080*/  IMAD.WIDE R4, R5, 0x8, R2 ;  /* 0x0000000805047825 */ /* 0x010fcc00078e0202 */
[----:B------:R-:W2:Y:S02]  /*0090*/  LDG.E.64 R4, desc[UR4][R4.64] ;  /* 0x0000000404047981 */ /* 0x000ea4000c1e1b00 */
[----:B--2---:R-:W-:-:S06]  /*00a0*/  IMAD.WIDE.U32 R6, R11, 0x4, R4 ;  /* 0x000000040b067825 */ /* 0x004fcc00078e0004 */
[----:B------:R-:W2:Y:S01]  /*00b0*/  LDG.E R7, desc[UR4][R6.64] ;  /* 0x0000000406077981 */ /* 0x000ea2000c1e1900 */
[----:B---3--:R-:W-:-:S05]  /*00c0*/  IMAD.WIDE.U32 R8, R11, 0x4, R8 ;  /* 0x000000040b087825 */ /* 0x008fca00078e0008 */
[----:B--2---:R-:W-:Y:S01]  /*00d0*/  STG.E desc[UR4][R8.64], R7 ;  /* 0x0000000708007986 */ /* 0x004fe2000c101904 */
[----:B------:R-:W-:Y:S05]  /*00e0*/  EXIT ;  /* 0x000000000000794d */ /* 0x000fea0003800000 */
.L_x_116:
        /* <DEDUP_REMOVED lines=9> */
.L_x_506:


//--------------------- .text._Z11envelopetmpPfS_S_f --------------------------
	.section	.text._Z11envelopetmpPfS_S_f,"ax",@progbits
	.align	128
        .global         _Z11envelopetmpPfS_S_f
        .type           _Z11envelopetmpPfS_S_f,@function
        .size           _Z11envelopetmpPfS_S_f,(.L_x_459 - _Z11envelopetmpPfS_S_f)
        .other          _Z11envelopetmpPfS_S_f,@"STO_CUDA_ENTRY STV_DEFAULT"
_Z11envelopetmpPfS_S_f:
.text._Z11envelopetmpPfS_S_f:
[----:B------:R-:W-:Y:S01]  /*0000*/  LDC R1, c[0x0][0x37c] ;  /* 0x0000df00ff017b82 */ /* 0x000fe20000000800 */
[----:B------:R-:W0:Y:S07]  /*0010*/  S2R R2, SR_CTAID.X ;  /* 0x0000000000027919 */ /* 0x000e2e0000002500 */
[----:B------:R-:W0:Y:S01]  /*0020*/  LDC.64 R4, c[0x0][0x388] ;  /* 0x0000e200ff047b82 */ /* 0x000e220000000a00 */
[----:B------:R-:W1:Y:S01]  /*0030*/  LDCU.64 UR4, c[0x0][0x358] ;  /* 0x00006b00ff0477ac */ /* 0x000e620008000a00 */
[----:B------:R-:W2:Y:S06]  /*0040*/  LDCU UR6, c[0x0][0x398] ;  /* 0x00007300ff0677ac */ /* 0x000eac0008000800 */
[----:B------:R-:W3:Y:S01]  /*0050*/  LDC.64 R6, c[0x0][0x390] ;  /* 0x0000e400ff067b82 */ /* 0x000ee20000000a00 */
[----:B0-----:R-:W-:-:S06]  /*0060*/  IMAD.WIDE.U32 R4, R2, 0x4, R4 ;  /* 0x0000000402047825 */ /* 0x001fcc00078e0004 */
[----:B-1----:R-:W2:Y:S01]  /*0070*/  LDG.E R4, desc[UR4][R4.64] ;  /* 0x0000000404047981 */ /* 0x002ea2000c1e1900 */
[----:B---3--:R-:W-:-:S06]  /*0080*/  IMAD.WIDE.U32 R6, R2, 0x4, R6 ;  /* 0x0000000402067825 */ /* 0x008fcc00078e0006 */
[----:B------:R-:W3:Y:S01]  /*0090*/  LDG.E R7, desc[UR4][R6.64] ;  /* 0x0000000406077981 */ /* 0x000ee2000c1e1900 */
[----:B--2---:R-:W-:-:S04]  /*00a0*/  FADD R3, R4, UR6 ;  /* 0x0000000604037e21 */ /* 0x004fc80008000000 */
[----:B------:R-:W0:Y:S01]  /*00b0*/  MUFU.RCP R8, R3 ;  /* 0x0000000300087308 */ /* 0x000e220000001000 */
[----:B---3--:R-:W-:-:S07]  /*00c0*/  FADD R0, R4, -R7 ;  /* 0x8000000704007221 */ /* 0x008fce0000000000 */
        /* <DEDUP_REMOVED lines=8> */
[----:B------:R-:W-:Y:S05]  /*0150*/  CALL.REL.NOINC `($__internal_8_$__cuda_sm3x_div_rn_noftz_f32_slowpath) ;  /* 0x0000000000147944 */ /* 0x000fea0003c00000 */
[----:B------:R-:W-:-:S07]  /*0160*/  IMAD.MOV.U32 R9, RZ, RZ, R0 ;  /* 0x000000ffff097224 */ /* 0x000fce00078e0000 */
.L_x_117:
[----:B------:R-:W0:Y:S02]  /*0170*/  LDC.64 R4, c[0x0][0x380] ;  /* 0x0000e000ff047b82 */ /* 0x000e240000000a00 */
[----:B0-----:R-:W-:-:S05]  /*0180*/  IMAD.WIDE.U32 R2, R2, 0x4, R4 ;  /* 0x0000000402027825 */ /* 0x001fca00078e0004 */
[----:B------:R-:W-:Y:S01]  /*0190*/  STG.E desc[UR4][R2.64], R9 ;  /* 0x0000000902007986 */ /* 0x000fe2000c101904 */
[----:B------:R-:W-:Y:S05]  /*01a0*/  EXIT ;  /* 0x000000000000794d */ /* 0x000fea0003800000 */
        .weak           $__internal_8_$__cuda_sm3x_div_rn_noftz_f32_slowpath
        .type           $__internal_8_$__cuda_sm3x_div_rn_noftz_f32_slowpath,@function
        .size           $__internal_8_$__cuda_sm3x_div_rn_noftz_f32_slowpath,(.L_x_459 - $__internal_8_$__cuda_sm3x_div_rn_noftz_f32_slowpath)
$__internal_8_$__cuda_sm3x_div_rn_noftz_f32_slowpath:
        /* <DEDUP_REMOVED lines=35> */
.L_x_118:
        /* <DEDUP_REMOVED lines=50> */
.L_x_124:
[----:B------:R-:W-:-:S04]  /*0700*/  LOP3.LUT R0, R0, 0x80000000, RZ, 0xc0, !PT ;  /* 0x8000000000007812 */ /* 0x000fc800078ec0ff */
[----:B------:R-:W-:Y:S01]  /*0710*/  LOP3.LUT R0, R0, 0x7f800000, RZ, 0xfc, !PT ;  /* 0x7f80000000007812 */ /* 0x000fe200078efcff */
[----:B------:R-:W-:Y:S06]  /*0720*/  BRA `(.L_x_125) ;  /* 0x0000000000287947 */ /* 0x000fec0003800000 */
.L_x_123:
[----:B------:R-:W-:Y:S01]  /*0730*/  IMAD R0, R6, 0x800000, R0 ;  /* 0x0080000006007824 */ /* 0x000fe200078e0200 */
[----:B------:R-:W-:Y:S06]  /*0740*/  BRA `(.L_x_125) ;  /* 0x0000000000207947 */ /* 0x000fec0003800000 */
.L_x_122:
[----:B------:R-:W-:-:S04]  /*0750*/  LOP3.LUT R0, R8, 0x80000000, R7, 0x48, !PT ;  /* 0x8000000008007812 */ /* 0x000fc800078e4807 */
[----:B------:R-:W-:Y:S01]  /*0760*/  LOP3.LUT R0, R0, 0x7f800000, RZ, 0xfc, !PT ;  /* 0x7f80000000007812 */ /* 0x000fe200078efcff */
[----:B------:R-:W-:Y:S06]  /*0770*/  BRA `(.L_x_125) ;  /* 0x0000000000147947 */ /* 0x000fec0003800000 */
.L_x_121:
[----:B------:R-:W-:Y:S01]  /*0780*/  LOP3.LUT R0, R8, 0x80000000, R7, 0x48, !PT ;  /* 0x8000000008007812 */ /* 0x000fe200078e4807 */
[----:B------:R-:W-:Y:S06]  /*0790*/  BRA `(.L_x_125) ;  /* 0x00000000000c7947 */ /* 0x000fec0003800000 */
.L_x_120:
[----:B------:R-:W0:Y:S01]  /*07a0*/  MUFU.RSQ R0, -QNAN ;  /* 0xffc0000000007908 */ /* 0x000e220000001400 */
[----:B------:R-:W-:Y:S05]  /*07b0*/  BRA `(.L_x_125) ;  /* 0x0000000000047947 */ /* 0x000fea0003800000 */
.L_x_119:
[----:B------:R-:W-:-:S07]  /*07c0*/  FADD.FTZ R0, R0, R3 ;  /* 0x0000000300007221 */ /* 0x000fce0000010000 */
.L_x_125:
[----:B------:R-:W-:-:S04]  /*07d0*/  IMAD.MOV.U32 R5, RZ, RZ, 0x0 ;  /* 0x00000000ff057424 */ /* 0x000fc800078e00ff */
[----:B0-----:R-:W-:Y:S05]  /*07e0*/  RET.REL.NODEC R4 `(_Z11envelopetmpPfS_S_f) ;  /* 0xfffffff804047950 */ /* 0x001fea0003c3ffff */
.L_x_126:
        /* <DEDUP_REMOVED lines=9> */
.L_x_459:


//--------------------- .text._Z23calculateWaveformMisfitPPfS_S0_PS0_S_iiii --------------------------
	.section	.text._Z23calculateWaveformMisfitPPfS_S0_PS0_S_iiii,"ax",@progbits
	.align	128
        .global         _Z23calculateWaveformMisfitPPfS_S0_PS0_S_iiii
        .type           _Z23calculateWaveformMisfitPPfS_S0_PS0_S_iiii,@function
        .size           _Z23calculateWaveformMisfitPPfS_S0_PS0_S_iiii,(.L_x_508 - _Z23calculateWaveformMisfitPPfS_S0_PS0_S_iiii)
        .other          _Z23calculateWaveformMisfitPPfS_S0_PS0_S_iiii,@"STO_CUDA_ENTRY STV_DEFAULT"
_Z23calculateWaveformMisfitPPfS_S0_PS0_S_iiii:
.text._Z23calculateWaveformMisfitPPfS_S0_PS0_S_iiii:
[----:B------:R-:W-:Y:S08]  /*0000*/  LDC R1, c[0x0][0x37c] ;  /* 0x0000df00ff017b82 */ /* 0x000ff00000000800 */
[----:B------:R-:W0:Y:S01]  /*0010*/  LDC.64 R4, c[0x0][0x3a8] ;  /* 0x0000ea00ff047b82 */ /* 0x000e220000000a00 */
[----:B------:R-:W1:Y:S07]  /*0020*/  LDCU.64 UR4, c[0x0][0x358] ;  /* 0x00006b00ff0477ac */ /* 0x000e6e0008000a00 */
[----:B------:R-:W0:Y:S08]  /*0030*/  LDC.64 R2, c[0x0][0x3b0] ;  /* 0x0000ec00ff027b82 */ /* 0x000e300000000a00 */
[----:B------:R-:W2:Y:S01]  /*0040*/  LDC.64 R6, c[0x0][0x398] ;  /* 0x0000e600ff067b82 */ /* 0x000ea20000000a00 */
[----:B------:R-:W3:Y:S07]  /*0050*/  S2R R0, SR_CTAID.X ;  /* 0x0000000000007919 */ /* 0x000eee0000002500 */
[----:B------:R-:W4:Y:S01]  /*0060*/  LDC.64 R16, c[0x0][0x3a0] ;  /* 0x0000e800ff107b82 */ /* 0x000f220000000a00 */
[----:B0-----:R-:W-:-:S05]  /*0070*/  IADD3 R9, PT, PT, R2, R4, RZ ;  /* 0x0000000402097210 */ /* 0x001fca0007ffe0ff */
[----:B--2---:R-:W-:Y:S02]  /*0080*/  IMAD.WIDE R6, R9, 0x8, R6 ;  /* 0x0000000809067825 */ /* 0x004fe400078e0206 */
[----:B------:R-:W0:Y:S04]  /*0090*/  LDC.64 R8, c[0x0][0x390] ;  /* 0x0000e400ff087b82 */ /* 0x000e280000000a00 */
[----:B-1----:R-:W2:Y:S01]  /*00a0*/  LDG.E.64 R6, desc[UR4][R6.64] ;  /* 0x0000000406067981 */ /* 0x002ea2000c1e1b00 */
[----:B0-----:R-:W-:-:S06]  /*00b0*/  IMAD.WIDE R8, R5, 0x8, R8 ;  /* 0x0000000805087825 */ /* 0x001fcc00078e0208 */
[----:B------:R-:W5:Y:S01]  /*00c0*/  LDG.E.64 R8, desc[UR4][R8.64] ;  /* 0x0000000408087981 */ /* 0x000f62000c1e1b00 */
[----:B--2---:R-:W-:-:S06]  /*00d0*/  IMAD.WIDE R12, R5, 0x8, R6 ;  /* 0x00000008050c7825 */ /* 0x004fcc00078e0206 */
[----:B------:R-:W2:Y:S01]  /*00e0*/  LDG.E.64 R12, desc[UR4][R12.64] ;  /* 0x000000040c0c7981 */ /* 0x000ea2000c1e1b00 */
[----:B---3--:R-:W-:Y:S02]  /*00f0*/  IMAD R11, R3, R2, R0 ;  /* 0x00000002030b7224 */ /* 0x008fe400078e0200 */
[----:B----4-:R-:W-:-:S05]  /*0100*/  IMAD.WIDE.U32 R6, R0, 0x4, R16 ;  /* 0x0000000400067825 */ /* 0x010fca00078e0010 */
[----:B------:R-:W3:Y:S01]  /*0110*/  LDG.E R17, desc[UR4][R6.64] ;  /* 0x0000000406117981 */ /* 0x000ee2000c1e1900 */
[----:B-----5:R-:W-:Y:S02]  /*0120*/  IMAD.WIDE R10, R11, 0x4, R8 ;  /* 0x000000040b0a7825 */ /* 0x020fe400078e0208 */
[----:B------:R-:W0:Y:S04]  /*0130*/  LDC.64 R8, c[0x0][0x388] ;  /* 0x0000e200ff087b82 */ /* 0x000e280000000a00 */
[----:B------:R-:W4:Y:S01]  /*0140*/  LDG.E R10, desc[UR4][R10.64] ;  /* 0x000000040a0a7981 */ /* 0x000f22000c1e1900 */
[----:B--2---:R-:W-:-:S03]  /*0150*/  IMAD.WIDE.U32 R14, R0, 0x4, R12 ;  /* 0x00000004000e7825 */ /* 0x004fc600078e000c */
[----:B------:R-:W1:Y:S03]  /*0160*/  LDC.64 R12, c[0x0][0x380] ;  /* 0x0000e000ff0c7b82 */ /* 0x000e660000000a00 */
[----:B------:R-:W4:Y:S01]  /*0170*/  LDG.E R15, desc[UR4][R14.64] ;  /* 0x000000040e0f7981 */ /* 0x000f22000c1e1900 */
[----:B0-----:R-:W-:-:S04]  /*0180*/  IMAD.WIDE.U32 R8, R0, 0x4, R8 ;  /* 0x0000000400087825 */ /* 0x001fc800078e0008 */
[----:B----4-:R-:W-:-:S04]  /*0190*/  FADD R4, R10, -R15 ;  /* 0x8000000f0a047221 */ /* 0x010fc80000000000 */
[----:B---3--:R-:W-:Y:S01]  /*01a0*/  FMUL R17, R4, R17 ;  /* 0x0000001104117220 */ /* 0x008fe20000400000 */
[----:B-1----:R-:W-:-:S04]  /*01b0*/  IMAD.WIDE R4, R5, 0x8, R12 ;  /* 0x0000000805047825 */ /* 0x002fc800078e020c */
[----:B------:R-:W-:Y:S04]  /*01c0*/  STG.E desc[UR4][R8.64], R17 ;  /* 0x0000001108007986 */ /* 0x000fe8000c101904 */
[----:B------:R-:W2:Y:S04]  /*01d0*/  LDG.E R12, desc[UR4][R6.64] ;  /* 0x00000004060c7981 */ /* 0x000ea8000c1e1900 */
[----:B------:R-:W3:Y:S01]  /*01e0*/  LDG.E.64 R4, desc[UR4][R4.64] ;  /* 0x0000000404047981 */ /* 0x000ee2000c1e1b00 */
[----:B------:R-:W-:-:S04]  /*01f0*/  LOP3.LUT R0, RZ, R0, RZ, 0x33, !PT ;  /* 0x00000000ff007212 */ /* 0x000fc800078e33ff */
[----:B------:R-:W-:-:S05]  /*0200*/  IADD3 R0, PT, PT, R0, R3, RZ ;  /* 0x0000000300007210 */ /* 0x000fca0007ffe0ff */
[----:B------:R-:W-:Y:S02]  /*0210*/  IMAD R3, R3, R2, R0 ;  /* 0x0000000203037224 */ /* 0x000fe400078e0200 */
[----:B--2---:R-:W-:Y:S02]  /*0220*/  FMUL R0, R17, R12 ;  /* 0x0000000c11007220 */ /* 0x004fe40000400000 */
[----:B---3--:R-:W-:-:S04]  /*0230*/  IMAD.WIDE R2, R3, 0x4, R4 ;  /* 0x0000000403027825 */ /* 0x008fc800078e0204 */
[----:B------:R-:W-:-:S05]  /*0240*/  FFMA R11, R17, R12, R0 ;  /* 0x0000000c110b7223 */ /* 0x000fca0000000000 */
[----:B------:R-:W-:Y:S01]  /*0250*/  STG.E desc[UR4][R2.64], R11 ;  /* 0x0000000b02007986 */ /* 0x000fe2000c101904 */
[----:B------:R-:W-:Y:S05]  /*0260*/  EXIT ;  /* 0x000000000000794d */ /* 0x000fea0003800000 */
.L_x_127:
        /* <DEDUP_REMOVED lines=9> */
.L_x_508:


//--------------------- .text._Z15getTaperWeightsPffi --------------------------
	.section	.text._Z15getTaperWeightsPffi,"ax",@progbits
	.align	128
        .global         _Z15getTaperWeightsPffi
        .type           _Z15getTaperWeightsPffi,@function
        .size           _Z15getTaperWeightsPffi,(.L_x_460 - _Z15getTaperWeightsPffi)
        .other          _Z15getTaperWeightsPffi,@"STO_CUDA_ENTRY STV_DEFAULT"
_Z15getTaperWeightsPffi:
.text._Z15getTaperWeightsPffi:
[----:B------:R-:W0:Y:S01]  /*0000*/  LDC R1, c[0x0][0x37c] ;  /* 0x0000df00ff017b82 */ /* 0x000e220000000800 */
[----:B------:R-:W1:Y:S01]  /*0010*/  LDCU.64 UR6, c[0x0][0x388] ;  /* 0x00007100ff0677ac */ /* 0x000e620008000a00 */
[----:B------:R-:W2:Y:S01]  /*0020*/  S2R R5, SR_CTAID.X ;  /* 0x0000000000057919 */ /* 0x000ea20000002500 */
[----:B------:R-:W-:Y:S02]  /*0030*/  IMAD.MOV.U32 R3, RZ, RZ, 0x3dcccccd ;  /* 0x3dcccccdff037424 */ /* 0x000fe400078e00ff */
[----:B------:R-:W-:Y:S02]  /*0040*/  IMAD.MOV.U32 R2, RZ, RZ, 0x41200000 ;  /* 0x41200000ff027424 */ /* 0x000fe400078e00ff */
[----:B0-----:R-:W-:Y:S02]  /*0050*/  VIADD R1, R1, 0xffffffe0 ;  /* 0xffffffe001017836 */ /* 0x001fe40000000000 */
[----:B------:R-:W-:-:S04]  /*0060*/  FFMA R2, R3, -R2, 1 ;  /* 0x3f80000003027423 */ /* 0x000fc80000000802 */
[----:B------:R-:W-:Y:S01]  /*0070*/  FFMA R3, R2, R3, 0.10000000149011611938 ;  /* 0x3dcccccd02037423 */ /* 0x000fe20000000003 */
[----:B-1----:R-:W-:-:S06]  /*0080*/  UIADD3 UR4, UPT, UPT, UR7, -0x1, URZ ;  /* 0xffffffff07047890 */ /* 0x002fcc000fffe0ff */
[----:B------:R-:W-:-:S05]  /*0090*/  I2FP.F32.S32 R0, UR4 ;  /* 0x0000000400007c45 */ /* 0x000fca0008201400 */
[----:B------:R-:W-:-:S04]  /*00a0*/  FMUL R0, R0, UR6 ;  /* 0x0000000600007c20 */ /* 0x000fc80008400000 */
[----:B------:R-:W0:Y:S01]  /*00b0*/  FCHK P0, R0, 10 ;  /* 0x4120000000007902 */ /* 0x000e220000000000 */
[----:B------:R-:W-:-:S04]  /*00c0*/  FFMA R2, R0, R3, RZ ;  /* 0x0000000300027223 */ /* 0x000fc800000000ff */
[----:B------:R-:W-:-:S04]  /*00d0*/  FFMA R4, R2, -10, R0 ;  /* 0xc120000002047823 */ /* 0x000fc80000000000 */
[----:B------:R-:W-:Y:S01]  /*00e0*/  FFMA R3, R3, R4, R2 ;  /* 0x0000000403037223 */ /* 0x000fe20000000002 */
[----:B0-2---:R-:W-:Y:S06]  /*00f0*/  @!P0 BRA `(.L_x_128) ;  /* 0x0000000000108947 */ /* 0x005fec0003800000 */
[----:B------:R-:W-:Y:S01]  /*0100*/  IMAD.MOV.U32 R3, RZ, RZ, 0x41200000 ;  /* 0x41200000ff037424 */ /* 0x000fe200078e00ff */
[----:B------:R-:W-:-:S07]  /*0110*/  MOV R4, 0x130 ;  /* 0x0000013000047802 */ /* 0x000fce0000000f00 */
[----:B------:R-:W-:Y:S05]  /*0120*/  CALL.REL.NOINC `($__internal_9_$__cuda_sm3x_div_rn_noftz_f32_slowpath) ;  /* 0x0000000c00787944 */ /* 0x000fea0003c00000 */
[----:B------:R-:W-:-:S07]  /*0130*/  IMAD.MOV.U32 R3, RZ, RZ, R7 ;  /* 0x000000ffff037224 */ /* 0x000fce00078e0007 */
.L_x_128:
[----:B------:R-:W0:Y:S01]  /*0140*/  LDCU UR4, c[0x0][0x388] ;  /* 0x00007100ff0477ac */ /* 0x000e220008000800 */
[----:B------:R-:W-:Y:S01]  /*0150*/  I2FP.F32.U32 R2, R5 ;  /* 0x0000000500027245 */ /* 0x000fe20000201000 */
[----:B------:R-:W-:Y:S01]  /*0160*/  FADD R7, R0, -R3 ;  /* 0x8000000300077221 */ /* 0x000fe20000000000 */
[----:B------:R-:W1:Y:S03]  /*0170*/  LDCU.64 UR6, c[0x0][0x358] ;  /* 0x00006b00ff0677ac */ /* 0x000e660008000a00 */
[----:B0-----:R-:W-:-:S05]  /*0180*/  FMUL R2, R2, UR4 ;  /* 0x0000000402027c20 */ /* 0x001fca0008400000 */
[----:B------:R-:W-:-:S13]  /*0190*/  FSETP.GTU.AND P0, PT, R2, R3, PT ;  /* 0x000000030200720b */ /* 0x000fda0003f0c000 */
[----:B-1----:R-:W-:Y:S05]  /*01a0*/  @P0 BRA `(.L_x_129) ;  /* 0x00000004009c0947 */ /* 0x002fea0003800000 */
[----:B------:R-:W0:Y:S01]  /*01b0*/  LDCU UR4, c[0x3][URZ] ;  /* 0x00c00000ff0477ac */ /* 0x000e220008000800 */
[----:B------:R-:W1:Y:S01]  /*01c0*/  MUFU.RCP R4, R3 ;  /* 0x0000000300047308 */ /* 0x000e620000001000 */
[----:B------:R-:W-:-:S04]  /*01d0*/  FADD R0, -R2, R3 ;  /* 0x0000000302007221 */ /* 0x000fc80000000100 */
[----:B0-----:R-:W-:Y:S01]  /*01e0*/  FMUL R0, R0, UR4 ;  /* 0x0000000400007c20 */ /* 0x001fe20008400000 */
[----:B-1----:R-:W-:-:S03]  /*01f0*/  FFMA R7, R4, -R3, 1 ;  /* 0x3f80000004077423 */ /* 0x002fc60000000803 */
[----:B------:R-:W0:Y:S01]  /*0200*/  FCHK P0, R0, R3 ;  /* 0x0000000300007302 */ /* 0x000e220000000000 */
[----:B------:R-:W-:-:S04]  /*0210*/  FFMA R7, R4, R7, R4 ;  /* 0x0000000704077223 */ /* 0x000fc80000000004 */
[----:B------:R-:W-:-:S04]  /*0220*/  FFMA R2, R0, R7, RZ ;  /* 0x0000000700027223 */ /* 0x000fc800000000ff */
[----:B------:R-:W-:-:S04]  /*0230*/  FFMA R4, R2, -R3, R0 ;  /* 0x8000000302047223 */ /* 0x000fc80000000000 */
[----:B------:R-:W-:Y:S01]  /*0240*/  FFMA R7, R7, R4, R2 ;  /* 0x0000000407077223 */ /* 0x000fe20000000002 */
[----:B0-----:R-:W-:Y:S06]  /*0250*/  @!P0 BRA `(.L_x_130) ;  /* 0x0000000000088947 */ /* 0x001fec0003800000 */
[----:B------:R-:W-:-:S07]  /*0260*/  MOV R4, 0x280 ;  /* 0x0000028000047802 */ /* 0x000fce0000000f00 */
[----:B------:R-:W-:Y:S05]  /*0270*/  CALL.REL.NOINC `($__internal_9_$__cuda_sm3x_div_rn_noftz_f32_slowpath) ;  /* 0x0000000c00247944 */ /* 0x000fea0003c00000 */
.L_x_130:
[C---:B------:R-:W-:Y:S01]  /*0280*/  FMUL R0, R7.reuse, 0.63661974668502807617 ;  /* 0x3f22f98307007820 */ /* 0x040fe20000400000 */
[----:B------:R-:W-:-:S05]  /*0290*/  FSETP.GE.AND P0, PT, |R7|, 105615, PT ;  /* 0x47ce47800700780b */ /* 0x000fca0003f06200 */
[----:B------:R-:W0:Y:S02]  /*02a0*/  F2I.NTZ R0, R0 ;  /* 0x0000000000007305 */ /* 0x000e240000203100 */
[----:B0-----:R-:W-:-:S05]  /*02b0*/  I2FP.F32.S32 R2, R0 ;  /* 0x0000000000027245 */ /* 0x001fca0000201400 */
[----:B------:R-:W-:-:S04]  /*02c0*/  FFMA R3, R2, -1.5707962512969970703, R7 ;  /* 0xbfc90fda02037823 */ /* 0x000fc80000000007 */
[----:B------:R-:W-:-:S04]  /*02d0*/  FFMA R3, R2, -7.5497894158615963534e-08, R3 ;  /* 0xb3a2216802037823 */ /* 0x000fc80000000003 */
[----:B------:R-:W-:Y:S01]  /*02e0*/  FFMA R2, R2, -5.3903029534742383927e-15, R3 ;  /* 0xa7c234c502027823 */ /* 0x000fe20000000003 */
[----:B------:R-:W-:Y:S06]  /*02f0*/  @!P0 BRA `(.L_x_131) ;  /* 0x0000000000dc8947 */ /* 0x000fec0003800000 */
[----:B------:R-:W-:-:S13]  /*0300*/  FSETP.NEU.AND P0, PT, |R7|, +INF , PT ;  /* 0x7f8000000700780b */ /* 0x000fda0003f0d200 */
[----:B------:R-:W-:Y:S01]  /*0310*/  @!P0 FMUL R2, RZ, R7 ;  /* 0x00000007ff028220 */ /* 0x000fe20000400000 */
[----:B------:R-:W-:Y:S01]  /*0320*/  @!P0 MOV R0, RZ ;  /* 0x000000ff00008202 */ /* 0x000fe20000000f00 */
[----:B------:R-:W-:Y:S06]  /*0330*/  @!P0 BRA `(.L_x_131) ;  /* 0x0000000000cc8947 */ /* 0x000fec0003800000 */
[----:B------:R-:W-:Y:S01]  /*0340*/  IMAD.SHL.U32 R2, R7, 0x100, RZ ;  /* 0x0000010007027824 */ /* 0x000fe200078e00ff */
[----:B------:R-:W0:Y:S01]  /*0350*/  LDCU.64 UR8, c[0x4][URZ] ;  /* 0x01000000ff0877ac */ /* 0x000e220008000a00 */
[----:B------:R-:W-:Y:S02]  /*0360*/  IMAD.MOV.U32 R6, RZ, RZ, RZ ;  /* 0x000000ffff067224 */ /* 0x000fe400078e00ff */
[----:B------:R-:W-:Y:S01]  /*0370*/  IMAD.MOV.U32 R13, RZ, RZ, RZ ;  /* 0x000000ffff0d7224 */ /* 0x000fe200078e00ff */
[----:B------:R-:W-:Y:S01]  /*0380*/  LOP3.LUT R15, R2, 0x80000000, RZ, 0xfc, !PT ;  /* 0x80000000020f7812 */ /* 0x000fe200078efcff */
[----:B------:R-:W-:Y:S01]  /*0390*/  IMAD.MOV.U32 R0, RZ, RZ, R1 ;  /* 0x000000ffff007224 */ /* 0x000fe200078e0001 */
[----:B------:R-:W-:-:S06]  /*03a0*/  UMOV UR4, URZ ;  /* 0x000000ff00047c82 */ /* 0x000fcc0008000000 */
.L_x_132:
[----:B0-----:R-:W-:Y:S01]  /*03b0*/  IMAD.U32 R8, RZ, RZ, UR8 ;  /* 0x00000008ff087e24 */ /* 0x001fe2000f8e00ff */
[----:B------:R-:W-:-:S05]  /*03c0*/  MOV R9, UR9 ;  /* 0x0000000900097c02 */ /* 0x000fca0008000f00 */
[----:B------:R-:W2:Y:S01]  /*03d0*/  LDG.E.CONSTANT R2, desc[UR6][R8.64] ;  /* 0x0000000608027981 */ /* 0x000ea2000c1e9900 */
[----:B------:R-:W-:Y:S02]  /*03e0*/  UIADD3 UR8, UP0, UPT, UR8, 0x4, URZ ;  /* 0x0000000408087890 */ /* 0x000fe4000ff1e0ff */
[----:B------:R-:W-:Y:S02]  /*03f0*/  UIADD3 UR4, UPT, UPT, UR4, 0x1, URZ ;  /* 0x0000000104047890 */ /* 0x000fe4000fffe0ff */
[----:B------:R-:W-:Y:S02]  /*0400*/  UIADD3.X UR9, UPT, UPT, URZ, UR9, URZ, UP0, !UPT ;  /* 0x00000009ff097290 */ /* 0x000fe400087fe4ff */
[----:B------:R-:W-:Y:S01]  /*0410*/  UISETP.NE.AND UP0, UPT, UR4, 0x6, UPT ;  /* 0x000000060400788c */ /* 0x000fe2000bf05270 */
[----:B--2---:R-:W-:-:S03]  /*0420*/  IMAD.WIDE.U32 R2, R2, R15, RZ ;  /* 0x0000000f02027225 */ /* 0x004fc600078e00ff */
[----:B------:R-:W-:-:S05]  /*0430*/  IADD3 R11, P0, PT, R2, R6, RZ ;  /* 0x00000006020b7210 */ /* 0x000fca0007f1e0ff */
[----:B------:R0:W-:Y:S01]  /*0440*/  STL [R0], R11 ;  /* 0x0000000b00007387 */ /* 0x0001e20000100800 */
[----:B------:R-:W-:Y:S02]  /*0450*/  IMAD.X R6, R3, 0x1, R13, P0 ;  /* 0x0000000103067824 */ /* 0x000fe400000e060d */
[----:B0-----:R-:W-:Y:S01]  /*0460*/  VIADD R0, R0, 0x4 ;  /* 0x0000000400007836 */ /* 0x001fe20000000000 */
[----:B------:R-:W-:Y:S06]  /*0470*/  BRA.U UP0, `(.L_x_132) ;  /* 0xfffffffd00cc7547 */ /* 0x000fec000b83ffff */
[----:B------:R-:W-:Y:S01]  /*0480*/  SHF.R.U32.HI R4, RZ, 0x17, R7 ;  /* 0x00000017ff047819 */ /* 0x000fe20000011607 */
[----:B------:R0:W-:Y:S03]  /*0490*/  STL [R1+0x18], R6 ;  /* 0x0000180601007387 */ /* 0x0001e60000100800 */
[C---:B------:R-:W-:Y:S02]  /*04a0*/  LOP3.LUT R0, R4.reuse, 0xe0, RZ, 0xc0, !PT ;  /* 0x000000e004007812 */ /* 0x040fe400078ec0ff */
[----:B------:R-:W-:-:S03]  /*04b0*/  LOP3.LUT P0, RZ, R4, 0x1f, RZ, 0xc0, !PT ;  /* 0x0000001f04ff7812 */ /* 0x000fc6000780c0ff */
[----:B------:R-:W-:-:S05]  /*04c0*/  VIADD R0, R0, 0xffffff80 ;  /* 0xffffff8000007836 */ /* 0x000fca0000000000 */
[----:B------:R-:W-:-:S05]  /*04d0*/  SHF.R.U32.HI R0, RZ, 0x5, R0 ;  /* 0x00000005ff007819 */ /* 0x000fca0000011600 */
[----:B------:R-:W-:-:S05]  /*04e0*/  IMAD R10, R0, -0x4, R1 ;  /* 0xfffffffc000a7824 */ /* 0x000fca00078e0201 */
[----:B------:R-:W2:Y:S04]  /*04f0*/  LDL R0, [R10+0x18] ;  /* 0x000018000a007983 */ /* 0x000ea80000100800 */
[----:B------:R-:W2:Y:S04]  /*0500*/  LDL R3, [R10+0x14] ;  /* 0x000014000a037983 */ /* 0x000ea80000100800 */
[----:B------:R-:W3:Y:S01]  /*0510*/  @P0 LDL R2, [R10+0x10] ;  /* 0x000010000a020983 */ /* 0x000ee20000100800 */
[----:B------:R-:W-:Y:S01]  /*0520*/  LOP3.LUT R4, R4, 0x1f, RZ, 0xc0, !PT ;  /* 0x0000001f04047812 */ /* 0x000fe200078ec0ff */
[----:B------:R-:W-:Y:S01]  /*0530*/  UMOV UR4, 0x54442d19 ;  /* 0x54442d1900047882 */ /* 0x000fe20000000000 */
[----:B------:R-:W-:-:S02]  /*0540*/  UMOV UR5, 0x3bf921fb ;  /* 0x3bf921fb00057882 */ /* 0x000fc40000000000 */
[-C--:B--2---:R-:W-:Y:S02]  /*0550*/  @P0 SHF.L.W.U32.HI R0, R3, R4.reuse, R0 ;  /* 0x0000000403000219 */ /* 0x084fe40000010e00 */
[----:B---3--:R-:W-:Y:S02]  /*0560*/  @P0 SHF.L.W.U32.HI R3, R2, R4, R3 ;  /* 0x0000000402030219 */ /* 0x008fe40000010e03 */
[----:B------:R-:W-:Y:S02]  /*0570*/  ISETP.GE.AND P0, PT, R7, RZ, PT ;  /* 0x000000ff0700720c */ /* 0x000fe40003f06270 */
[C---:B------:R-:W-:Y:S01]  /*0580*/  SHF.L.W.U32.HI R2, R3.reuse, 0x2, R0 ;  /* 0x0000000203027819 */ /* 0x040fe20000010e00 */
[----:B------:R-:W-:-:S03]  /*0590*/  IMAD.SHL.U32 R3, R3, 0x4, RZ ;  /* 0x0000000403037824 */ /* 0x000fc600078e00ff */
[----:B------:R-:W-:Y:S02]  /*05a0*/  SHF.R.S32.HI R4, RZ, 0x1f, R2 ;  /* 0x0000001fff047819 */ /* 0x000fe40000011402 */
[----:B------:R-:W-:Y:S02]  /*05b0*/  LOP3.LUT R7, R2, R7, RZ, 0x3c, !PT ;  /* 0x0000000702077212 */ /* 0x000fe400078e3cff */
[C---:B------:R-:W-:Y:S02]  /*05c0*/  LOP3.LUT R8, R4.reuse, R3, RZ, 0x3c, !PT ;  /* 0x0000000304087212 */ /* 0x040fe400078e3cff */
[----:B------:R-:W-:Y:S02]  /*05d0*/  LOP3.LUT R9, R4, R2, RZ, 0x3c, !PT ;  /* 0x0000000204097212 */ /* 0x000fe400078e3cff */
[----:B------:R-:W-:Y:S02]  /*05e0*/  SHF.R.U32.HI R3, RZ, 0x1e, R0 ;  /* 0x0000001eff037819 */ /* 0x000fe40000011600 */
[----:B------:R-:W-:-:S02]  /*05f0*/  ISETP.GE.AND P1, PT, R7, RZ, PT ;  /* 0x000000ff0700720c */ /* 0x000fc40003f26270 */
[----:B------:R-:W1:Y:S01]  /*0600*/  I2F.F64.S64 R8, R8 ;  /* 0x0000000800087312 */ /* 0x000e620000301c00 */
[----:B------:R-:W-:-:S05]  /*0610*/  LEA.HI R0, R2, R3, RZ, 0x1 ;  /* 0x0000000302007211 */ /* 0x000fca00078f08ff */
[----:B------:R-:W-:-:S05]  /*0620*/  IMAD.MOV R2, RZ, RZ, -R0 ;  /* 0x000000ffff027224 */ /* 0x000fca00078e0a00 */
[----:B------:R-:W-:Y:S01]  /*0630*/  @!P0 MOV R0, R2 ;  /* 0x0000000200008202 */ /* 0x000fe20000000f00 */
[----:B-1----:R-:W-:-:S10]  /*0640*/  DMUL R10, R8, UR4 ;  /* 0x00000004080a7c28 */ /* 0x002fd40008000000 */
[----:B------:R-:W1:Y:S02]  /*0650*/  F2F.F32.F64 R10, R10 ;  /* 0x0000000a000a7310 */ /* 0x000e640000301000 */
[----:B01----:R-:W-:-:S07]  /*0660*/  FSEL R2, -R10, R10, !P1 ;  /* 0x0000000a0a027208 */ /* 0x003fce0004800100 */
.L_x_131:
[----:B------:R-:W-:Y:S01]  /*0670*/  LOP3.LUT R6, R0, 0x1, RZ, 0xc0, !PT ;  /* 0x0000000100067812 */ /* 0x000fe200078ec0ff */
[----:B------:R-:W-:Y:S02]  /*0680*/  IMAD.MOV.U32 R4, RZ, RZ, 0x37cbac00 ;  /* 0x37cbac00ff047424 */ /* 0x000fe400078e00ff */
[----:B------:R-:W-:Y:S01]  /*0690*/  FMUL R3, R2, R2 ;  /* 0x0000000202037220 */ /* 0x000fe20000400000 */
[----:B------:R-:W-:Y:S01]  /*06a0*/  VIADD R0, R0, 0x1 ;  /* 0x0000000100007836 */ /* 0x000fe20000000000 */
[----:B------:R-:W-:Y:S01]  /*06b0*/  ISETP.NE.U32.AND P0, PT, R6, 0x1, PT ;  /* 0x000000010600780c */ /* 0x000fe20003f05070 */
[----:B------:R-:W-:Y:S02]  /*06c0*/  IMAD.MOV.U32 R6, RZ, RZ, 0x3c0885e4 ;  /* 0x3c0885e4ff067424 */ /* 0x000fe400078e00ff */
[----:B------:R-:W-:Y:S01]  /*06d0*/  FFMA R4, R3, R4, -0.0013887860113754868507 ;  /* 0xbab607ed03047423 */ /* 0x000fe20000000004 */
[----:B------:R-:W-:Y:S01]  /*06e0*/  IMAD.MOV.U32 R9, RZ, RZ, 0x3e2aaaa8 ;  /* 0x3e2aaaa8ff097424 */ /* 0x000fe200078e00ff */
[----:B------:R-:W-:-:S02]  /*06f0*/  LOP3.LUT P1, RZ, R0, 0x2, RZ, 0xc0, !PT ;  /* 0x0000000200ff7812 */ /* 0x000fc4000782c0ff */
[----:B------:R-:W-:Y:S02]  /*0700*/  FSEL R6, R6, 0.041666727513074874878, !P0 ;  /* 0x3d2aaabb06067808 */ /* 0x000fe40004000000 */
[----:B------:R-:W-:Y:S02]  /*0710*/  FSEL R4, R4, -0.00019574658654164522886, P0 ;  /* 0xb94d415304047808 */ /* 0x000fe40000000000 */
[----:B------:R-:W-:Y:S02]  /*0720*/  FSEL R0, R2, 1, !P0 ;  /* 0x3f80000002007808 */ /* 0x000fe40004000000 */
[----:B------:R-:W-:Y:S01]  /*0730*/  FSEL R9, -R9, -0.4999999701976776123, !P0 ;  /* 0xbeffffff09097808 */ /* 0x000fe20004000100 */
[C---:B------:R-:W-:Y:S01]  /*0740*/  FFMA R4, R3.reuse, R4, R6 ;  /* 0x0000000403047223 */ /* 0x040fe20000000006 */
[----:B------:R-:W-:Y:S02]  /*0750*/  IMAD.MOV.U32 R6, RZ, RZ, 0x0 ;  /* 0x00000000ff067424 */ /* 0x000fe400078e00ff */
[C---:B------:R-:W-:Y:S01]  /*0760*/  FFMA R7, R3.reuse, R0, RZ ;  /* 0x0000000003077223 */ /* 0x040fe200000000ff */
[----:B------:R-:W-:-:S02]  /*0770*/  FFMA R4, R3, R4, R9 ;  /* 0x0000000403047223 */ /* 0x000fc40000000009 */
[----:B------:R-:W0:Y:S02]  /*0780*/  LDC.64 R8, c[0x0][0x380] ;  /* 0x0000e000ff087b82 */ /* 0x000e240000000a00 */
[----:B------:R-:W-:Y:S01]  /*0790*/  FFMA R0, R7, R4, R0 ;  /* 0x0000000407007223 */ /* 0x000fe20000000000 */
[----:B------:R-:W-:-:S03]  /*07a0*/  MOV R7, 0x3fe00000 ;  /* 0x3fe0000000077802 */ /* 0x000fc60000000f00 */
[----:B------:R-:W-:-:S04]  /*07b0*/  @P1 FADD R0, RZ, -R0 ;  /* 0x80000000ff001221 */ /* 0x000fc80000000000 */
[----:B------:R-:W1:Y:S01]  /*07c0*/  F2F.F64.F32 R2, R0 ;  /* 0x0000000000027310 */ /* 0x000e620000201800 */
[----:B0-----:R-:W-:Y:S01]  /*07d0*/  IMAD.WIDE.U32 R4, R5, 0x4, R8 ;  /* 0x0000000405047825 */ /* 0x001fe200078e0008 */
[----:B-1----:R-:W-:-:S10]  /*07e0*/  DFMA R2, R2, R6, 0.5 ;  /* 0x3fe000000202742b */ /* 0x002fd40000000006 */
[----:B------:R-:W0:Y:S02]  /*07f0*/  F2F.F32.F64 R3, R2 ;  /* 0x0000000200037310 */ /* 0x000e240000301000 */
[----:B0-----:R-:W-:Y:S01]  /*0800*/  STG.E desc[UR6][R4.64], R3 ;  /* 0x0000000304007986 */ /* 0x001fe2000c101906 */
[----:B------:R-:W-:Y:S05]  /*0810*/  EXIT ;  /* 0x000000000000794d */ /* 0x000fea0003800000 */
.L_x_129:
[----:B------:R-:W-:-:S13]  /*0820*/  FSETP.GE.AND P0, PT, R2, R7, PT ;  /* 0x000000070200720b */ /* 0x000fda0003f06000 */
[----:B------:R-:W-:Y:S05]  /*0830*/  @!P0 BRA `(.L_x_133) ;  /* 0x0000000400a08947 */ /* 0x000fea0003800000 */
[----:B------:R-:W0:Y:S01]  /*0840*/  LDCU UR4, c[0x3][URZ] ;  /* 0x00c00000ff0477ac */ /* 0x000e220008000800 */
[----:B------:R-:W1:Y:S01]  /*0850*/  MUFU.RCP R0, R3 ;  /* 0x0000000300007308 */ /* 0x000e620000001000 */
[----:B------:R-:W-:-:S04]  /*0860*/  FADD R2, R7, -R2 ;  /* 0x8000000207027221 */ /* 0x000fc80000000000 */
        /* <DEDUP_REMOVED lines=8> */
[----:B------:R-:W-:Y:S01]  /*08f0*/  IMAD.MOV.U32 R0, RZ, RZ, R4 ;  /* 0x000000ffff007224 */ /* 0x000fe200078e0004 */
[----:B------:R-:W-:-:S07]  /*0900*/  MOV R4, 0x920 ;  /* 0x0000092000047802 */ /* 0x000fce0000000f00 */
[----:B------:R-:W-:Y:S05]  /*0910*/  CALL.REL.NOINC `($__internal_9_$__cuda_sm3x_div_rn_noftz_f32_slowpath) ;  /* 0x00000004007c7944 */ /* 0x000fea0003c00000 */
.L_x_134:
        /* <DEDUP_REMOVED lines=10> */
[----:B------:R-:W-:Y:S01]  /*09c0*/  @!P0 IMAD.MOV.U32 R0, RZ, RZ, RZ ;  /* 0x000000ffff008224 */ /* 0x000fe200078e00ff */
[----:B------:R-:W-:Y:S06]  /*09d0*/  @!P0 BRA `(.L_x_135) ;  /* 0x0000000000cc8947 */ /* 0x000fec0003800000 */
[----:B------:R-:W-:Y:S01]  /*09e0*/  IMAD.SHL.U32 R2, R7, 0x100, RZ ;  /* 0x0000010007027824 */ /* 0x000fe200078e00ff */
[----:B------:R-:W-:Y:S01]  /*09f0*/  MOV R0, R1 ;  /* 0x0000000100007202 */ /* 0x000fe20000000f00 */
[----:B------:R-:W-:Y:S01]  /*0a00*/  IMAD.MOV.U32 R6, RZ, RZ, RZ ;  /* 0x000000ffff067224 */ /* 0x000fe200078e00ff */
[----:B------:R-:W0:Y:S01]  /*0a10*/  LDCU.64 UR8, c[0x4][URZ] ;  /* 0x01000000ff0877ac */ /* 0x000e220008000a00 */
[----:B------:R-:W-:Y:S01]  /*0a20*/  IMAD.MOV.U32 R13, RZ, RZ, RZ ;  /* 0x000000ffff0d7224 */ /* 0x000fe200078e00ff */
[----:B------:R-:W-:Y:S01]  /*0a30*/  LOP3.LUT R15, R2, 0x80000000, RZ, 0xfc, !PT ;  /* 0x80000000020f7812 */ /* 0x000fe200078efcff */
[----:B------:R-:W-:-:S06]  /*0a40*/  UMOV UR4, URZ ;  /* 0x000000ff00047c82 */ /* 0x000fcc0008000000 */
.L_x_136:
[----:B0-----:R-:W-:Y:S02]  /*0a50*/  IMAD.U32 R8, RZ, RZ, UR8 ;  /* 0x00000008ff087e24 */ /* 0x001fe4000f8e00ff */
[----:B------:R-:W-:-:S05]  /*0a60*/  IMAD.U32 R9, RZ, RZ, UR9 ;  /* 0x00000009ff097e24 */ /* 0x000fca000f8e00ff */
        /* <DEDUP_REMOVED lines=27> */
[C---:B------:R-:W-:Y:S02]  /*0c20*/  SHF.L.W.U32.HI R2, R3.reuse, 0x2, R0 ;  /* 0x0000000203027819 */ /* 0x040fe40000010e00 */
[----:B------:R-:W-:Y:S02]  /*0c30*/  SHF.L.U32 R3, R3, 0x2, RZ ;  /* 0x0000000203037819 */ /* 0x000fe400000006ff */
[----:B------:R-:W-:-:S02]  /*0c40*/  SHF.R.S32.HI R4, RZ, 0x1f, R2 ;  /* 0x0000001fff047819 */ /* 0x000fc40000011402 */
[----:B------:R-:W-:Y:S02]  /*0c50*/  LOP3.LUT R7, R2, R7, RZ, 0x3c, !PT ;  /* 0x0000000702077212 */ /* 0x000fe400078e3cff */
[C---:B------:R-:W-:Y:S02]  /*0c60*/  LOP3.LUT R8, R4.reuse, R3, RZ, 0x3c, !PT ;  /* 0x0000000304087212 */ /* 0x040fe400078e3cff */
[----:B------:R-:W-:Y:S02]  /*0c70*/  LOP3.LUT R9, R4, R2, RZ, 0x3c, !PT ;  /* 0x0000000204097212 */ /* 0x000fe400078e3cff */
[----:B------:R-:W-:Y:S02]  /*0c80*/  SHF.R.U32.HI R3, RZ, 0x1e, R0 ;  /* 0x0000001eff037819 */ /* 0x000fe40000011600 */
[----:B------:R-:W-:Y:S02]  /*0c90*/  ISETP.GE.AND P1, PT, R7, RZ, PT ;  /* 0x000000ff0700720c */ /* 0x000fe40003f26270 */
[----:B------:R-:W1:Y:S01]  /*0ca0*/  I2F.F64.S64 R8, R8 ;  /* 0x0000000800087312 */ /* 0x000e620000301c00 */
[----:B------:R-:W-:-:S05]  /*0cb0*/  LEA.HI R0, R2, R3, RZ, 0x1 ;  /* 0x0000000302007211 */ /* 0x000fca00078f08ff */
[----:B------:R-:W-:-:S04]  /*0cc0*/  IMAD.MOV R2, RZ, RZ, -R0 ;  /* 0x000000ffff027224 */ /* 0x000fc800078e0a00 */
[----:B------:R-:W-:Y:S01]  /*0cd0*/  @!P0 IMAD.MOV.U32 R0, RZ, RZ, R2 ;  /* 0x000000ffff008224 */ /* 0x000fe200078e0002 */
[----:B-1----:R-:W-:-:S10]  /*0ce0*/  DMUL R10, R8, UR4 ;  /* 0x00000004080a7c28 */ /* 0x002fd40008000000 */
[----:B------:R-:W1:Y:S02]  /*0cf0*/  F2F.F32.F64 R10, R10 ;  /* 0x0000000a000a7310 */ /* 0x000e640000301000 */
[----:B01----:R-:W-:-:S07]  /*0d00*/  FSEL R2, -R10, R10, !P1 ;  /* 0x0000000a0a027208 */ /* 0x003fce0004800100 */
.L_x_135:
[----:B------:R-:W-:Y:S01]  /*0d10*/  LOP3.LUT R6, R0, 0x1, RZ, 0xc0, !PT ;  /* 0x0000000100067812 */ /* 0x000fe200078ec0ff */
[----:B------:R-:W-:Y:S02]  /*0d20*/  IMAD.MOV.U32 R4, RZ, RZ, 0x37cbac00 ;  /* 0x37cbac00ff047424 */ /* 0x000fe400078e00ff */
[----:B------:R-:W-:Y:S01]  /*0d30*/  FMUL R3, R2, R2 ;  /* 0x0000000202037220 */ /* 0x000fe20000400000 */
[----:B------:R-:W-:Y:S01]  /*0d40*/  IADD3 R0, PT, PT, R0, 0x1, RZ ;  /* 0x0000000100007810 */ /* 0x000fe20007ffe0ff */
[----:B------:R-:W-:Y:S01]  /*0d50*/  IMAD.MOV.U32 R9, RZ, RZ, 0x3e2aaaa8 ;  /* 0x3e2aaaa8ff097424 */ /* 0x000fe200078e00ff */
[----:B------:R-:W-:Y:S01]  /*0d60*/  ISETP.NE.U32.AND P0, PT, R6, 0x1, PT ;  /* 0x000000010600780c */ /* 0x000fe20003f05070 */
[----:B------:R-:W-:Y:S01]  /*0d70*/  FFMA R4, R3, R4, -0.0013887860113754868507 ;  /* 0xbab607ed03047423 */ /* 0x000fe20000000004 */
[----:B------:R-:W-:Y:S01]  /*0d80*/  IMAD.MOV.U32 R6, RZ, RZ, 0x3c0885e4 ;  /* 0x3c0885e4ff067424 */ /* 0x000fe200078e00ff */
[----:B------:R-:W-:Y:S02]  /*0d90*/  LOP3.LUT P1, RZ, R0, 0x2, RZ, 0xc0, !PT ;  /* 0x0000000200ff7812 */ /* 0x000fe4000782c0ff */
[----:B------:R-:W-:-:S02]  /*0da0*/  FSEL R0, R2, 1, !P0 ;  /* 0x3f80000002007808 */ /* 0x000fc40004000000 */
[----:B------:R-:W-:Y:S02]  /*0db0*/  FSEL R4, R4, -0.00019574658654164522886, P0 ;  /* 0xb94d415304047808 */ /* 0x000fe40000000000 */
[----:B------:R-:W-:Y:S01]  /*0dc0*/  FSEL R6, R6, 0.041666727513074874878, !P0 ;  /* 0x3d2aaabb06067808 */ /* 0x000fe20004000000 */
[----:B------:R-:W-:Y:S01]  /*0dd0*/  FFMA R7, R3, R0, RZ ;  /* 0x0000000003077223 */ /* 0x000fe200000000ff */
[----:B------:R-:W-:-:S03]  /*0de0*/  FSEL R9, -R9, -0.4999999701976776123, !P0 ;  /* 0xbeffffff09097808 */ /* 0x000fc60004000100 */
[----:B------:R-:W-:Y:S01]  /*0df0*/  FFMA R4, R3, R4, R6 ;  /* 0x0000000403047223 */ /* 0x000fe20000000006 */
[----:B------:R-:W-:-:S03]  /*0e00*/  IMAD.MOV.U32 R6, RZ, RZ, 0x0 ;  /* 0x00000000ff067424 */ /* 0x000fc600078e00ff */
[----:B------:R-:W-:Y:S02]  /*0e10*/  FFMA R4, R3, R4, R9 ;  /* 0x0000000403047223 */ /* 0x000fe40000000009 */
[----:B------:R-:W0:Y:S02]  /*0e20*/  LDC.64 R8, c[0x0][0x380] ;  /* 0x0000e000ff087b82 */ /* 0x000e240000000a00 */
[----:B------:R-:W-:Y:S01]  /*0e30*/  FFMA R0, R7, R4, R0 ;  /* 0x0000000407007223 */ /* 0x000fe20000000000 */
[----:B------:R-:W-:-:S03]  /*0e40*/  IMAD.MOV.U32 R7, RZ, RZ, 0x3fe00000 ;  /* 0x3fe00000ff077424 */ /* 0x000fc600078e00ff */
[----:B------:R-:W-:-:S04]  /*0e50*/  @P1 FADD R0, RZ, -R0 ;  /* 0x80000000ff001221 */ /* 0x000fc80000000000 */
[----:B------:R-:W1:Y:S01]  /*0e60*/  F2F.F64.F32 R2, R0 ;  /* 0x0000000000027310 */ /* 0x000e620000201800 */
[----:B0-----:R-:W-:Y:S01]  /*0e70*/  IMAD.WIDE.U32 R8, R5, 0x4, R8 ;  /* 0x0000000405087825 */ /* 0x001fe200078e0008 */
[----:B-1----:R-:W-:-:S10]  /*0e80*/  DFMA R2, R2, R6, 0.5 ;  /* 0x3fe000000202742b */ /* 0x002fd40000000006 */
[----:B------:R-:W0:Y:S02]  /*0e90*/  F2F.F32.F64 R3, R2 ;  /* 0x0000000200037310 */ /* 0x000e240000301000 */
[----:B0-----:R-:W-:Y:S01]  /*0ea0*/  STG.E desc[UR6][R8.64], R3 ;  /* 0x0000000308007986 */ /* 0x001fe2000c101906 */
[----:B------:R-:W-:Y:S05]  /*0eb0*/  EXIT ;  /* 0x000000000000794d */ /* 0x000fea0003800000 */
.L_x_133:
[----:B------:R-:W0:Y:S01]  /*0ec0*/  LDC.64 R2, c[0x0][0x380] ;  /* 0x0000e000ff027b82 */ /* 0x000e220000000a00 */
[----:B------:R-:W-:Y:S02]  /*0ed0*/  IMAD.MOV.U32 R7, RZ, RZ, 0x3f800000 ;  /* 0x3f800000ff077424 */ /* 0x000fe400078e00ff */
[----:B0-----:R-:W-:-:S05]  /*0ee0*/  IMAD.WIDE.U32 R2, R5, 0x4, R2 ;  /* 0x0000000405027825 */ /* 0x001fca00078e0002 */
[----:B------:R-:W-:Y:S01]  /*0ef0*/  STG.E desc[UR6][R2.64], R7 ;  /* 0x0000000702007986 */ /* 0x000fe2000c101906 */
[----:B------:R-:W-:Y:S05]  /*0f00*/  EXIT ;  /* 0x000000000000794d */ /* 0x000fea0003800000 */
        .weak           $__internal_9_$__cuda_sm3x_div_rn_noftz_f32_slowpath
        .type           $__internal_9_$__cuda_sm3x_div_rn_noftz_f32_slowpath,@function
        .size           $__internal_9_$__cuda_sm3x_div_rn_noftz_f32_slowpath,(.L_x_460 - $__internal_9_$__cuda_sm3x_div_rn_noftz_f32_slowpath)
$__internal_9_$__cuda_sm3x_div_rn_noftz_f32_slowpath:
[----:B------:R-:W-:Y:S02]  /*0f10*/  SHF.R.U32.HI R6, RZ, 0x17, R3 ;  /* 0x00000017ff067819 */ /* 0x000fe40000011603 */
[--C-:B------:R-:W-:Y:S02]  /*0f20*/  SHF.R.U32.HI R2, RZ, 0x17, R0.reuse ;  /* 0x00000017ff027819 */ /* 0x100fe40000011600 */
[----:B------:R-:W-:Y:S02]  /*0f30*/  LOP3.LUT R12, R6, 0xff, RZ, 0xc0, !PT ;  /* 0x000000ff060c7812 */ /* 0x000fe400078ec0ff */
[----:B------:R-:W-:Y:S01]  /*0f40*/  LOP3.LUT R10, R2, 0xff, RZ, 0xc0, !PT ;  /* 0x000000ff020a7812 */ /* 0x000fe200078ec0ff */
[----:B------:R-:W-:Y:S01]  /*0f50*/  IMAD.MOV.U32 R2, RZ, RZ, R0 ;  /* 0x000000ffff027224 */ /* 0x000fe200078e0000 */
        /* <DEDUP_REMOVED lines=29> */
.L_x_137:
[----:B------:R-:W-:-:S05]  /*1130*/  LEA R8, R12, 0xc0800000, 0x17 ;  /* 0xc08000000c087811 */ /* 0x000fca00078eb8ff */
[----:B------:R-:W-:Y:S02]  /*1140*/  IMAD.IADD R8, R3, 0x1, -R8 ;  /* 0x0000000103087824 */ /* 0x000fe400078e0a08 */
[----:B------:R-:W-:Y:S02]  /*1150*/  VIADD R3, R10, 0xffffff81 ;  /* 0xffffff810a037836 */ /* 0x000fe40000000000 */
[----:B------:R-:W0:Y:S01]  /*1160*/  MUFU.RCP R7, R8 ;  /* 0x0000000800077308 */ /* 0x000e220000001000 */
[----:B------:R-:W-:Y:S01]  /*1170*/  FADD.FTZ R9, -R8, -RZ ;  /* 0x800000ff08097221 */ /* 0x000fe20000010100 */
[----:B------:R-:W-:-:S03]  /*1180*/  IMAD R2, R3, -0x800000, R2 ;  /* 0xff80000003027824 */ /* 0x000fc600078e0202 */
[----:B0-----:R-:W-:-:S04]  /*1190*/  FFMA R10, R7, R9, 1 ;  /* 0x3f800000070a7423 */ /* 0x001fc80000000009 */
[----:B------:R-:W-:-:S04]  /*11a0*/  FFMA R14, R7, R10, R7 ;  /* 0x0000000a070e7223 */ /* 0x000fc80000000007 */
[----:B------:R-:W-:-:S04]  /*11b0*/  FFMA R7, R2, R14, RZ ;  /* 0x0000000e02077223 */ /* 0x000fc800000000ff */
[----:B------:R-:W-:-:S04]  /*11c0*/  FFMA R10, R9, R7, R2 ;  /* 0x00000007090a7223 */ /* 0x000fc80000000002 */
[----:B------:R-:W-:Y:S01]  /*11d0*/  FFMA R11, R14, R10, R7 ;  /* 0x0000000a0e0b7223 */ /* 0x000fe20000000007 */
[----:B------:R-:W-:-:S03]  /*11e0*/  IADD3 R7, PT, PT, R3, 0x7f, -R12 ;  /* 0x0000007f03077810 */ /* 0x000fc60007ffe80c */
[----:B------:R-:W-:Y:S02]  /*11f0*/  FFMA R10, R9, R11, R2 ;  /* 0x0000000b090a7223 */ /* 0x000fe40000000002 */
[----:B------:R-:W-:Y:S02]  /*1200*/  IMAD.IADD R7, R7, 0x1, R6 ;  /* 0x0000000107077824 */ /* 0x000fe400078e0206 */
        /* <DEDUP_REMOVED lines=15> */
[C---:B------:R-:W-:Y:S02]  /*1300*/  VIADD R8, R9.reuse, 0x20 ;  /* 0x0000002009087836 */ /* 0x040fe40000000000 */
[CCC-:B------:R-:W-:Y:S01]  /*1310*/  FFMA.RM R6, R14.reuse, R10.reuse, R11.reuse ;  /* 0x0000000a0e067223 */ /* 0x1c0fe2000000400b */
[----:B------:R-:W-:Y:S02]  /*1320*/  ISETP.NE.AND P2, PT, R9, RZ, PT ;  /* 0x000000ff0900720c */ /* 0x000fe40003f45270 */
[----:B------:R-:W-:Y:S01]  /*1330*/  LOP3.LUT R7, R3, 0x7fffff, RZ, 0xc0, !PT ;  /* 0x007fffff03077812 */ /* 0x000fe200078ec0ff */
[----:B------:R-:W-:Y:S01]  /*1340*/  FFMA.RP R3, R14, R10, R11 ;  /* 0x0000000a0e037223 */ /* 0x000fe2000000800b */
        /* <DEDUP_REMOVED lines=16> */
.L_x_143:
[----:B------:R-:W-:-:S04]  /*1450*/  LOP3.LUT R2, R2, 0x80000000, RZ, 0xc0, !PT ;  /* 0x8000000002027812 */ /* 0x000fc800078ec0ff */
[----:B------:R-:W-:Y:S01]  /*1460*/  LOP3.LUT R2, R2, 0x7f800000, RZ, 0xfc, !PT ;  /* 0x7f80000002027812 */ /* 0x000fe200078efcff */
[----:B------:R-:W-:Y:S06]  /*1470*/  BRA `(.L_x_144) ;  /* 0x0000000000287947 */ /* 0x000fec0003800000 */
.L_x_142:
[----:B------:R-:W-:Y:S01]  /*1480*/  LEA R2, R7, R2, 0x17 ;  /* 0x0000000207027211 */ /* 0x000fe200078eb8ff */
[----:B------:R-:W-:Y:S06]  /*1490*/  BRA `(.L_x_144) ;  /* 0x0000000000207947 */ /* 0x000fec0003800000 */
.L_x_141:
[----:B------:R-:W-:-:S04]  /*14a0*/  LOP3.LUT R2, R3, 0x80000000, R2, 0x48, !PT ;  /* 0x8000000003027812 */ /* 0x000fc800078e4802 */
[----:B------:R-:W-:Y:S01]  /*14b0*/  LOP3.LUT R2, R2, 0x7f800000, RZ, 0xfc, !PT ;  /* 0x7f80000002027812 */ /* 0x000fe200078efcff */
[----:B------:R-:W-:Y:S06]  /*14c0*/  BRA `(.L_x_144) ;  /* 0x0000000000147947 */ /* 0x000fec0003800000 */
.L_x_140:
[----:B------:R-:W-:Y:S01]  /*14d0*/  LOP3.LUT R2, R3, 0x80000000, R2, 0x48, !PT ;  /* 0x8000000003027812 */ /* 0x000fe200078e4802 */
[----:B------:R-:W-:Y:S06]  /*14e0*/  BRA `(.L_x_144) ;  /* 0x00000000000c7947 */ /* 0x000fec0003800000 */
.L_x_139:
[----:B------:R-:W0:Y:S01]  /*14f0*/  MUFU.RSQ R2, -QNAN ;  /* 0xffc0000000027908 */ /* 0x000e220000001400 */
[----:B------:R-:W-:Y:S05]  /*1500*/  BRA `(.L_x_144) ;  /* 0x0000000000047947 */ /* 0x000fea0003800000 */
.L_x_138:
[----:B------:R-:W-:-:S07]  /*1510*/  FADD.FTZ R2, R0, R3 ;  /* 0x0000000300027221 */ /* 0x000fce0000010000 */
.L_x_144:
[----:B0-----:R-:W-:Y:S02]  /*1520*/  IMAD.MOV.U32 R7, RZ, RZ, R2 ;  /* 0x000000ffff077224 */ /* 0x001fe400078e0002 */
[----:B------:R-:W-:Y:S02]  /*1530*/  IMAD.MOV.U32 R2, RZ, RZ, R4 ;  /* 0x000000ffff027224 */ /* 0x000fe400078e0004 */
[----:B------:R-:W-:-:S04]  /*1540*/  IMAD.MOV.U32 R3, RZ, RZ, 0x0 ;  /* 0x00000000ff037424 */ /* 0x000fc800078e00ff */
[----:B------:R-:W-:Y:S05]  /*1550*/  RET.REL.NODEC R2 `(_Z15getTaperWeightsPffi) ;  /* 0xffffffe802a87950 */ /* 0x000fea0003c3ffff */
.L_x_145:
        /* <DEDUP_REMOVED lines=10> */
.L_x_460:


//--------------------- .text._Z13filterKernelZPPfS0_S0_ii --------------------------
	.section	.text._Z13filterKernelZPPfS0_S0_ii,"ax",@progbits
	.align	128
        .global         _Z13filterKernelZPPfS0_S0_ii
        .type           _Z13filterKernelZPPfS0_S0_ii,@function
        .size           _Z13filterKernelZPPfS0_S0_ii,(.L_x_463 - _Z13filterKernelZPPfS0_S0_ii)
        .other          _Z13filterKernelZPPfS0_S0_ii,@"STO_CUDA_ENTRY STV_DEFAULT"
_Z13filterKernelZPPfS0_S0_ii:
.text._Z13filterKernelZPPfS0_S0_ii:
[----:B------:R-:W-:Y:S01]  /*0000*/  LDC R1, c[0x0][0x37c] ;  /* 0x0000df00ff017b82 */ /* 0x000fe20000000800 */
[----:B------:R-:W0:Y:S01]  /*0010*/  LDCU UR4, c[0x0][0x398] ;  /* 0x00007300ff0477ac */ /* 0x000e220008000800 */
[----:B------:R-:W1:Y:S01]  /*0020*/  S2R R2, SR_CTAID.X ;  /* 0x0000000000027919 */ /* 0x000e620000002500 */
[----:B------:R-:W-:Y:S01]  /*0030*/  HFMA2 R13, -RZ, RZ, 0, 0 ;  /* 0x00000000ff0d7431 */ /* 0x000fe200000001ff */
[----:B------:R-:W2:Y:S01]  /*0040*/  LDCU.64 UR6, c[0x0][0x358] ;  /* 0x00006b00ff0677ac */ /* 0x000ea20008000a00 */
[----:B------:R-:W3:Y:S01]  /*0050*/  S2R R8, SR_TID.X ;  /* 0x0000000000087919 */ /* 0x000ee20000002100 */
[----:B0-----:R-:W-:-:S09]  /*0060*/  UISETP.GE.AND UP0, UPT, UR4, 0x1, UPT ;  /* 0x000000010400788c */ /* 0x001fd2000bf06270 */
[----:B--2---:R-:W-:Y:S05]  /*0070*/  BRA.U !UP0, `(.L_x_146) ;  /* 0x0000001108247547 */ /* 0x004fea000b800000 */
[----:B------:R-:W0:Y:S01]  /*0080*/  LDC R0, c[0x3][RZ] ;  /* 0x00c00000ff007b82 */ /* 0x000e220000000800 */
[----:B------:R-:W2:Y:S01]  /*0090*/  LDCU UR4, c[0x0][0x39c] ;  /* 0x00007380ff0477ac */ /* 0x000ea20008000800 */
[----:B0-----:R-:W-:-:S04]  /*00a0*/  FADD R0, R0, R0 ;  /* 0x0000000000007221 */ /* 0x001fc80000000000 */
[----:B------:R0:W4:Y:S01]  /*00b0*/  MUFU.RSQ R5, R0 ;  /* 0x0000000000057308 */ /* 0x0001220000001400 */
[----:B------:R-:W-:-:S04]  /*00c0*/  IADD3 R3, PT, PT, R0, -0xd000000, RZ ;  /* 0xf300000000037810 */ /* 0x000fc80007ffe0ff */
[----:B------:R-:W-:Y:S02]  /*00d0*/  ISETP.GT.U32.AND P0, PT, R3, 0x727fffff, PT ;  /* 0x727fffff0300780c */ /* 0x000fe40003f04070 */
[----:B--2---:R-:W-:-:S11]  /*00e0*/  I2FP.F32.S32 R3, UR4 ;  /* 0x0000000400037c45 */ /* 0x004fd60008201400 */
[----:B0---4-:R-:W-:Y:S05]  /*00f0*/  @!P0 BRA `(.L_x_147) ;  /* 0x00000000000c8947 */ /* 0x011fea0003800000 */
[----:B------:R-:W-:-:S07]  /*0100*/  MOV R6, 0x120 ;  /* 0x0000012000067802 */ /* 0x000fce0000000f00 */
[----:B-1-3--:R-:W-:Y:S05]  /*0110*/  CALL.REL.NOINC `($__internal_11_$__cuda_sm20_sqrt_rn_f32_slowpath) ;  /* 0x0000001400347944 */ /* 0x00afea0003c00000 */
[----:B------:R-:W-:Y:S05]  /*0120*/  BRA `(.L_x_148) ;  /* 0x0000000000107947 */ /* 0x000fea0003800000 */
.L_x_147:
[----:B------:R-:W-:Y:S01]  /*0130*/  FMUL.FTZ R7, R0, R5 ;  /* 0x0000000500077220 */ /* 0x000fe20000410000 */
[----:B------:R-:W-:-:S03]  /*0140*/  FMUL.FTZ R5, R5, 0.5 ;  /* 0x3f00000005057820 */ /* 0x000fc60000410000 */
[----:B------:R-:W-:-:S04]  /*0150*/  FFMA R0, -R7, R7, R0 ;  /* 0x0000000707007223 */ /* 0x000fc80000000100 */
[----:B------:R-:W-:-:S07]  /*0160*/  FFMA R0, R0, R5, R7 ;  /* 0x0000000500007223 */ /* 0x000fce0000000007 */
.L_x_148:
[----:B------:R-:W-:-:S05]  /*0170*/  FMUL R6, R3, R0 ;  /* 0x0000000003067220 */ /* 0x000fca0000400000 */
[----:B------:R-:W-:-:S04]  /*0180*/  IADD3 R0, PT, PT, R6, 0x1800000, RZ ;  /* 0x0180000006007810 */ /* 0x000fc80007ffe0ff */
[----:B------:R-:W-:-:S04]  /*0190*/  LOP3.LUT R0, R0, 0x7f800000, RZ, 0xc0, !PT ;  /* 0x7f80000000007812 */ /* 0x000fc800078ec0ff */
[----:B------:R-:W-:-:S13]  /*01a0*/  ISETP.GT.U32.AND P0, PT, R0, 0x1ffffff, PT ;  /* 0x01ffffff0000780c */ /* 0x000fda0003f04070 */
[----:B------:R-:W-:Y:S05]  /*01b0*/  @P0 BRA `(.L_x_149) ;  /* 0x00000000000c0947 */ /* 0x000fea0003800000 */
[----:B------:R-:W-:-:S07]  /*01c0*/  MOV R4, 0x1e0 ;  /* 0x000001e000047802 */ /* 0x000fce0000000f00 */
[----:B-1-3--:R-:W-:Y:S05]  /*01d0*/  CALL.REL.NOINC `($__internal_10_$__cuda_sm20_rcp_rn_f32_slowpath) ;  /* 0x0000001000307944 */ /* 0x00afea0003c00000 */
[----:B------:R-:W-:Y:S05]  /*01e0*/  BRA `(.L_x_150) ;  /* 0x0000000000107947 */ /* 0x000fea0003800000 */
.L_x_149:
[----:B------:R-:W0:Y:S02]  /*01f0*/  MUFU.RCP R9, R6 ;  /* 0x0000000600097308 */ /* 0x000e240000001000 */
[----:B0-----:R-:W-:-:S04]  /*0200*/  FFMA R0, R6, R9, -1 ;  /* 0xbf80000006007423 */ /* 0x001fc80000000009 */
[----:B------:R-:W-:-:S04]  /*0210*/  FADD.FTZ R0, -R0, -RZ ;  /* 0x800000ff00007221 */ /* 0x000fc80000010100 */
[----:B------:R-:W-:-:S07]  /*0220*/  FFMA R9, R9, R0, R9 ;  /* 0x0000000009097223 */ /* 0x000fce0000000009 */
.L_x_150:
[----:B------:R-:W1:Y:S08]  /*0230*/  LDC.64 R4, c[0x0][0x388] ;  /* 0x0000e200ff047b82 */ /* 0x000e700000000a00 */
[----:B------:R-:W0:Y:S01]  /*0240*/  LDC R7, c[0x0][0x398] ;  /* 0x0000e600ff077b82 */ /* 0x000e220000000800 */
[----:B-1----:R-:W-:-:S06]  /*0250*/  IMAD.WIDE.U32 R4, R2, 0x8, R4 ;  /* 0x0000000802047825 */ /* 0x002fcc00078e0004 */
[----:B------:R-:W5:Y:S01]  /*0260*/  LDG.E.64 R4, desc[UR6][R4.64] ;  /* 0x0000000604047981 */ /* 0x000f62000c1e1b00 */
[----:B------:R-:W-:Y:S01]  /*0270*/  FADD R0, R3, R3 ;  /* 0x0000000303007221 */ /* 0x000fe20000000000 */
[----:B0-----:R-:W-:Y:S01]  /*0280*/  ISETP.GE.U32.AND P0, PT, R7, 0x4, PT ;  /* 0x000000040700780c */ /* 0x001fe20003f06070 */
[----:B------:R-:W-:Y:S01]  /*0290*/  IMAD.MOV.U32 R13, RZ, RZ, RZ ;  /* 0x000000ffff0d7224 */ /* 0x000fe200078e00ff */
[----:B------:R-:W-:Y:S01]  /*02a0*/  MOV R11, RZ ;  /* 0x000000ff000b7202 */ /* 0x000fe20000000f00 */
[----:B------:R-:W-:Y:S01]  /*02b0*/  FMUL R3, R3, R0 ;  /* 0x0000000003037220 */ /* 0x000fe20000400000 */
[----:B------:R-:W-:-:S09]  /*02c0*/  LOP3.LUT R14, R7, 0x3, RZ, 0xc0, !PT ;  /* 0x00000003070e7812 */ /* 0x000fd200078ec0ff */
[----:B------:R-:W-:Y:S05]  /*02d0*/  @!P0 BRA `(.L_x_151) ;  /* 0x0000000800008947 */ /* 0x000fea0003800000 */
[----:B-----5:R-:W-:Y:S01]  /*02e0*/  IADD3 R6, P0, PT, R4, 0x8, RZ ;  /* 0x0000000804067810 */ /* 0x020fe20007f1e0ff */
[----:B------:R-:W-:Y:S01]  /*02f0*/  HFMA2 R13, -RZ, RZ, 0, 0 ;  /* 0x00000000ff0d7431 */ /* 0x000fe200000001ff */
[----:B------:R-:W-:Y:S02]  /*0300*/  LOP3.LUT R11, R7, 0x7ffffffc, RZ, 0xc0, !PT ;  /* 0x7ffffffc070b7812 */ /* 0x000fe400078ec0ff */
[----:B---3--:R-:W-:Y:S01]  /*0310*/  IADD3 R12, PT, PT, R8, -0x3, RZ ;  /* 0xfffffffd080c7810 */ /* 0x008fe20007ffe0ff */
[----:B------:R-:W-:Y:S01]  /*0320*/  IMAD.X R21, RZ, RZ, R5, P0 ;  /* 0x000000ffff157224 */ /* 0x000fe200000e0605 */
[----:B------:R-:W-:-:S07]  /*0330*/  IADD3 R10, PT, PT, -R11, RZ, RZ ;  /* 0x000000ff0b0a7210 */ /* 0x000fce0007ffe1ff */
.L_x_160:
[----:B------:R-:W0:Y:S01]  /*0340*/  MUFU.RCP R16, R3 ;  /* 0x0000000300107308 */ /* 0x000e220000001000 */
[C---:B------:R-:W-:Y:S01]  /*0350*/  IADD3 R0, PT, PT, R12.reuse, 0x3, RZ ;  /* 0x000000030c007810 */ /* 0x040fe20007ffe0ff */
[----:B------:R-:W-:Y:S01]  /*0360*/  BSSY.RECONVERGENT B0, `(.L_x_152) ;  /* 0x000000f000007945 */ /* 0x000fe20003800200 */
[----:B------:R-:W-:Y:S02]  /*0370*/  IADD3 R19, PT, PT, R12, 0x2, RZ ;  /* 0x000000020c137810 */ /* 0x000fe40007ffe0ff */
[----:B------:R-:W-:-:S05]  /*0380*/  I2FP.F32.S32 R0, R0 ;  /* 0x0000000000007245 */ /* 0x000fca0000201400 */
[----:B------:R-:W-:-:S04]  /*0390*/  FMUL R0, R0, -R0 ;  /* 0x8000000000007220 */ /* 0x000fc80000400000 */
[----:B------:R-:W1:Y:S01]  /*03a0*/  FCHK P0, R0, R3 ;  /* 0x0000000300007302 */ /* 0x000e620000000000 */
[----:B0-----:R-:W-:-:S04]  /*03b0*/  FFMA R7, -R3, R16, 1 ;  /* 0x3f80000003077423 */ /* 0x001fc80000000110 */
[----:B------:R-:W-:-:S04]  /*03c0*/  FFMA R7, R16, R7, R16 ;  /* 0x0000000710077223 */ /* 0x000fc80000000010 */
[----:B------:R-:W-:-:S04]  /*03d0*/  FFMA R16, R0, R7, RZ ;  /* 0x0000000700107223 */ /* 0x000fc800000000ff */
[----:B------:R-:W-:-:S04]  /*03e0*/  FFMA R15, -R3, R16, R0 ;  /* 0x00000010030f7223 */ /* 0x000fc80000000100 */
[----:B------:R-:W-:Y:S01]  /*03f0*/  FFMA R15, R7, R15, R16 ;  /* 0x0000000f070f7223 */ /* 0x000fe20000000010 */
[----:B------:R-:W-:Y:S01]  /*0400*/  IMAD.MOV.U32 R7, RZ, RZ, R21 ;  /* 0x000000ffff077224 */ /* 0x000fe200078e0015 */
[----:B-1----:R-:W-:Y:S06]  /*0410*/  @!P0 BRA `(.L_x_153) ;  /* 0x00000000000c8947 */ /* 0x002fec0003800000 */
[----:B------:R-:W-:-:S07]  /*0420*/  MOV R18, 0x440 ;  /* 0x0000044000127802 */ /* 0x000fce0000000f00 */
[----:B------:R-:W-:Y:S05]  /*0430*/  CALL.REL.NOINC `($__internal_12_$__cuda_sm3x_div_rn_noftz_f32_slowpath) ;  /* 0x0000001000cc7944 */ /* 0x000fea0003c00000 */
[----:B------:R-:W-:-:S07]  /*0440*/  MOV R15, R0 ;  /* 0x00000000000f7202 */ /* 0x000fce0000000f00 */
.L_x_153:
[----:B------:R-:W-:Y:S05]  /*0450*/  BSYNC.RECONVERGENT B0 ;  /* 0x0000000000007941 */ /* 0x000fea0003800200 */
.L_x_152:
[----:B------:R-:W2:Y:S01]  /*0460*/  LDG.E R16, desc[UR6][R6.64+-0x8] ;  /* 0xfffff80606107981 */ /* 0x000ea2000c1e1900 */
[----:B------:R-:W-:Y:S01]  /*0470*/  HFMA2 R0, -RZ, RZ, 0.96630859375, -0.0022525787353515625 ;  /* 0x3bbb989dff007431 */ /* 0x000fe200000001ff */
[----:B------:R-:W-:Y:S01]  /*0480*/  MOV R17, 0x437c0000 ;  /* 0x437c000000117802 */ /* 0x000fe20000000f00 */
[----:B------:R-:W0:Y:S01]  /*0490*/  MUFU.RCP R20, R3 ;  /* 0x0000000300147308 */ /* 0x000e220000001000 */
[----:B------:R-:W-:Y:S01]  /*04a0*/  I2FP.F32.S32 R19, R19 ;  /* 0x0000001300137245 */ /* 0x000fe20000201400 */
[----:B------:R-:W-:Y:S01]  /*04b0*/  BSSY.RECONVERGENT B0, `(.L_x_154) ;  /* 0x0000016000007945 */ /* 0x000fe20003800200 */
[----:B------:R-:W-:-:S04]  /*04c0*/  FFMA.SAT R0, R15, R0, 0.5 ;  /* 0x3f0000000f007423 */ /* 0x000fc80000002000 */
[----:B------:R-:W-:-:S04]  /*04d0*/  FFMA.RM R17, R0, R17, 12582913 ;  /* 0x4b40000100117423 */ /* 0x000fc80000004011 */
[----:B------:R-:W-:Y:S01]  /*04e0*/  FADD R0, R17, -12583039 ;  /* 0xcb40007f11007421 */ /* 0x000fe20000000000 */
[----:B0-----:R-:W-:Y:S01]  /*04f0*/  FFMA R21, -R3, R20, 1 ;  /* 0x3f80000003157423 */ /* 0x001fe20000000114 */
[----:B------:R-:W-:Y:S02]  /*0500*/  IMAD.SHL.U32 R17, R17, 0x800000, RZ ;  /* 0x0080000011117824 */ /* 0x000fe400078e00ff */
[----:B------:R-:W-:-:S04]  /*0510*/  FFMA R0, R15, 1.4426950216293334961, -R0 ;  /* 0x3fb8aa3b0f007823 */ /* 0x000fc80000000800 */
[----:B------:R-:W-:Y:S01]  /*0520*/  FFMA R15, R15, 1.925963033500011079e-08, R0 ;  /* 0x32a570600f0f7823 */ /* 0x000fe20000000000 */
[----:B------:R-:W-:Y:S01]  /*0530*/  FFMA R0, R20, R21, R20 ;  /* 0x0000001514007223 */ /* 0x000fe20000000014 */
[----:B------:R-:W-:Y:S02]  /*0540*/  FMUL R20, R19, -R19 ;  /* 0x8000001313147220 */ /* 0x000fe40000400000 */
[----:B------:R-:W0:Y:S02]  /*0550*/  MUFU.EX2 R18, R15 ;  /* 0x0000000f00127308 */ /* 0x000e240000000800 */
[----:B------:R-:W-:-:S06]  /*0560*/  FFMA R19, R0, R20, RZ ;  /* 0x0000001400137223 */ /* 0x000fcc00000000ff */
[----:B------:R-:W1:Y:S01]  /*0570*/  FCHK P0, R20, R3 ;  /* 0x0000000314007302 */ /* 0x000e620000000000 */
[----:B0-----:R-:W-:Y:S01]  /*0580*/  FMUL R18, R17, R18 ;  /* 0x0000001211127220 */ /* 0x001fe20000400000 */
[----:B------:R-:W-:-:S03]  /*0590*/  FFMA R17, -R3, R19, R20 ;  /* 0x0000001303117223 */ /* 0x000fc60000000114 */
[----:B------:R-:W-:Y:S01]  /*05a0*/  FMUL R18, R18, R9 ;  /* 0x0000000912127220 */ /* 0x000fe20000400000 */
[----:B------:R-:W-:-:S03]  /*05b0*/  FFMA R0, R0, R17, R19 ;  /* 0x0000001100007223 */ /* 0x000fc60000000013 */
[----:B--2---:R-:W-:Y:S01]  /*05c0*/  FFMA R13, R18, R16, R13 ;  /* 0x00000010120d7223 */ /* 0x004fe2000000000d */
[----:B-1----:R-:W-:Y:S06]  /*05d0*/  @!P0 BRA `(.L_x_155) ;  /* 0x00000000000c8947 */ /* 0x002fec0003800000 */
[----:B------:R-:W-:Y:S02]  /*05e0*/  MOV R0, R20 ;  /* 0x0000001400007202 */ /* 0x000fe40000000f00 */
[----:B------:R-:W-:-:S07]  /*05f0*/  MOV R18, 0x610 ;  /* 0x0000061000127802 */ /* 0x000fce0000000f00 */
[----:B------:R-:W-:Y:S05]  /*0600*/  CALL.REL.NOINC `($__internal_12_$__cuda_sm3x_div_rn_noftz_f32_slowpath) ;  /* 0x0000001000587944 */ /* 0x000fea0003c00000 */
.L_x_155:
[----:B------:R-:W-:Y:S05]  /*0610*/  BSYNC.RECONVERGENT B0 ;  /* 0x0000000000007941 */ /* 0x000fea0003800200 */
.L_x_154:
[----:B------:R-:W2:Y:S01]  /*0620*/  LDG.E R16, desc[UR6][R6.64+-0x4] ;  /* 0xfffffc0606107981 */ /* 0x000ea2000c1e1900 */
[----:B------:R-:W-:Y:S01]  /*0630*/  HFMA2 R15, -RZ, RZ, 0.96630859375, -0.0022525787353515625 ;  /* 0x3bbb989dff0f7431 */ /* 0x000fe200000001ff */
[----:B------:R-:W-:Y:S01]  /*0640*/  MOV R18, 0x437c0000 ;  /* 0x437c000000127802 */ /* 0x000fe20000000f00 */
[----:B------:R-:W0:Y:S01]  /*0650*/  MUFU.RCP R20, R3 ;  /* 0x0000000300147308 */ /* 0x000e220000001000 */
[----:B------:R-:W-:Y:S02]  /*0660*/  BSSY.RECONVERGENT B0, `(.L_x_156) ;  /* 0x0000018000007945 */ /* 0x000fe40003800200 */
[----:B------:R-:W-:-:S04]  /*0670*/  FFMA.SAT R15, R0, R15, 0.5 ;  /* 0x3f000000000f7423 */ /* 0x000fc8000000200f */
[----:B------:R-:W-:-:S04]  /*0680*/  FFMA.RM R15, R15, R18, 12582913 ;  /* 0x4b4000010f0f7423 */ /* 0x000fc80000004012 */
[----:B------:R-:W-:Y:S01]  /*0690*/  FADD R17, R15, -12583039 ;  /* 0xcb40007f0f117421 */ /* 0x000fe20000000000 */
[----:B0-----:R-:W-:Y:S01]  /*06a0*/  FFMA R21, -R3, R20, 1 ;  /* 0x3f80000003157423 */ /* 0x001fe20000000114 */
[----:B------:R-:W-:Y:S02]  /*06b0*/  SHF.L.U32 R15, R15, 0x17, RZ ;  /* 0x000000170f0f7819 */ /* 0x000fe400000006ff */
[----:B------:R-:W-:-:S04]  /*06c0*/  FFMA R17, R0, 1.4426950216293334961, -R17 ;  /* 0x3fb8aa3b00117823 */ /* 0x000fc80000000811 */
[----:B------:R-:W-:Y:S01]  /*06d0*/  FFMA R17, R0, 1.925963033500011079e-08, R17 ;  /* 0x32a5706000117823 */ /* 0x000fe20000000011 */
[----:B------:R-:W-:-:S03]  /*06e0*/  VIADD R0, R12, 0x1 ;  /* 0x000000010c007836 */ /* 0x000fc60000000000 */
[----:B------:R-:W0:Y:S02]  /*06f0*/  MUFU.EX2 R18, R17 ;  /* 0x0000001100127308 */ /* 0x000e240000000800 */
[----:B------:R-:W-:Y:S01]  /*0700*/  I2FP.F32.S32 R19, R0 ;  /* 0x0000000000137245 */ /* 0x000fe20000201400 */
[----:B------:R-:W-:-:S04]  /*0710*/  FFMA R0, R20, R21, R20 ;  /* 0x0000001514007223 */ /* 0x000fc80000000014 */
[----:B------:R-:W-:-:S04]  /*0720*/  FMUL R20, R19, -R19 ;  /* 0x8000001313147220 */ /* 0x000fc80000400000 */
[----:B------:R-:W1:Y:S01]  /*0730*/  FCHK P0, R20, R3 ;  /* 0x0000000314007302 */ /* 0x000e620000000000 */
[----:B------:R-:W-:Y:S01]  /*0740*/  FFMA R19, R0, R20, RZ ;  /* 0x0000001400137223 */ /* 0x000fe200000000ff */
[----:B0-----:R-:W-:-:S03]  /*0750*/  FMUL R18, R15, R18 ;  /* 0x000000120f127220 */ /* 0x001fc60000400000 */
[----:B------:R-:W-:Y:S01]  /*0760*/  FFMA R15, -R3, R19, R20 ;  /* 0x00000013030f7223 */ /* 0x000fe20000000114 */
[----:B------:R-:W-:-:S03]  /*0770*/  FMUL R18, R18, R9 ;  /* 0x0000000912127220 */ /* 0x000fc60000400000 */
[----:B------:R-:W-:Y:S01]  /*0780*/  FFMA R0, R0, R15, R19 ;  /* 0x0000000f00007223 */ /* 0x000fe20000000013 */
[----:B--2---:R-:W-:Y:S01]  /*0790*/  FFMA R13, R18, R16, R13 ;  /* 0x00000010120d7223 */ /* 0x004fe2000000000d */
[----:B-1----:R-:W-:Y:S06]  /*07a0*/  @!P0 BRA `(.L_x_157) ;  /* 0x00000000000c8947 */ /* 0x002fec0003800000 */
[----:B------:R-:W-:Y:S02]  /*07b0*/  MOV R0, R20 ;  /* 0x0000001400007202 */ /* 0x000fe40000000f00 */
[----:B------:R-:W-:-:S07]  /*07c0*/  MOV R18, 0x7e0 ;  /* 0x000007e000127802 */ /* 0x000fce0000000f00 */
[----:B------:R-:W-:Y:S05]  /*07d0*/  CALL.REL.NOINC `($__internal_12_$__cuda_sm3x_div_rn_noftz_f32_slowpath) ;  /* 0x0000000c00e47944 */ /* 0x000fea0003c00000 */
.L_x_157:
[----:B------:R-:W-:Y:S05]  /*07e0*/  BSYNC.RECONVERGENT B0 ;  /* 0x0000000000007941 */ /* 0x000fea0003800200 */
.L_x_156:
[----:B------:R-:W2:Y:S01]  /*07f0*/  LDG.E R16, desc[UR6][R6.64] ;  /* 0x0000000606107981 */ /* 0x000ea2000c1e1900 */
[----:B------:R-:W-:Y:S02]  /*0800*/  HFMA2 R15, -RZ, RZ, 0.96630859375, -0.0022525787353515625 ;  /* 0x3bbb989dff0f7431 */ /* 0x000fe400000001ff */
[----:B------:R-:W-:Y:S01]  /*0810*/  IMAD.MOV.U32 R18, RZ, RZ, 0x437c0000 ;  /* 0x437c0000ff127424 */ /* 0x000fe200078e00ff */
[----:B------:R-:W0:Y:S01]  /*0820*/  MUFU.RCP R20, R3 ;  /* 0x0000000300147308 */ /* 0x000e220000001000 */
[----:B------:R-:W-:Y:S01]  /*0830*/  I2FP.F32.S32 R19, R12 ;  /* 0x0000000c00137245 */ /* 0x000fe20000201400 */
[----:B------:R-:W-:Y:S01]  /*0840*/  BSSY.RECONVERGENT B0, `(.L_x_158) ;  /* 0x0000016000007945 */ /* 0x000fe20003800200 */
[----:B------:R-:W-:-:S04]  /*0850*/  FFMA.SAT R15, R0, R15, 0.5 ;  /* 0x3f000000000f7423 */ /* 0x000fc8000000200f */
[----:B------:R-:W-:-:S04]  /*0860*/  FFMA.RM R15, R15, R18, 12582913 ;  /* 0x4b4000010f0f7423 */ /* 0x000fc80000004012 */
[----:B------:R-:W-:Y:S01]  /*0870*/  FADD R17, R15, -12583039 ;  /* 0xcb40007f0f117421 */ /* 0x000fe20000000000 */
[----:B0-----:R-:W-:Y:S01]  /*0880*/  FFMA R21, -R3, R20, 1 ;  /* 0x3f80000003157423 */ /* 0x001fe20000000114 */
[----:B------:R-:W-:Y:S02]  /*0890*/  SHF.L.U32 R15, R15, 0x17, RZ ;  /* 0x000000170f0f7819 */ /* 0x000fe400000006ff */
        /* <DEDUP_REMOVED lines=16> */
.L_x_159:
[----:B------:R-:W-:Y:S05]  /*09a0*/  BSYNC.RECONVERGENT B0 ;  /* 0x0000000000007941 */ /* 0x000fea0003800200 */
.L_x_158:
[----:B------:R0:W2:Y:S01]  /*09b0*/  LDG.E R16, desc[UR6][R6.64+0x4] ;  /* 0x0000040606107981 */ /* 0x0000a2000c1e1900 */
[----:B------:R-:W-:Y:S01]  /*09c0*/  MOV R15, 0x3bbb989d ;  /* 0x3bbb989d000f7802 */ /* 0x000fe20000000f00 */
[----:B------:R-:W-:Y:S01]  /*09d0*/  IMAD.MOV.U32 R18, RZ, RZ, 0x437c0000 ;  /* 0x437c0000ff127424 */ /* 0x000fe200078e00ff */
[----:B------:R-:W-:Y:S01]  /*09e0*/  IADD3 R10, PT, PT, R10, 0x4, RZ ;  /* 0x000000040a0a7810 */ /* 0x000fe20007ffe0ff */
[----:B------:R-:W-:Y:S02]  /*09f0*/  VIADD R12, R12, 0xfffffffc ;  /* 0xfffffffc0c0c7836 */ /* 0x000fe40000000000 */
[----:B------:R-:W-:Y:S01]  /*0a00*/  FFMA.SAT R15, R0, R15, 0.5 ;  /* 0x3f000000000f7423 */ /* 0x000fe2000000200f */
[----:B------:R-:W-:-:S03]  /*0a10*/  ISETP.NE.AND P0, PT, R10, RZ, PT ;  /* 0x000000ff0a00720c */ /* 0x000fc60003f05270 */
[----:B------:R-:W-:Y:S01]  /*0a20*/  FFMA.RM R15, R15, R18, 12582913 ;  /* 0x4b4000010f0f7423 */ /* 0x000fe20000004012 */
[----:B0-----:R-:W-:-:S03]  /*0a30*/  IADD3 R6, P1, PT, R6, 0x10, RZ ;  /* 0x0000001006067810 */ /* 0x001fc60007f3e0ff */
[C---:B------:R-:W-:Y:S01]  /*0a40*/  FADD R17, R15.reuse, -12583039 ;  /* 0xcb40007f0f117421 */ /* 0x040fe20000000000 */
[----:B------:R-:W-:Y:S02]  /*0a50*/  SHF.L.U32 R15, R15, 0x17, RZ ;  /* 0x000000170f0f7819 */ /* 0x000fe400000006ff */
[----:B------:R-:W-:Y:S01]  /*0a60*/  IADD3.X R21, PT, PT, RZ, R7, RZ, P1, !PT ;  /* 0x00000007ff157210 */ /* 0x000fe20000ffe4ff */
[----:B------:R-:W-:-:S04]  /*0a70*/  FFMA R17, R0, 1.4426950216293334961, -R17 ;  /* 0x3fb8aa3b00117823 */ /* 0x000fc80000000811 */
[----:B------:R-:W-:-:S04]  /*0a80*/  FFMA R17, R0, 1.925963033500011079e-08, R17 ;  /* 0x32a5706000117823 */ /* 0x000fc80000000011 */
[----:B------:R-:W0:Y:S02]  /*0a90*/  MUFU.EX2 R0, R17 ;  /* 0x0000001100007308 */ /* 0x000e240000000800 */
[----:B0-----:R-:W-:-:S04]  /*0aa0*/  FMUL R0, R15, R0 ;  /* 0x000000000f007220 */ /* 0x001fc80000400000 */
[----:B------:R-:W-:-:S04]  /*0ab0*/  FMUL R0, R0, R9 ;  /* 0x0000000900007220 */ /* 0x000fc80000400000 */
[----:B--2---:R-:W-:Y:S01]  /*0ac0*/  FFMA R13, R0, R16, R13 ;  /* 0x00000010000d7223 */ /* 0x004fe2000000000d */
[----:B------:R-:W-:Y:S06]  /*0ad0*/  @P0 BRA `(.L_x_160) ;  /* 0xfffffff800180947 */ /* 0x000fec000383ffff */
.L_x_151:
[----:B------:R-:W-:-:S13]  /*0ae0*/  ISETP.NE.AND P0, PT, R14, RZ, PT ;  /* 0x000000ff0e00720c */ /* 0x000fda0003f05270 */
[----:B------:R-:W-:Y:S05]  /*0af0*/  @!P0 BRA `(.L_x_146) ;  /* 0x0000000400848947 */ /* 0x000fea0003800000 */
[----:B------:R-:W-:-:S13]  /*0b00*/  ISETP.NE.AND P0, PT, R14, 0x1, PT ;  /* 0x000000010e00780c */ /* 0x000fda0003f05270 */
[----:B------:R-:W-:Y:S05]  /*0b10*/  @!P0 BRA `(.L_x_161) ;  /* 0x0000000000f48947 */ /* 0x000fea0003800000 */
[----:B------:R-:W0:Y:S01]  /*0b20*/  MUFU.RCP R6, R3 ;  /* 0x0000000300067308 */ /* 0x000e220000001000 */
[----:B---3--:R-:W-:Y:S01]  /*0b30*/  IADD3 R0, PT, PT, -R11, R8, RZ ;  /* 0x000000080b007210 */ /* 0x008fe20007ffe1ff */
[----:B------:R-:W-:Y:S03]  /*0b40*/  BSSY.RECONVERGENT B0, `(.L_x_162) ;  /* 0x000000d000007945 */ /* 0x000fe60003800200 */
        /* <DEDUP_REMOVED lines=11> */
[----:B-----5:R-:W-:Y:S05]  /*0c00*/  CALL.REL.NOINC `($__internal_12_$__cuda_sm3x_div_rn_noftz_f32_slowpath) ;  /* 0x0000000800d87944 */ /* 0x020fea0003c00000 */
.L_x_163:
[----:B------:R-:W-:Y:S05]  /*0c10*/  BSYNC.RECONVERGENT B0 ;  /* 0x0000000000007941 */ /* 0x000fea0003800200 */
.L_x_162:
[----:B-----5:R-:W-:-:S05]  /*0c20*/  IMAD.WIDE.U32 R6, R11, 0x4, R4 ;  /* 0x000000040b067825 */ /* 0x020fca00078e0004 */
[----:B------:R-:W2:Y:S01]  /*0c30*/  LDG.E R10, desc[UR6][R6.64] ;  /* 0x00000006060a7981 */ /* 0x000ea2000c1e1900 */
[----:B------:R-:W-:Y:S01]  /*0c40*/  HFMA2 R15, -RZ, RZ, 0.96630859375, -0.0022525787353515625 ;  /* 0x3bbb989dff0f7431 */ /* 0x000fe200000001ff */
[----:B------:R-:W-:Y:S01]  /*0c50*/  MOV R17, 0x437c0000 ;  /* 0x437c000000117802 */ /* 0x000fe20000000f00 */
[----:B------:R-:W0:Y:S01]  /*0c60*/  MUFU.RCP R14, R3 ;  /* 0x00000003000e7308 */ /* 0x000e220000001000 */
[----:B------:R-:W-:Y:S02]  /*0c70*/  BSSY.RECONVERGENT B0, `(.L_x_164) ;  /* 0x0000019000007945 */ /* 0x000fe40003800200 */
[----:B------:R-:W-:-:S04]  /*0c80*/  FFMA.SAT R12, R0, R15, 0.5 ;  /* 0x3f000000000c7423 */ /* 0x000fc8000000200f */
[----:B------:R-:W-:Y:S01]  /*0c90*/  FFMA.RM R12, R12, R17, 12582913 ;  /* 0x4b4000010c0c7423 */ /* 0x000fe20000004011 */
[----:B------:R-:W-:-:S03]  /*0ca0*/  LOP3.LUT R17, RZ, R11, RZ, 0x33, !PT ;  /* 0x0000000bff117212 */ /* 0x000fc600078e33ff */
[C---:B------:R-:W-:Y:S01]  /*0cb0*/  FADD R15, R12.reuse, -12583039 ;  /* 0xcb40007f0c0f7421 */ /* 0x040fe20000000000 */
[----:B0-----:R-:W-:Y:S01]  /*0cc0*/  FFMA R19, -R3, R14, 1 ;  /* 0x3f80000003137423 */ /* 0x001fe2000000010e */
[----:B------:R-:W-:Y:S01]  /*0cd0*/  IMAD.IADD R17, R17, 0x1, R8 ;  /* 0x0000000111117824 */ /* 0x000fe200078e0208 */
[----:B------:R-:W-:Y:S01]  /*0ce0*/  SHF.L.U32 R12, R12, 0x17, RZ ;  /* 0x000000170c0c7819 */ /* 0x000fe200000006ff */
[----:B------:R-:W-:-:S03]  /*0cf0*/  FFMA R15, R0, 1.4426950216293334961, -R15 ;  /* 0x3fb8aa3b000f7823 */ /* 0x000fc6000000080f */
[----:B------:R-:W-:Y:S01]  /*0d00*/  I2FP.F32.S32 R17, R17 ;  /* 0x0000001100117245 */ /* 0x000fe20000201400 */
[----:B------:R-:W-:Y:S01]  /*0d10*/  FFMA R15, R0, 1.925963033500011079e-08, R15 ;  /* 0x32a57060000f7823 */ /* 0x000fe2000000000f */
[----:B------:R-:W-:-:S03]  /*0d20*/  FFMA R0, R14, R19, R14 ;  /* 0x000000130e007223 */ /* 0x000fc6000000000e */
[----:B------:R-:W-:Y:S02]  /*0d30*/  FMUL R16, R17, -R17 ;  /* 0x8000001111107220 */ /* 0x000fe40000400000 */
[----:B------:R-:W0:Y:S02]  /*0d40*/  MUFU.EX2 R15, R15 ;  /* 0x0000000f000f7308 */ /* 0x000e240000000800 */
[----:B------:R-:W-:-:S04]  /*0d50*/  FFMA R17, R0, R16, RZ ;  /* 0x0000001000117223 */ /* 0x000fc800000000ff */
[----:B------:R-:W-:Y:S02]  /*0d60*/  FFMA R14, -R3, R17, R16 ;  /* 0x00000011030e7223 */ /* 0x000fe40000000110 */
[----:B------:R-:W1:Y:S02]  /*0d70*/  FCHK P0, R16, R3 ;  /* 0x0000000310007302 */ /* 0x000e640000000000 */
[----:B------:R-:W-:Y:S01]  /*0d80*/  FFMA R0, R0, R14, R17 ;  /* 0x0000000e00007223 */ /* 0x000fe20000000011 */
[----:B0-----:R-:W-:-:S04]  /*0d90*/  FMUL R12, R12, R15 ;  /* 0x0000000f0c0c7220 */ /* 0x001fc80000400000 */
[----:B------:R-:W-:-:S04]  /*0da0*/  FMUL R12, R12, R9 ;  /* 0x000000090c0c7220 */ /* 0x000fc80000400000 */
[----:B--2---:R-:W-:Y:S01]  /*0db0*/  FFMA R13, R12, R10, R13 ;  /* 0x0000000a0c0d7223 */ /* 0x004fe2000000000d */
[----:B-1----:R-:W-:Y:S06]  /*0dc0*/  @!P0 BRA `(.L_x_165) ;  /* 0x00000000000c8947 */ /* 0x002fec0003800000 */
[----:B------:R-:W-:Y:S02]  /*0dd0*/  MOV R0, R16 ;  /* 0x0000001000007202 */ /* 0x000fe40000000f00 */
[----:B------:R-:W-:-:S07]  /*0de0*/  MOV R18, 0xe00 ;  /* 0x00000e0000127802 */ /* 0x000fce0000000f00 */
[----:B------:R-:W-:Y:S05]  /*0df0*/  CALL.REL.NOINC `($__internal_12_$__cuda_sm3x_div_rn_noftz_f32_slowpath) ;  /* 0x00000008005c7944 */ /* 0x000fea0003c00000 */
.L_x_165:
[----:B------:R-:W-:Y:S05]  /*0e00*/  BSYNC.RECONVERGENT B0 ;  /* 0x0000000000007941 */ /* 0x000fea0003800200 */
.L_x_164:
[----:B------:R-:W2:Y:S01]  /*0e10*/  LDG.E R6, desc[UR6][R6.64+0x4] ;  /* 0x0000040606067981 */ /* 0x000ea2000c1e1900 */
[----:B------:R-:W-:Y:S01]  /*0e20*/  HFMA2 R15, -RZ, RZ, 0.96630859375, -0.0022525787353515625 ;  /* 0x3bbb989dff0f7431 */ /* 0x000fe200000001ff */
[----:B------:R-:W-:Y:S02]  /*0e30*/  MOV R17, 0x437c0000 ;  /* 0x437c000000117802 */ /* 0x000fe40000000f00 */
[----:B------:R-:W-:Y:S02]  /*0e40*/  IADD3 R11, PT, PT, R11, 0x2, RZ ;  /* 0x000000020b0b7810 */ /* 0x000fe40007ffe0ff */
[----:B------:R-:W-:-:S04]  /*0e50*/  FFMA.SAT R10, R0, R15, 0.5 ;  /* 0x3f000000000a7423 */ /* 0x000fc8000000200f */
[----:B------:R-:W-:-:S04]  /*0e60*/  FFMA.RM R10, R10, R17, 12582913 ;  /* 0x4b4000010a0a7423 */ /* 0x000fc80000004011 */
[C---:B------:R-:W-:Y:S01]  /*0e70*/  FADD R15, R10.reuse, -12583039 ;  /* 0xcb40007f0a0f7421 */ /* 0x040fe20000000000 */
[----:B------:R-:W-:-:S03]  /*0e80*/  IMAD.SHL.U32 R10, R10, 0x800000, RZ ;  /* 0x008000000a0a7824 */ /* 0x000fc600078e00ff */
[----:B------:R-:W-:-:S04]  /*0e90*/  FFMA R15, R0, 1.4426950216293334961, -R15 ;  /* 0x3fb8aa3b000f7823 */ /* 0x000fc8000000080f */
[----:B------:R-:W-:-:S06]  /*0ea0*/  FFMA R15, R0, 1.925963033500011079e-08, R15 ;  /* 0x32a57060000f7823 */ /* 0x000fcc000000000f */
[----:B------:R-:W0:Y:S02]  /*0eb0*/  MUFU.EX2 R15, R15 ;  /* 0x0000000f000f7308 */ /* 0x000e240000000800 */
[----:B0-----:R-:W-:-:S04]  /*0ec0*/  FMUL R10, R10, R15 ;  /* 0x0000000f0a0a7220 */ /* 0x001fc80000400000 */
[----:B------:R-:W-:-:S04]  /*0ed0*/  FMUL R10, R10, R9 ;  /* 0x000000090a0a7220 */ /* 0x000fc80000400000 */
[----:B--2---:R-:W-:-:S07]  /*0ee0*/  FFMA R13, R10, R6, R13 ;  /* 0x000000060a0d7223 */ /* 0x004fce000000000d */
.L_x_161:
[----:B------:R-:W0:Y:S02]  /*0ef0*/  LDCU UR4, c[0x0][0x398] ;  /* 0x00007300ff0477ac */ /* 0x000e240008000800 */
[----:B0-----:R-:W-:-:S04]  /*0f00*/  ULOP3.LUT UR4, UR4, 0x1, URZ, 0xc0, !UPT ;  /* 0x0000000104047892 */ /* 0x001fc8000f8ec0ff */
[----:B------:R-:W-:-:S09]  /*0f10*/  UISETP.NE.U32.AND UP0, UPT, UR4, 0x1, UPT ;  /* 0x000000010400788c */ /* 0x000fd2000bf05070 */
[----:B------:R-:W-:Y:S05]  /*0f20*/  BRA.U UP0, `(.L_x_146) ;  /* 0x0000000100787547 */ /* 0x000fea000b800000 */
[----:B------:R-:W0:Y:S01]  /*0f30*/  MUFU.RCP R6, R3 ;  /* 0x0000000300067308 */ /* 0x000e220000001000 */
[----:B---3--:R-:W-:Y:S01]  /*0f40*/  IADD3 R0, PT, PT, R8, -R11, RZ ;  /* 0x8000000b08007210 */ /* 0x008fe20007ffe0ff */
        /* <DEDUP_REMOVED lines=13> */
.L_x_167:
[----:B------:R-:W-:Y:S05]  /*1020*/  BSYNC.RECONVERGENT B0 ;  /* 0x0000000000007941 */ /* 0x000fea0003800200 */
.L_x_166:
[----:B-----5:R-:W-:-:S06]  /*1030*/  IMAD.WIDE.U32 R4, R11, 0x4, R4 ;  /* 0x000000040b047825 */ /* 0x020fcc00078e0004 */
[----:B------:R-:W2:Y:S01]  /*1040*/  LDG.E R4, desc[UR6][R4.64] ;  /* 0x0000000604047981 */ /* 0x000ea2000c1e1900 */
[----:B------:R-:W-:Y:S02]  /*1050*/  HFMA2 R3, -RZ, RZ, 0.96630859375, -0.0022525787353515625 ;  /* 0x3bbb989dff037431 */ /* 0x000fe400000001ff */
[----:B------:R-:W-:-:S03]  /*1060*/  IMAD.MOV.U32 R6, RZ, RZ, 0x437c0000 ;  /* 0x437c0000ff067424 */ /* 0x000fc600078e00ff */
[----:B------:R-:W-:-:S04]  /*1070*/  FFMA.SAT R3, R0, R3, 0.5 ;  /* 0x3f00000000037423 */ /* 0x000fc80000002003 */
[----:B------:R-:W-:-:S04]  /*1080*/  FFMA.RM R3, R3, R6, 12582913 ;  /* 0x4b40000103037423 */ /* 0x000fc80000004006 */
[C---:B------:R-:W-:Y:S01]  /*1090*/  FADD R7, R3.reuse, -12583039 ;  /* 0xcb40007f03077421 */ /* 0x040fe20000000000 */
[----:B------:R-:W-:-:S03]  /*10a0*/  SHF.L.U32 R3, R3, 0x17, RZ ;  /* 0x0000001703037819 */ /* 0x000fc600000006ff */
[----:B------:R-:W-:-:S04]  /*10b0*/  FFMA R7, R0, 1.4426950216293334961, -R7 ;  /* 0x3fb8aa3b00077823 */ /* 0x000fc80000000807 */
[----:B------:R-:W-:-:S04]  /*10c0*/  FFMA R7, R0, 1.925963033500011079e-08, R7 ;  /* 0x32a5706000077823 */ /* 0x000fc80000000007 */
[----:B------:R-:W0:Y:S02]  /*10d0*/  MUFU.EX2 R0, R7 ;  /* 0x0000000700007308 */ /* 0x000e240000000800 */
[----:B0-----:R-:W-:-:S04]  /*10e0*/  FMUL R0, R3, R0 ;  /* 0x0000000003007220 */ /* 0x001fc80000400000 */
[----:B------:R-:W-:-:S04]  /*10f0*/  FMUL R0, R0, R9 ;  /* 0x0000000900007220 */ /* 0x000fc80000400000 */
[----:B--2---:R-:W-:-:S07]  /*1100*/  FFMA R13, R0, R4, R13 ;  /* 0x00000004000d7223 */ /* 0x004fce000000000d */
.L_x_146:
[----:B-----5:R-:W1:Y:S02]  /*1110*/  LDC.64 R4, c[0x0][0x390] ;  /* 0x0000e400ff047b82 */ /* 0x020e640000000a00 */
[----:B-1----:R-:W-:-:S06]  /*1120*/  IMAD.WIDE.U32 R4, R2, 0x8, R4 ;  /* 0x0000000802047825 */ /* 0x002fcc00078e0004 */
[----:B------:R-:W3:Y:S02]  /*1130*/  LDG.E.64 R4, desc[UR6][R4.64] ;  /* 0x0000000604047981 */ /* 0x000ee4000c1e1b00 */
[----:B---3--:R-:W-:-:S05]  /*1140*/  IMAD.WIDE.U32 R6, R8, 0x4, R4 ;  /* 0x0000000408067825 */ /* 0x008fca00078e0004 */
[----:B------:R-:W2:Y:S01]  /*1150*/  LDG.E R3, desc[UR6][R6.64] ;  /* 0x0000000606037981 */ /* 0x000ea2000c1e1900 */
[----:B------:R-:W-:Y:S01]  /*1160*/  BSSY.RECONVERGENT B0, `(.L_x_168) ;  /* 0x000000d000007945 */ /* 0x000fe20003800200 */
[----:B--2---:R-:W0:Y:S08]  /*1170*/  MUFU.RCP R0, R3 ;  /* 0x0000000300007308 */ /* 0x004e300000001000 */
        /* <DEDUP_REMOVED lines=9> */
[----:B------:R-:W-:Y:S05]  /*1210*/  CALL.REL.NOINC `($__internal_12_$__cuda_sm3x_div_rn_noftz_f32_slowpath) ;  /* 0x0000000400547944 */ /* 0x000fea0003c00000 */
[----:B------:R-:W-:-:S07]  /*1220*/  MOV R11, R0 ;  /* 0x00000000000b7202 */ /* 0x000fce0000000f00 */
.L_x_169:
[----:B------:R-:W-:Y:S05]  /*1230*/  BSYNC.RECONVERGENT B0 ;  /* 0x0000000000007941 */ /* 0x000fea0003800200 */
.L_x_168:
[----:B------:R-:W0:Y:S02]  /*1240*/  LDC.64 R4, c[0x0][0x380] ;  /* 0x0000e000ff047b82 */ /* 0x000e240000000a00 */
[----:B0-----:R-:W-:-:S06]  /*1250*/  IMAD.WIDE.U32 R2, R2, 0x8, R4 ;  /* 0x0000000802027825 */ /* 0x001fcc00078e0004 */
[----:B------:R-:W2:Y:S02]  /*1260*/  LDG.E.64 R2, desc[UR6][R2.64] ;  /* 0x0000000602027981 */ /* 0x000ea4000c1e1b00 */
[----:B--2---:R-:W-:-:S05]  /*1270*/  IMAD.WIDE.U32 R8, R8, 0x4, R2 ;  /* 0x0000000408087825 */ /* 0x004fca00078e0002 */
[----:B------:R-:W-:Y:S01]  /*1280*/  STG.E desc[UR6][R8.64], R11 ;  /* 0x0000000b08007986 */ /* 0x000fe2000c101906 */
[----:B------:R-:W-:Y:S05]  /*1290*/  EXIT ;  /* 0x000000000000794d */ /* 0x000fea0003800000 */
        .weak           $__internal_10_$__cuda_sm20_rcp_rn_f32_slowpath
        .type           $__internal_10_$__cuda_sm20_rcp_rn_f32_slowpath,@function
        .size           $__internal_10_$__cuda_sm20_rcp_rn_f32_slowpath,($__internal_11_$__cuda_sm20_sqrt_rn_f32_slowpath - $__internal_10_$__cuda_sm20_rcp_rn_f32_slowpath)
$__internal_10_$__cuda_sm20_rcp_rn_f32_slowpath:
[----:B------:R-:W-:-:S04]  /*12a0*/  SHF.L.U32 R0, R6, 0x1, RZ ;  /* 0x0000000106007819 */ /* 0x000fc800000006ff */
[----:B------:R-:W-:Y:S01]  /*12b0*/  SHF.R.U32.HI R12, RZ, 0x18, R0 ;  /* 0x00000018ff0c7819 */ /* 0x000fe20000011600 */
[----:B------:R-:W-:-:S03]  /*12c0*/  IMAD.MOV.U32 R0, RZ, RZ, R6 ;  /* 0x000000ffff007224 */ /* 0x000fc600078e0006 */
[----:B------:R-:W-:-:S13]  /*12d0*/  ISETP.NE.U32.AND P0, PT, R12, RZ, PT ;  /* 0x000000ff0c00720c */ /* 0x000fda0003f05070 */
[----:B------:R-:W-:Y:S05]  /*12e0*/  @P0 BRA `(.L_x_170) ;  /* 0x00000000002c0947 */ /* 0x000fea0003800000 */
[----:B------:R-:W-:-:S04]  /*12f0*/  SHF.L.U32 R5, R0, 0x1, RZ ;  /* 0x0000000100057819 */ /* 0x000fc800000006ff */
[----:B------:R-:W-:-:S13]  /*1300*/  ISETP.NE.AND P0, PT, R5, RZ, PT ;  /* 0x000000ff0500720c */ /* 0x000fda0003f05270 */
[----:B------:R2:W3:Y:S01]  /*1310*/  @!P0 MUFU.RCP R5, R0 ;  /* 0x0000000000058308 */ /* 0x0004e20000001000 */
[----:B------:R-:W-:Y:S05]  /*1320*/  @!P0 BRA `(.L_x_171) ;  /* 0x0000000000a48947 */ /* 0x000fea0003800000 */
[----:B------:R-:W-:-:S04]  /*1330*/  FFMA R6, R0, 1.84467440737095516160e+19, RZ ;  /* 0x5f80000000067823 */ /* 0x000fc800000000ff */
[----:B---3--:R-:W2:Y:S02]  /*1340*/  MUFU.RCP R5, R6 ;  /* 0x0000000600057308 */ /* 0x008ea40000001000 */
[----:B--2---:R-:W-:-:S04]  /*1350*/  FFMA R0, R6, R5, -1 ;  /* 0xbf80000006007423 */ /* 0x004fc80000000005 */
[----:B------:R-:W-:-:S04]  /*1360*/  FADD.FTZ R0, -R0, -RZ ;  /* 0x800000ff00007221 */ /* 0x000fc80000010100 */
[----:B------:R-:W-:-:S04]  /*1370*/  FFMA R0, R5, R0, R5 ;  /* 0x0000000005007223 */ /* 0x000fc80000000005 */
[----:B------:R-:W-:Y:S01]  /*1380*/  FFMA R5, R0, 1.84467440737095516160e+19, RZ ;  /* 0x5f80000000057823 */ /* 0x000fe200000000ff */
[----:B------:R-:W-:Y:S06]  /*1390*/  BRA `(.L_x_171) ;  /* 0x0000000000887947 */ /* 0x000fec0003800000 */
.L_x_170:
[----:B------:R-:W-:-:S04]  /*13a0*/  IADD3 R14, PT, PT, R12, -0xfd, RZ ;  /* 0xffffff030c0e7810 */ /* 0x000fc80007ffe0ff */
[----:B------:R-:W-:-:S13]  /*13b0*/  ISETP.GT.U32.AND P0, PT, R14, 0x1, PT ;  /* 0x000000010e00780c */ /* 0x000fda0003f04070 */
[----:B------:R-:W-:Y:S05]  /*13c0*/  @P0 BRA `(.L_x_172) ;  /* 0x0000000000780947 */ /* 0x000fea0003800000 */
[----:B------:R-:W-:Y:S01]  /*13d0*/  LOP3.LUT R5, R0, 0x7fffff, RZ, 0xc0, !PT ;  /* 0x007fffff00057812 */ /* 0x000fe200078ec0ff */
[----:B------:R-:W-:-:S03]  /*13e0*/  HFMA2 R11, -RZ, RZ, 0, 1.78813934326171875e-07 ;  /* 0x00000003ff0b7431 */ /* 0x000fc600000001ff */
[----:B------:R-:W-:-:S04]  /*13f0*/  LOP3.LUT R5, R5, 0x3f800000, RZ, 0xfc, !PT ;  /* 0x3f80000005057812 */ /* 0x000fc800078efcff */
[----:B------:R-:W0:Y:S01]  /*1400*/  MUFU.RCP R6, R5 ;  /* 0x0000000500067308 */ /* 0x000e220000001000 */
[----:B------:R-:W-:Y:S01]  /*1410*/  SHF.L.U32 R11, R11, R14, RZ ;  /* 0x0000000e0b0b7219 */ /* 0x000fe200000006ff */
[----:B0-----:R-:W-:-:S04]  /*1420*/  FFMA R7, R5, R6, -1 ;  /* 0xbf80000005077423 */ /* 0x001fc80000000006 */
[----:B------:R-:W-:-:S04]  /*1430*/  FADD.FTZ R7, -R7, -RZ ;  /* 0x800000ff07077221 */ /* 0x000fc80000010100 */
[CCC-:B------:R-:W-:Y:S01]  /*1440*/  FFMA.RM R9, R6.reuse, R7.reuse, R6.reuse ;  /* 0x0000000706097223 */ /* 0x1c0fe20000004006 */
[----:B------:R-:W-:-:S04]  /*1450*/  FFMA.RP R10, R6, R7, R6 ;  /* 0x00000007060a7223 */ /* 0x000fc80000008006 */
[C---:B------:R-:W-:Y:S02]  /*1460*/  LOP3.LUT R6, R9.reuse, 0x7fffff, RZ, 0xc0, !PT ;  /* 0x007fffff09067812 */ /* 0x040fe400078ec0ff */
[----:B------:R-:W-:Y:S02]  /*1470*/  FSETP.NEU.FTZ.AND P0, PT, R9, R10, PT ;  /* 0x0000000a0900720b */ /* 0x000fe40003f1d000 */
[----:B------:R-:W-:Y:S02]  /*1480*/  LOP3.LUT R6, R6, 0x800000, RZ, 0xfc, !PT ;  /* 0x0080000006067812 */ /* 0x000fe400078efcff */
[----:B------:R-:W-:Y:S02]  /*1490*/  SEL R7, RZ, 0xffffffff, !P0 ;  /* 0xffffffffff077807 */ /* 0x000fe40004000000 */
[----:B------:R-:W-:Y:S02]  /*14a0*/  LOP3.LUT R11, R11, R6, RZ, 0xc0, !PT ;  /* 0x000000060b0b7212 */ /* 0x000fe400078ec0ff */
[----:B------:R-:W-:-:S02]  /*14b0*/  IADD3 R7, PT, PT, -R7, RZ, RZ ;  /* 0x000000ff07077210 */ /* 0x000fc40007ffe1ff */
[-C--:B------:R-:W-:Y:S02]  /*14c0*/  SHF.R.U32.HI R11, RZ, R14.reuse, R11 ;  /* 0x0000000eff0b7219 */ /* 0x080fe4000001160b */
[----:B------:R-:W-:Y:S02]  /*14d0*/  LOP3.LUT P1, RZ, R7, R14, R6, 0xf8, !PT ;  /* 0x0000000e07ff7212 */ /* 0x000fe4000782f806 */
[C---:B------:R-:W-:Y:S02]  /*14e0*/  LOP3.LUT P0, RZ, R11.reuse, 0x1, RZ, 0xc0, !PT ;  /* 0x000000010bff7812 */ /* 0x040fe4000780c0ff */
[----:B------:R-:W-:-:S04]  /*14f0*/  LOP3.LUT P2, RZ, R11, 0x2, RZ, 0xc0, !PT ;  /* 0x000000020bff7812 */ /* 0x000fc8000784c0ff */
[----:B------:R-:W-:Y:S02]  /*1500*/  PLOP3.LUT P0, PT, P0, P1, P2, 0xe0, 0x0 ;  /* 0x000000000000781c */ /* 0x000fe40000703c20 */
[----:B------:R-:W-:Y:S02]  /*1510*/  LOP3.LUT P1, RZ, R0, 0x7fffff, RZ, 0xc0, !PT ;  /* 0x007fffff00ff7812 */ /* 0x000fe4000782c0ff */
[----:B------:R-:W-:-:S05]  /*1520*/  SEL R5, RZ, 0x1, !P0 ;  /* 0x00000001ff057807 */ /* 0x000fca0004000000 */
[----:B------:R-:W-:-:S05]  /*1530*/  IMAD.MOV R5, RZ, RZ, -R5 ;  /* 0x000000ffff057224 */ /* 0x000fca00078e0a05 */
[----:B------:R-:W-:Y:S02]  /*1540*/  ISETP.GE.AND P0, PT, R5, RZ, PT ;  /* 0x000000ff0500720c */ /* 0x000fe40003f06270 */
[----:B------:R-:W-:-:S04]  /*1550*/  IADD3 R5, PT, PT, R12, -0xfc, RZ ;  /* 0xffffff040c057810 */ /* 0x000fc80007ffe0ff */
[----:B------:R-:W-:-:S07]  /*1560*/  SHF.R.U32.HI R5, RZ, R5, R6 ;  /* 0x00000005ff057219 */ /* 0x000fce0000011606 */
[----:B------:R-:W-:-:S04]  /*1570*/  @!P0 IADD3 R5, PT, PT, R5, 0x1, RZ ;  /* 0x0000000105058810 */ /* 0x000fc80007ffe0ff */
[----:B------:R-:W-:-:S04]  /*1580*/  @!P1 SHF.L.U32 R5, R5, 0x1, RZ ;  /* 0x0000000105059819 */ /* 0x000fc800000006ff */
[----:B------:R-:W-:Y:S01]  /*1590*/  LOP3.LUT R5, R5, 0x80000000, R0, 0xf8, !PT ;  /* 0x8000000005057812 */ /* 0x000fe200078ef800 */
[----:B------:R-:W-:Y:S06]  /*15a0*/  BRA `(.L_x_171) ;  /* 0x0000000000047947 */ /* 0x000fec0003800000 */
.L_x_172:
[----:B------:R0:W1:Y:S02]  /*15b0*/  MUFU.RCP R5, R0 ;  /* 0x0000000000057308 */ /* 0x0000640000001000 */
.L_x_171:
[----:B-1-3--:R-:W-:Y:S01]  /*15c0*/  MOV R9, R5 ;  /* 0x0000000500097202 */ /* 0x00afe20000000f00 */
[----:B------:R-:W-:-:S04]  /*15d0*/  IMAD.MOV.U32 R5, RZ, RZ, 0x0 ;  /* 0x00000000ff057424 */ /* 0x000fc800078e00ff */
[----:B0-2---:R-:W-:Y:S05]  /*15e0*/  RET.REL.NODEC R4 `(_Z13filterKernelZPPfS0_S0_ii) ;  /* 0xffffffe804847950 */ /* 0x005fea0003c3ffff */
        .weak           $__internal_11_$__cuda_sm20_sqrt_rn_f32_slowpath
        .type           $__internal_11_$__cuda_sm20_sqrt_rn_f32_slowpath,@function
        .size           $__internal_11_$__cuda_sm20_sqrt_rn_f32_slowpath,($__internal_12_$__cuda_sm3x_div_rn_noftz_f32_slowpath - $__internal_11_$__cuda_sm20_sqrt_rn_f32_slowpath)
$__internal_11_$__cuda_sm20_sqrt_rn_f32_slowpath:
[----:B------:R-:W-:-:S13]  /*15f0*/  LOP3.LUT P0, RZ, R0, 0x7fffffff, RZ, 0xc0, !PT ;  /* 0x7fffffff00ff7812 */ /* 0x000fda000780c0ff */
[----:B------:R-:W-:Y:S01]  /*1600*/  @!P0 MOV R4, R0 ;  /* 0x0000000000048202 */ /* 0x000fe20000000f00 */
[----:B------:R-:W-:Y:S06]  /*1610*/  @!P0 BRA `(.L_x_173) ;  /* 0x0000000000448947 */ /* 0x000fec0003800000 */
[----:B------:R-:W-:-:S13]  /*1620*/  FSETP.GEU.FTZ.AND P0, PT, R0, RZ, PT ;  /* 0x000000ff0000720b */ /* 0x000fda0003f1e000 */
[----:B------:R-:W-:Y:S01]  /*1630*/  @!P0 MOV R4, 0x7fffffff ;  /* 0x7fffffff00048802 */ /* 0x000fe20000000f00 */
[----:B------:R-:W-:Y:S06]  /*1640*/  @!P0 BRA `(.L_x_173) ;  /* 0x0000000000388947 */ /* 0x000fec0003800000 */
[----:B------:R-:W-:-:S13]  /*1650*/  FSETP.GTU.FTZ.AND P0, PT, |R0|, +INF , PT ;  /* 0x7f8000000000780b */ /* 0x000fda0003f1c200 */
[----:B------:R-:W-:Y:S01]  /*1660*/  @P0 FADD.FTZ R4, R0, 1 ;  /* 0x3f80000000040421 */ /* 0x000fe20000010000 */
[----:B------:R-:W-:Y:S06]  /*1670*/  @P0 BRA `(.L_x_173) ;  /* 0x00000000002c0947 */ /* 0x000fec0003800000 */
[----:B------:R-:W-:-:S13]  /*1680*/  FSETP.NEU.FTZ.AND P0, PT, |R0|, +INF , PT ;  /* 0x7f8000000000780b */ /* 0x000fda0003f1d200 */
[----:B------:R-:W-:Y:S01]  /*1690*/  @!P0 MOV R4, R0 ;  /* 0x0000000000048202 */ /* 0x000fe20000000f00 */
        /* <DEDUP_REMOVED lines=9> */
.L_x_173:
[----:B------:R-:W-:Y:S01]  /*1730*/  HFMA2 R5, -RZ, RZ, 0, 0 ;  /* 0x00000000ff057431 */ /* 0x000fe200000001ff */
[----:B------:R-:W-:Y:S01]  /*1740*/  MOV R0, R4 ;  /* 0x0000000400007202 */ /* 0x000fe20000000f00 */
[----:B------:R-:W-:-:S04]  /*1750*/  IMAD.MOV.U32 R4, RZ, RZ, R6 ;  /* 0x000000ffff047224 */ /* 0x000fc800078e0006 */
[----:B------:R-:W-:Y:S05]  /*1760*/  RET.REL.NODEC R4 `(_Z13filterKernelZPPfS0_S0_ii) ;  /* 0xffffffe804247950 */ /* 0x000fea0003c3ffff */
        .weak           $__internal_12_$__cuda_sm3x_div_rn_noftz_f32_slowpath
        .type           $__internal_12_$__cuda_sm3x_div_rn_noftz_f32_slowpath,@function
        .size           $__internal_12_$__cuda_sm3x_div_rn_noftz_f32_slowpath,(.L_x_463 - $__internal_12_$__cuda_sm3x_div_rn_noftz_f32_slowpath)
$__internal_12_$__cuda_sm3x_div_rn_noftz_f32_slowpath:
[----:B------:R-:W-:Y:S01]  /*1770*/  SHF.R.U32.HI R16, RZ, 0x17, R3 ;  /* 0x00000017ff107819 */ /* 0x000fe20000011603 */
[----:B------:R-:W-:Y:S01]  /*1780*/  BSSY.RECONVERGENT B1, `(.L_x_174) ;  /* 0x0000063000017945 */ /* 0x000fe20003800200 */
[----:B------:R-:W-:Y:S02]  /*1790*/  SHF.R.U32.HI R21, RZ, 0x17, R0 ;  /* 0x00000017ff157819 */ /* 0x000fe40000011600 */
[----:B------:R-:W-:Y:S02]  /*17a0*/  LOP3.LUT R16, R16, 0xff, RZ, 0xc0, !PT ;  /* 0x000000ff10107812 */ /* 0x000fe400078ec0ff */
[----:B------:R-:W-:Y:S02]  /*17b0*/  LOP3.LUT R21, R21, 0xff, RZ, 0xc0, !PT ;  /* 0x000000ff15157812 */ /* 0x000fe400078ec0ff */
[----:B------:R-:W-:Y:S02]  /*17c0*/  IADD3 R20, PT, PT, R16, -0x1, RZ ;  /* 0xffffffff10147810 */ /* 0x000fe40007ffe0ff */
[----:B------:R-:W-:-:S02]  /*17d0*/  IADD3 R17, PT, PT, R21, -0x1, RZ ;  /* 0xffffffff15117810 */ /* 0x000fc40007ffe0ff */
[----:B------:R-:W-:Y:S02]  /*17e0*/  ISETP.GT.U32.AND P0, PT, R20, 0xfd, PT ;  /* 0x000000fd1400780c */ /* 0x000fe40003f04070 */
[----:B------:R-:W-:Y:S02]  /*17f0*/  MOV R23, R3 ;  /* 0x0000000300177202 */ /* 0x000fe40000000f00 */
        /* <DEDUP_REMOVED lines=22> */
[----:B------:R-:W-:Y:S01]  /*1960*/  @!P0 FFMA R0, R0, 1.84467440737095516160e+19, RZ ;  /* 0x5f80000000008823 */ /* 0x000fe200000000ff */
[----:B------:R-:W-:Y:S01]  /*1970*/  @!P0 MOV R15, 0xffffffc0 ;  /* 0xffffffc0000f8802 */ /* 0x000fe20000000f00 */
[----:B------:R-:W-:-:S03]  /*1980*/  @!P1 FFMA R23, R3, 1.84467440737095516160e+19, RZ ;  /* 0x5f80000003179823 */ /* 0x000fc600000000ff */
[----:B------:R-:W-:-:S07]  /*1990*/  @!P1 IADD3 R15, PT, PT, R15, 0x40, RZ ;  /* 0x000000400f0f9810 */ /* 0x000fce0007ffe0ff */
.L_x_175:
[----:B------:R-:W-:Y:S01]  /*19a0*/  LEA R20, R16, 0xc0800000, 0x17 ;  /* 0xc080000010147811 */ /* 0x000fe200078eb8ff */
[----:B------:R-:W-:Y:S01]  /*19b0*/  VIADD R21, R21, 0xffffff81 ;  /* 0xffffff8115157836 */ /* 0x000fe20000000000 */
[----:B------:R-:W-:Y:S02]  /*19c0*/  BSSY.RECONVERGENT B2, `(.L_x_180) ;  /* 0x0000035000027945 */ /* 0x000fe40003800200 */
[----:B------:R-:W-:Y:S01]  /*19d0*/  IADD3 R22, PT, PT, -R20, R23, RZ ;  /* 0x0000001714167210 */ /* 0x000fe20007ffe1ff */
[----:B------:R-:W-:-:S03]  /*19e0*/  IMAD R0, R21, -0x800000, R0 ;  /* 0xff80000015007824 */ /* 0x000fc600078e0200 */
        /* <DEDUP_REMOVED lines=13> */
[----:B------:R-:W-:-:S04]  /*1ac0*/  IADD3 R15, PT, PT, R16, R21, RZ ;  /* 0x00000015100f7210 */ /* 0x000fc80007ffe0ff */
[----:B------:R-:W-:-:S04]  /*1ad0*/  IADD3 R16, PT, PT, R15, -0x1, RZ ;  /* 0xffffffff0f107810 */ /* 0x000fc80007ffe0ff */
        /* <DEDUP_REMOVED lines=10> */
[CCC-:B------:R-:W-:Y:S01]  /*1b80*/  FFMA.RP R16, R17.reuse, R23.reuse, R20.reuse ;  /* 0x0000001711107223 */ /* 0x1c0fe20000008014 */
[----:B------:R-:W-:Y:S01]  /*1b90*/  FFMA.RM R17, R17, R23, R20 ;  /* 0x0000001711117223 */ /* 0x000fe20000004014 */
[----:B------:R-:W-:Y:S02]  /*1ba0*/  IADD3 R20, PT, PT, R15, 0x20, RZ ;  /* 0x000000200f147810 */ /* 0x000fe40007ffe0ff */
[----:B------:R-:W-:Y:S02]  /*1bb0*/  LOP3.LUT R21, R21, 0x7fffff, RZ, 0xc0, !PT ;  /* 0x007fffff15157812 */ /* 0x000fe400078ec0ff */
[----:B------:R-:W-:Y:S02]  /*1bc0*/  ISETP.NE.AND P2, PT, R15, RZ, PT ;  /* 0x000000ff0f00720c */ /* 0x000fe40003f45270 */
[----:B------:R-:W-:Y:S02]  /*1bd0*/  LOP3.LUT R21, R21, 0x800000, RZ, 0xfc, !PT ;  /* 0x0080000015157812 */ /* 0x000fe400078efcff */
[----:B------:R-:W-:Y:S01]  /*1be0*/  ISETP.NE.AND P1, PT, R15, RZ, PT ;  /* 0x000000ff0f00720c */ /* 0x000fe20003f25270 */
[----:B------:R-:W-:Y:S01]  /*1bf0*/  IMAD.MOV R15, RZ, RZ, -R15 ;  /* 0x000000ffff0f7224 */ /* 0x000fe200078e0a0f */
[----:B------:R-:W-:-:S02]  /*1c00*/  SHF.L.U32 R20, R21, R20, RZ ;  /* 0x0000001415147219 */ /* 0x000fc400000006ff */
[----:B------:R-:W-:Y:S02]  /*1c10*/  FSETP.NEU.FTZ.AND P0, PT, R16, R17, PT ;  /* 0x000000111000720b */ /* 0x000fe40003f1d000 */
[----:B------:R-:W-:Y:S02]  /*1c20*/  SEL R16, R15, RZ, P2 ;  /* 0x000000ff0f107207 */ /* 0x000fe40001000000 */
[----:B------:R-:W-:Y:S02]  /*1c30*/  ISETP.NE.AND P1, PT, R20, RZ, P1 ;  /* 0x000000ff1400720c */ /* 0x000fe40000f25270 */
[----:B------:R-:W-:Y:S02]  /*1c40*/  SHF.R.U32.HI R16, RZ, R16, R21 ;  /* 0x00000010ff107219 */ /* 0x000fe40000011615 */
[----:B------:R-:W-:Y:S02]  /*1c50*/  PLOP3.LUT P0, PT, P0, P1, PT, 0xf8, 0x8f ;  /* 0x00000000008f781c */ /* 0x000fe40000703f70 */
[----:B------:R-:W-:-:S02]  /*1c60*/  SHF.R.U32.HI R20, RZ, 0x1, R16 ;  /* 0x00000001ff147819 */ /* 0x000fc40000011610 */
[----:B------:R-:W-:-:S04]  /*1c70*/  SEL R15, RZ, 0x1, !P0 ;  /* 0x00000001ff0f7807 */ /* 0x000fc80004000000 */
[----:B------:R-:W-:-:S04]  /*1c80*/  LOP3.LUT R15, R15, 0x1, R20, 0xf8, !PT ;  /* 0x000000010f0f7812 */ /* 0x000fc800078ef814 */
[----:B------:R-:W-:-:S04]  /*1c90*/  LOP3.LUT R15, R15, R16, RZ, 0xc0, !PT ;  /* 0x000000100f0f7212 */ /* 0x000fc800078ec0ff */
[----:B------:R-:W-:-:S04]  /*1ca0*/  IADD3 R15, PT, PT, R20, R15, RZ ;  /* 0x0000000f140f7210 */ /* 0x000fc80007ffe0ff */
[----:B------:R-:W-:Y:S01]  /*1cb0*/  LOP3.LUT R0, R15, R0, RZ, 0xfc, !PT ;  /* 0x000000000f007212 */ /* 0x000fe200078efcff */
[----:B------:R-:W-:Y:S06]  /*1cc0*/  BRA `(.L_x_183) ;  /* 0x0000000000107947 */ /* 0x000fec0003800000 */
.L_x_182:
[----:B------:R-:W-:-:S04]  /*1cd0*/  LOP3.LUT R0, R0, 0x80000000, RZ, 0xc0, !PT ;  /* 0x8000000000007812 */ /* 0x000fc800078ec0ff */
[----:B------:R-:W-:Y:S01]  /*1ce0*/  LOP3.LUT R0, R0, 0x7f800000, RZ, 0xfc, !PT ;  /* 0x7f80000000007812 */ /* 0x000fe200078efcff */
[----:B------:R-:W-:Y:S06]  /*1cf0*/  BRA `(.L_x_183) ;  /* 0x0000000000047947 */ /* 0x000fec0003800000 */
.L_x_181:
[----:B------:R-:W-:-:S07]  /*1d00*/  LEA R0, R21, R0, 0x17 ;  /* 0x0000000015007211 */ /* 0x000fce00078eb8ff */
.L_x_183:
[----:B------:R-:W-:Y:S05]  /*1d10*/  BSYNC.RECONVERGENT B2 ;  /* 0x0000000000027941 */ /* 0x000fea0003800200 */
.L_x_180:
[----:B------:R-:W-:Y:S05]  /*1d20*/  BRA `(.L_x_184) ;  /* 0x0000000000207947 */ /* 0x000fea0003800000 */
.L_x_179:
[----:B------:R-:W-:-:S04]  /*1d30*/  LOP3.LUT R0, R23, 0x80000000, R0, 0x48, !PT ;  /* 0x8000000017007812 */ /* 0x000fc800078e4800 */
[----:B------:R-:W-:Y:S01]  /*1d40*/  LOP3.LUT R0, R0, 0x7f800000, RZ, 0xfc, !PT ;  /* 0x7f80000000007812 */ /* 0x000fe200078efcff */
[----:B------:R-:W-:Y:S06]  /*1d50*/  BRA `(.L_x_184) ;  /* 0x0000000000147947 */ /* 0x000fec0003800000 */
.L_x_178:
[----:B------:R-:W-:Y:S01]  /*1d60*/  LOP3.LUT R0, R23, 0x80000000, R0, 0x48, !PT ;  /* 0x8000000017007812 */ /* 0x000fe200078e4800 */
[----:B------:R-:W-:Y:S06]  /*1d70*/  BRA `(.L_x_184) ;  /* 0x00000000000c7947 */ /* 0x000fec0003800000 */
.L_x_177:
[----:B------:R-:W0:Y:S01]  /*1d80*/  MUFU.RSQ R0, -QNAN ;  /* 0xffc0000000007908 */ /* 0x000e220000001400 */
[----:B------:R-:W-:Y:S05]  /*1d90*/  BRA `(.L_x_184) ;  /* 0x0000000000047947 */ /* 0x000fea0003800000 */
.L_x_176:
[----:B------:R-:W-:-:S07]  /*1da0*/  FADD.FTZ R0, R0, R3 ;  /* 0x0000000300007221 */ /* 0x000fce0000010000 */
.L_x_184:
[----:B------:R-:W-:Y:S05]  /*1db0*/  BSYNC.RECONVERGENT B1 ;  /* 0x0000000000017941 */ /* 0x000fea0003800200 */
.L_x_174:
[----:B------:R-:W-:Y:S01]  /*1dc0*/  HFMA2 R17, -RZ, RZ, 0, 0 ;  /* 0x00000000ff117431 */ /* 0x000fe200000001ff */
[----:B------:R-:W-:-:S04]  /*1dd0*/  MOV R16, R18 ;  /* 0x0000001200107202 */ /* 0x000fc80000000f00 */
[----:B0-----:R-:W-:Y:S05]  /*1de0*/  RET.REL.NODEC R16 `(_Z13filterKernelZPPfS0_S0_ii) ;  /* 0xffffffe010847950 */ /* 0x001fea0003c3ffff */
.L_x_185:
        /* <DEDUP_REMOVED lines=9> */
.L_x_463:


//--------------------- .text._Z13filterKernelXPPfS0_ii --------------------------
	.section	.text._Z13filterKernelXPPfS0_ii,"ax",@progbits
	.align	128
        .global         _Z13filterKernelXPPfS0_ii
        .type           _Z13filterKernelXPPfS0_ii,@function
        .size           _Z13filterKernelXPPfS0_ii,(.L_x_466 - _Z13filterKernelXPPfS0_ii)
        .other          _Z13filterKernelXPPfS0_ii,@"STO_CUDA_ENTRY STV_DEFAULT"
_Z13filterKernelXPPfS0_ii:
.text._Z13filterKernelXPPfS0_ii:
        /* <DEDUP_REMOVED lines=17> */
[----:B-1-3--:R-:W-:Y:S05]  /*0110*/  CALL.REL.NOINC `($__internal_14_$__cuda_sm20_sqrt_rn_f32_slowpath) ;  /* 0x0000001000f87944 */ /* 0x00afea0003c00000 */
[----:B------:R-:W-:Y:S05]  /*0120*/  BRA `(.L_x_188) ;  /* 0x0000000000107947 */ /* 0x000fea0003800000 */
.L_x_187:
[----:B------:R-:W-:Y:S01]  /*0130*/  FMUL.FTZ R7, R0, R5 ;  /* 0x0000000500077220 */ /* 0x000fe20000410000 */
[----:B------:R-:W-:-:S03]  /*0140*/  FMUL.FTZ R5, R5, 0.5 ;  /* 0x3f00000005057820 */ /* 0x000fc60000410000 */
[----:B------:R-:W-:-:S04]  /*0150*/  FFMA R0, -R7, R7, R0 ;  /* 0x0000000707007223 */ /* 0x000fc80000000100 */
[----:B------:R-:W-:-:S07]  /*0160*/  FFMA R0, R0, R5, R7 ;  /* 0x0000000500007223 */ /* 0x000fce0000000007 */
.L_x_188:
[----:B------:R-:W-:-:S05]  /*0170*/  FMUL R7, R3, R0 ;  /* 0x0000000003077220 */ /* 0x000fca0000400000 */
[----:B------:R-:W-:-:S04]  /*0180*/  IADD3 R0, PT, PT, R7, 0x1800000, RZ ;  /* 0x0180000007007810 */ /* 0x000fc80007ffe0ff */
[----:B------:R-:W-:-:S04]  /*0190*/  LOP3.LUT R0, R0, 0x7f800000, RZ, 0xc0, !PT ;  /* 0x7f80000000007812 */ /* 0x000fc800078ec0ff */
[----:B------:R-:W-:-:S13]  /*01a0*/  ISETP.GT.U32.AND P0, PT, R0, 0x1ffffff, PT ;  /* 0x01ffffff0000780c */ /* 0x000fda0003f04070 */
[----:B------:R-:W-:Y:S05]  /*01b0*/  @P0 BRA `(.L_x_189) ;  /* 0x00000000000c0947 */ /* 0x000fea0003800000 */
[----:B------:R-:W-:-:S07]  /*01c0*/  MOV R4, 0x1e0 ;  /* 0x000001e000047802 */ /* 0x000fce0000000f00 */
[----:B-1-3--:R-:W-:Y:S05]  /*01d0*/  CALL.REL.NOINC `($__internal_13_$__cuda_sm20_rcp_rn_f32_slowpath) ;  /* 0x0000000c00f47944 */ /* 0x00afea0003c00000 */
[----:B------:R-:W-:Y:S05]  /*01e0*/  BRA `(.L_x_190) ;  /* 0x0000000000107947 */ /* 0x000fea0003800000 */
.L_x_189:
[----:B------:R-:W0:Y:S02]  /*01f0*/  MUFU.RCP R8, R7 ;  /* 0x0000000700087308 */ /* 0x000e240000001000 */
[----:B0-----:R-:W-:-:S04]  /*0200*/  FFMA R0, R7, R8, -1 ;  /* 0xbf80000007007423 */ /* 0x001fc80000000008 */
[----:B------:R-:W-:-:S04]  /*0210*/  FADD.FTZ R5, -R0, -RZ ;  /* 0x800000ff00057221 */ /* 0x000fc80000010100 */
[----:B------:R-:W-:-:S07]  /*0220*/  FFMA R8, R8, R5, R8 ;  /* 0x0000000508087223 */ /* 0x000fce0000000008 */
.L_x_190:
[----:B------:R-:W0:Y:S01]  /*0230*/  LDCU UR4, c[0x0][0x390] ;  /* 0x00007200ff0477ac */ /* 0x000e220008000800 */
[C---:B------:R-:W-:Y:S01]  /*0240*/  FADD R0, R3.reuse, R3 ;  /* 0x0000000303007221 */ /* 0x040fe20000000000 */
[----:B------:R-:W-:Y:S01]  /*0250*/  HFMA2 R7, -RZ, RZ, 0, 0 ;  /* 0x00000000ff077431 */ /* 0x000fe200000001ff */
[----:B------:R-:W-:Y:S02]  /*0260*/  MOV R12, RZ ;  /* 0x000000ff000c7202 */ /* 0x000fe40000000f00 */
[----:B------:R-:W-:Y:S01]  /*0270*/  FMUL R3, R3, R0 ;  /* 0x0000000003037220 */ /* 0x000fe20000400000 */
[----:B0-----:R-:W-:Y:S02]  /*0280*/  UISETP.GE.U32.AND UP0, UPT, UR4, 0x4, UPT ;  /* 0x000000040400788c */ /* 0x001fe4000bf06070 */
[----:B------:R-:W-:-:S07]  /*0290*/  ULOP3.LUT UR8, UR4, 0x3, URZ, 0xc0, !UPT ;  /* 0x0000000304087892 */ /* 0x000fce000f8ec0ff */
[----:B------:R-:W-:Y:S05]  /*02a0*/  BRA.U !UP0, `(.L_x_191) ;  /* 0x0000000908147547 */ /* 0x000fea000b800000 */
[----:B------:R-:W0:Y:S01]  /*02b0*/  LDCU.64 UR6, c[0x0][0x380] ;  /* 0x00007000ff0677ac */ /* 0x000e220008000a00 */
[----:B-1----:R-:W-:Y:S01]  /*02c0*/  VIADD R9, R6, 0xfffffffd ;  /* 0xfffffffd06097836 */ /* 0x002fe20000000000 */
[----:B------:R-:W-:Y:S01]  /*02d0*/  MOV R12, RZ ;  /* 0x000000ff000c7202 */ /* 0x000fe20000000f00 */
[----:B------:R-:W-:-:S06]  /*02e0*/  ULOP3.LUT UR4, UR4, 0x7ffffffc, URZ, 0xc0, !UPT ;  /* 0x7ffffffc04047892 */ /* 0x000fcc000f8ec0ff */
[----:B------:R-:W-:Y:S01]  /*02f0*/  MOV R7, UR4 ;  /* 0x0000000400077c02 */ /* 0x000fe20008000f00 */
[----:B0-----:R-:W-:-:S04]  /*0300*/  UIADD3 UR5, UP0, UPT, UR6, 0x10, URZ ;  /* 0x0000001006057890 */ /* 0x001fc8000ff1e0ff */
[----:B------:R-:W-:Y:S02]  /*0310*/  UIADD3.X UR6, UPT, UPT, URZ, UR7, URZ, UP0, !UPT ;  /* 0x00000007ff067290 */ /* 0x000fe400087fe4ff */
[----:B------:R-:W-:Y:S01]  /*0320*/  MOV R11, UR5 ;  /* 0x00000005000b7c02 */ /* 0x000fe20008000f00 */
[----:B------:R-:W-:-:S03]  /*0330*/  UIADD3 UR7, UPT, UPT, -UR4, URZ, URZ ;  /* 0x000000ff04077290 */ /* 0x000fc6000fffe1ff */
[----:B------:R-:W-:-:S09]  /*0340*/  MOV R16, UR6 ;  /* 0x0000000600107c02 */ /* 0x000fd20008000f00 */
.L_x_196:
[----:B------:R-:W0:Y:S01]  /*0350*/  MUFU.RCP R4, R3 ;  /* 0x0000000300047308 */ /* 0x000e220000001000 */
[C---:B------:R-:W-:Y:S01]  /*0360*/  VIADD R0, R9.reuse, 0x3 ;  /* 0x0000000309007836 */ /* 0x040fe20000000000 */
[----:B------:R-:W-:-:S04]  /*0370*/  IADD3 R14, PT, PT, R9, 0x2, RZ ;  /* 0x00000002090e7810 */ /* 0x000fc80007ffe0ff */
        /* <DEDUP_REMOVED lines=8> */
[----:B------:R-:W-:Y:S02]  /*0400*/  MOV R4, R11 ;  /* 0x0000000b00047202 */ /* 0x000fe40000000f00 */
[----:B------:R-:W-:Y:S01]  /*0410*/  MOV R5, R16 ;  /* 0x0000001000057202 */ /* 0x000fe20000000f00 */
[----:B-1----:R-:W-:Y:S06]  /*0420*/  @!P0 BRA `(.L_x_192) ;  /* 0x00000000000c8947 */ /* 0x002fec0003800000 */
[----:B------:R-:W-:-:S07]  /*0430*/  MOV R10, 0x450 ;  /* 0x00000450000a7802 */ /* 0x000fce0000000f00 */
[----:B---3--:R-:W-:Y:S05]  /*0440*/  CALL.REL.NOINC `($__internal_15_$__cuda_sm3x_div_rn_noftz_f32_slowpath) ;  /* 0x00000010008c7944 */ /* 0x008fea0003c00000 */
[----:B------:R-:W-:-:S07]  /*0450*/  MOV R13, R0 ;  /* 0x00000000000d7202 */ /* 0x000fce0000000f00 */
.L_x_192:
[----:B------:R-:W3:Y:S01]  /*0460*/  LDG.E.64 R10, desc[UR10][R4.64+-0x10] ;  /* 0xfffff00a040a7981 */ /* 0x000ee2000c1e1b00 */
[----:B------:R-:W-:Y:S02]  /*0470*/  HFMA2 R15, -RZ, RZ, 3.7421875, 0 ;  /* 0x437c0000ff0f7431 */ /* 0x000fe400000001ff */
[----:B------:R-:W-:-:S04]  /*0480*/  IMAD.MOV.U32 R0, RZ, RZ, 0x3bbb989d ;  /* 0x3bbb989dff007424 */ /* 0x000fc800078e00ff */
[----:B------:R-:W-:-:S04]  /*0490*/  FFMA.SAT R0, R13, R0, 0.5 ;  /* 0x3f0000000d007423 */ /* 0x000fc80000002000 */
[----:B------:R-:W-:-:S04]  /*04a0*/  FFMA.RM R15, R0, R15, 12582913 ;  /* 0x4b400001000f7423 */ /* 0x000fc8000000400f */
[----:B------:R-:W-:Y:S01]  /*04b0*/  FADD R0, R15, -12583039 ;  /* 0xcb40007f0f007421 */ /* 0x000fe20000000000 */
[----:B------:R-:W0:Y:S03]  /*04c0*/  MUFU.RCP R18, R3 ;  /* 0x0000000300127308 */ /* 0x000e260000001000 */
[----:B------:R-:W-:Y:S01]  /*04d0*/  FFMA R0, R13, 1.4426950216293334961, -R0 ;  /* 0x3fb8aa3b0d007823 */ /* 0x000fe20000000800 */
[----:B------:R-:W-:-:S03]  /*04e0*/  I2FP.F32.S32 R14, R14 ;  /* 0x0000000e000e7245 */ /* 0x000fc60000201400 */
[----:B------:R-:W-:Y:S01]  /*04f0*/  FFMA R13, R13, 1.925963033500011079e-08, R0 ;  /* 0x32a570600d0d7823 */ /* 0x000fe20000000000 */
[----:B---3--:R-:W-:-:S06]  /*0500*/  IMAD.WIDE.U32 R10, R2, 0x4, R10 ;  /* 0x00000004020a7825 */ /* 0x008fcc00078e000a */
[----:B------:R1:W2:Y:S01]  /*0510*/  LDG.E R11, desc[UR10][R10.64] ;  /* 0x0000000a0a0b7981 */ /* 0x0002a2000c1e1900 */
[----:B------:R-:W3:Y:S01]  /*0520*/  MUFU.EX2 R16, R13 ;  /* 0x0000000d00107308 */ /* 0x000ee20000000800 */
[----:B------:R-:W-:Y:S01]  /*0530*/  FMUL R14, R14, -R14 ;  /* 0x8000000e0e0e7220 */ /* 0x000fe20000400000 */
[----:B0-----:R-:W-:Y:S01]  /*0540*/  FFMA R17, -R3, R18, 1 ;  /* 0x3f80000003117423 */ /* 0x001fe20000000112 */
[----:B------:R-:W-:-:S03]  /*0550*/  SHF.L.U32 R15, R15, 0x17, RZ ;  /* 0x000000170f0f7819 */ /* 0x000fc600000006ff */
[----:B------:R-:W-:Y:S02]  /*0560*/  FFMA R0, R18, R17, R18 ;  /* 0x0000001112007223 */ /* 0x000fe40000000012 */
[----:B------:R-:W0:Y:S02]  /*0570*/  FCHK P0, R14, R3 ;  /* 0x000000030e007302 */ /* 0x000e240000000000 */
[----:B------:R-:W-:-:S04]  /*0580*/  FFMA R17, R0, R14, RZ ;  /* 0x0000000e00117223 */ /* 0x000fc800000000ff */
[----:B-1----:R-:W-:Y:S01]  /*0590*/  FFMA R10, -R3, R17, R14 ;  /* 0x00000011030a7223 */ /* 0x002fe2000000010e */
[----:B---3--:R-:W-:-:S03]  /*05a0*/  FMUL R15, R15, R16 ;  /* 0x000000100f0f7220 */ /* 0x008fc60000400000 */
[----:B------:R-:W-:Y:S01]  /*05b0*/  FFMA R0, R0, R10, R17 ;  /* 0x0000000a00007223 */ /* 0x000fe20000000011 */
[----:B------:R-:W-:-:S04]  /*05c0*/  FMUL R15, R15, R8 ;  /* 0x000000080f0f7220 */ /* 0x000fc80000400000 */
[----:B--2---:R-:W-:Y:S01]  /*05d0*/  FFMA R12, R15, R11, R12 ;  /* 0x0000000b0f0c7223 */ /* 0x004fe2000000000c */
[----:B0-----:R-:W-:Y:S06]  /*05e0*/  @!P0 BRA `(.L_x_193) ;  /* 0x00000000000c8947 */ /* 0x001fec0003800000 */
[----:B------:R-:W-:Y:S02]  /*05f0*/  MOV R0, R14 ;  /* 0x0000000e00007202 */ /* 0x000fe40000000f00 */
[----:B------:R-:W-:-:S07]  /*0600*/  MOV R10, 0x620 ;  /* 0x00000620000a7802 */ /* 0x000fce0000000f00 */
[----:B------:R-:W-:Y:S05]  /*0610*/  CALL.REL.NOINC `($__internal_15_$__cuda_sm3x_div_rn_noftz_f32_slowpath) ;  /* 0x0000001000187944 */ /* 0x000fea0003c00000 */
.L_x_193:
[----:B------:R-:W2:Y:S01]  /*0620*/  LDG.E.64 R10, desc[UR10][R4.64+-0x8] ;  /* 0xfffff80a040a7981 */ /* 0x000ea2000c1e1b00 */
[----:B------:R-:W-:Y:S01]  /*0630*/  MOV R13, 0x3bbb989d ;  /* 0x3bbb989d000d7802 */ /* 0x000fe20000000f00 */
[----:B------:R-:W-:-:S04]  /*0640*/  IMAD.MOV.U32 R14, RZ, RZ, 0x437c0000 ;  /* 0x437c0000ff0e7424 */ /* 0x000fc800078e00ff */
[----:B------:R-:W-:Y:S01]  /*0650*/  FFMA.SAT R13, R0, R13, 0.5 ;  /* 0x3f000000000d7423 */ /* 0x000fe2000000200d */
[----:B------:R-:W0:Y:S03]  /*0660*/  MUFU.RCP R16, R3 ;  /* 0x0000000300107308 */ /* 0x000e260000001000 */
[----:B------:R-:W-:-:S04]  /*0670*/  FFMA.RM R13, R13, R14, 12582913 ;  /* 0x4b4000010d0d7423 */ /* 0x000fc8000000400e */
[----:B------:R-:W-:-:S04]  /*0680*/  FADD R15, R13, -12583039 ;  /* 0xcb40007f0d0f7421 */ /* 0x000fc80000000000 */
[----:B------:R-:W-:-:S04]  /*0690*/  FFMA R15, R0, 1.4426950216293334961, -R15 ;  /* 0x3fb8aa3b000f7823 */ /* 0x000fc8000000080f */
[----:B------:R-:W-:Y:S01]  /*06a0*/  FFMA R15, R0, 1.925963033500011079e-08, R15 ;  /* 0x32a57060000f7823 */ /* 0x000fe2000000000f */
[----:B------:R-:W-:Y:S01]  /*06b0*/  IADD3 R0, PT, PT, R9, 0x1, RZ ;  /* 0x0000000109007810 */ /* 0x000fe20007ffe0ff */
[----:B--2---:R-:W-:-:S06]  /*06c0*/  IMAD.WIDE.U32 R10, R2, 0x4, R10 ;  /* 0x00000004020a7825 */ /* 0x004fcc00078e000a */
[----:B------:R1:W2:Y:S01]  /*06d0*/  LDG.E R11, desc[UR10][R10.64] ;  /* 0x0000000a0a0b7981 */ /* 0x0002a2000c1e1900 */
[----:B0-----:R-:W-:Y:S01]  /*06e0*/  FFMA R17, -R3, R16, 1 ;  /* 0x3f80000003117423 */ /* 0x001fe20000000110 */
[----:B------:R-:W0:Y:S01]  /*06f0*/  MUFU.EX2 R14, R15 ;  /* 0x0000000f000e7308 */ /* 0x000e220000000800 */
[----:B------:R-:W-:Y:S02]  /*0700*/  SHF.L.U32 R13, R13, 0x17, RZ ;  /* 0x000000170d0d7819 */ /* 0x000fe400000006ff */
[----:B-1----:R-:W-:Y:S01]  /*0710*/  I2FP.F32.S32 R10, R0 ;  /* 0x00000000000a7245 */ /* 0x002fe20000201400 */
        /* <DEDUP_REMOVED lines=12> */
[----:B------:R-:W-:Y:S05]  /*07e0*/  CALL.REL.NOINC `($__internal_15_$__cuda_sm3x_div_rn_noftz_f32_slowpath) ;  /* 0x0000000c00a47944 */ /* 0x000fea0003c00000 */
.L_x_194:
[----:B------:R-:W2:Y:S01]  /*07f0*/  LDG.E.64 R10, desc[UR10][R4.64] ;  /* 0x0000000a040a7981 */ /* 0x000ea2000c1e1b00 */
[----:B------:R-:W-:Y:S02]  /*0800*/  HFMA2 R13, -RZ, RZ, 0.96630859375, -0.0022525787353515625 ;  /* 0x3bbb989dff0d7431 */ /* 0x000fe400000001ff */
[----:B------:R-:W-:-:S03]  /*0810*/  IMAD.MOV.U32 R14, RZ, RZ, 0x437c0000 ;  /* 0x437c0000ff0e7424 */ /* 0x000fc600078e00ff */
[----:B------:R-:W-:-:S04]  /*0820*/  FFMA.SAT R13, R0, R13, 0.5 ;  /* 0x3f000000000d7423 */ /* 0x000fc8000000200d */
[----:B------:R-:W-:-:S04]  /*0830*/  FFMA.RM R13, R13, R14, 12582913 ;  /* 0x4b4000010d0d7423 */ /* 0x000fc8000000400e */
[----:B------:R-:W-:Y:S01]  /*0840*/  FADD R15, R13, -12583039 ;  /* 0xcb40007f0d0f7421 */ /* 0x000fe20000000000 */
[----:B------:R-:W0:Y:S03]  /*0850*/  MUFU.RCP R18, R3 ;  /* 0x0000000300127308 */ /* 0x000e260000001000 */
[----:B------:R-:W-:Y:S01]  /*0860*/  FFMA R15, R0, 1.4426950216293334961, -R15 ;  /* 0x3fb8aa3b000f7823 */ /* 0x000fe2000000080f */
[----:B--2---:R-:W-:-:S06]  /*0870*/  IMAD.WIDE.U32 R10, R2, 0x4, R10 ;  /* 0x00000004020a7825 */ /* 0x004fcc00078e000a */
[----:B------:R1:W2:Y:S01]  /*0880*/  LDG.E R11, desc[UR10][R10.64] ;  /* 0x0000000a0a0b7981 */ /* 0x0002a2000c1e1900 */
[----:B------:R-:W-:Y:S01]  /*0890*/  FFMA R15, R0, 1.925963033500011079e-08, R15 ;  /* 0x32a57060000f7823 */ /* 0x000fe2000000000f */
[----:B------:R-:W-:Y:S01]  /*08a0*/  I2FP.F32.S32 R16, R9 ;  /* 0x0000000900107245 */ /* 0x000fe20000201400 */
[----:B0-----:R-:W-:Y:S01]  /*08b0*/  FFMA R17, -R3, R18, 1 ;  /* 0x3f80000003117423 */ /* 0x001fe20000000112 */
[----:B------:R-:W-:Y:S01]  /*08c0*/  SHF.L.U32 R13, R13, 0x17, RZ ;  /* 0x000000170d0d7819 */ /* 0x000fe200000006ff */
[----:B------:R-:W0:Y:S02]  /*08d0*/  MUFU.EX2 R14, R15 ;  /* 0x0000000f000e7308 */ /* 0x000e240000000800 */
[----:B------:R-:W-:Y:S01]  /*08e0*/  FMUL R16, R16, -R16 ;  /* 0x8000001010107220 */ /* 0x000fe20000400000 */
[----:B------:R-:W-:-:S04]  /*08f0*/  FFMA R0, R18, R17, R18 ;  /* 0x0000001112007223 */ /* 0x000fc80000000012 */
[----:B------:R-:W-:Y:S01]  /*0900*/  FFMA R17, R0, R16, RZ ;  /* 0x0000001000117223 */ /* 0x000fe200000000ff */
[----:B------:R-:W3:Y:S03]  /*0910*/  FCHK P0, R16, R3 ;  /* 0x0000000310007302 */ /* 0x000ee60000000000 */
[----:B-1----:R-:W-:-:S04]  /*0920*/  FFMA R10, -R3, R17, R16 ;  /* 0x00000011030a7223 */ /* 0x002fc80000000110 */
[----:B------:R-:W-:Y:S01]  /*0930*/  FFMA R0, R0, R10, R17 ;  /* 0x0000000a00007223 */ /* 0x000fe20000000011 */
[----:B0-----:R-:W-:-:S04]  /*0940*/  FMUL R13, R13, R14 ;  /* 0x0000000e0d0d7220 */ /* 0x001fc80000400000 */
[----:B------:R-:W-:-:S04]  /*0950*/  FMUL R13, R13, R8 ;  /* 0x000000080d0d7220 */ /* 0x000fc80000400000 */
[----:B--2---:R-:W-:Y:S01]  /*0960*/  FFMA R12, R13, R11, R12 ;  /* 0x0000000b0d0c7223 */ /* 0x004fe2000000000c */
[----:B---3--:R-:W-:Y:S06]  /*0970*/  @!P0 BRA `(.L_x_195) ;  /* 0x00000000000c8947 */ /* 0x008fec0003800000 */
[----:B------:R-:W-:Y:S02]  /*0980*/  MOV R0, R16 ;  /* 0x0000001000007202 */ /* 0x000fe40000000f00 */
[----:B------:R-:W-:-:S07]  /*0990*/  MOV R10, 0x9b0 ;  /* 0x000009b0000a7802 */ /* 0x000fce0000000f00 */
[----:B------:R-:W-:Y:S05]  /*09a0*/  CALL.REL.NOINC `($__internal_15_$__cuda_sm3x_div_rn_noftz_f32_slowpath) ;  /* 0x0000000c00347944 */ /* 0x000fea0003c00000 */
.L_x_195:
[----:B------:R-:W2:Y:S01]  /*09b0*/  LDG.E.64 R10, desc[UR10][R4.64+0x8] ;  /* 0x0000080a040a7981 */ /* 0x000ea2000c1e1b00 */
[----:B------:R-:W-:Y:S02]  /*09c0*/  MOV R13, 0x3bbb989d ;  /* 0x3bbb989d000d7802 */ /* 0x000fe40000000f00 */
[----:B------:R-:W-:-:S03]  /*09d0*/  MOV R14, 0x437c0000 ;  /* 0x437c0000000e7802 */ /* 0x000fc60000000f00 */
[----:B------:R-:W-:-:S04]  /*09e0*/  FFMA.SAT R13, R0, R13, 0.5 ;  /* 0x3f000000000d7423 */ /* 0x000fc8000000200d */
[----:B------:R-:W-:-:S04]  /*09f0*/  FFMA.RM R13, R13, R14, 12582913 ;  /* 0x4b4000010d0d7423 */ /* 0x000fc8000000400e */
[----:B------:R-:W-:-:S04]  /*0a00*/  FADD R15, R13, -12583039 ;  /* 0xcb40007f0d0f7421 */ /* 0x000fc80000000000 */
[----:B------:R-:W-:-:S04]  /*0a10*/  FFMA R15, R0, 1.4426950216293334961, -R15 ;  /* 0x3fb8aa3b000f7823 */ /* 0x000fc8000000080f */
[----:B------:R-:W-:Y:S01]  /*0a20*/  FFMA R15, R0, 1.925963033500011079e-08, R15 ;  /* 0x32a57060000f7823 */ /* 0x000fe2000000000f */
[----:B--2---:R-:W-:-:S06]  /*0a30*/  IMAD.WIDE.U32 R10, R2, 0x4, R10 ;  /* 0x00000004020a7825 */ /* 0x004fcc00078e000a */
[----:B------:R0:W2:Y:S01]  /*0a40*/  LDG.E R10, desc[UR10][R10.64] ;  /* 0x0000000a0a0a7981 */ /* 0x0000a2000c1e1900 */
[----:B------:R-:W1:Y:S01]  /*0a50*/  MUFU.EX2 R0, R15 ;  /* 0x0000000f00007308 */ /* 0x000e620000000800 */
[----:B------:R-:W-:Y:S01]  /*0a60*/  UIADD3 UR7, UPT, UPT, UR7, 0x4, URZ ;  /* 0x0000000407077890 */ /* 0x000fe2000fffe0ff */
[----:B------:R-:W-:Y:S01]  /*0a70*/  IMAD.SHL.U32 R13, R13, 0x800000, RZ ;  /* 0x008000000d0d7824 */ /* 0x000fe200078e00ff */
[----:B------:R-:W-:Y:S02]  /*0a80*/  IADD3 R9, PT, PT, R9, -0x4, RZ ;  /* 0xfffffffc09097810 */ /* 0x000fe40007ffe0ff */
[----:B------:R-:W-:Y:S01]  /*0a90*/  UISETP.NE.AND UP0, UPT, UR7, URZ, UPT ;  /* 0x000000ff0700728c */ /* 0x000fe2000bf05270 */
[----:B0-----:R-:W-:-:S04]  /*0aa0*/  IADD3 R11, P0, PT, R4, 0x20, RZ ;  /* 0x00000020040b7810 */ /* 0x001fc80007f1e0ff */
[----:B------:R-:W-:Y:S01]  /*0ab0*/  IADD3.X R16, PT, PT, RZ, R5, RZ, P0, !PT ;  /* 0x00000005ff107210 */ /* 0x000fe200007fe4ff */
[----:B-1----:R-:W-:-:S04]  /*0ac0*/  FMUL R13, R13, R0 ;  /* 0x000000000d0d7220 */ /* 0x002fc80000400000 */
[----:B------:R-:W-:-:S04]  /*0ad0*/  FMUL R13, R13, R8 ;  /* 0x000000080d0d7220 */ /* 0x000fc80000400000 */
[----:B--2---:R-:W-:Y:S01]  /*0ae0*/  FFMA R12, R13, R10, R12 ;  /* 0x0000000a0d0c7223 */ /* 0x004fe2000000000c */
[----:B------:R-:W-:Y:S06]  /*0af0*/  BRA.U UP0, `(.L_x_196) ;  /* 0xfffffff900147547 */ /* 0x000fec000b83ffff */
.L_x_191:
[----:B------:R-:W-:-:S09]  /*0b00*/  UISETP.NE.AND UP0, UPT, UR8, URZ, UPT ;  /* 0x000000ff0800728c */ /* 0x000fd2000bf05270 */
[----:B------:R-:W-:Y:S05]  /*0b10*/  BRA.U !UP0, `(.L_x_186) ;  /* 0x00000005088c7547 */ /* 0x000fea000b800000 */
[----:B------:R-:W-:-:S09]  /*0b20*/  UISETP.NE.AND UP0, UPT, UR8, 0x1, UPT ;  /* 0x000000010800788c */ /* 0x000fd2000bf05270 */
[----:B------:R-:W-:Y:S05]  /*0b30*/  BRA.U !UP0, `(.L_x_197) ;  /* 0x0000000108f87547 */ /* 0x000fea000b800000 */
[----:B------:R-:W0:Y:S01]  /*0b40*/  MUFU.RCP R4, R3 ;  /* 0x0000000300047308 */ /* 0x000e220000001000 */
[----:B-1----:R-:W-:-:S04]  /*0b50*/  IADD3 R0, PT, PT, -R7, R6, RZ ;  /* 0x0000000607007210 */ /* 0x002fc80007ffe1ff */
        /* <DEDUP_REMOVED lines=11> */
[----:B---3--:R-:W-:Y:S05]  /*0c10*/  CALL.REL.NOINC `($__internal_15_$__cuda_sm3x_div_rn_noftz_f32_slowpath) ;  /* 0x0000000800987944 */ /* 0x008fea0003c00000 */
.L_x_198:
[----:B------:R-:W0:Y:S02]  /*0c20*/  LDC.64 R4, c[0x0][0x380] ;  /* 0x0000e000ff047b82 */ /* 0x000e240000000a00 */
[----:B0-----:R-:W-:-:S05]  /*0c30*/  IMAD.WIDE.U32 R4, R7, 0x8, R4 ;  /* 0x0000000807047825 */ /* 0x001fca00078e0004 */
[----:B------:R-:W3:Y:S01]  /*0c40*/  LDG.E.64 R10, desc[UR10][R4.64] ;  /* 0x0000000a040a7981 */ /* 0x000ee2000c1e1b00 */
[----:B------:R-:W-:Y:S02]  /*0c50*/  HFMA2 R13, -RZ, RZ, 0.96630859375, -0.0022525787353515625 ;  /* 0x3bbb989dff0d7431 */ /* 0x000fe400000001ff */
[----:B------:R-:W-:Y:S01]  /*0c60*/  IMAD.MOV.U32 R14, RZ, RZ, 0x437c0000 ;  /* 0x437c0000ff0e7424 */ /* 0x000fe200078e00ff */
[----:B------:R-:W0:Y:S02]  /*0c70*/  MUFU.RCP R16, R3 ;  /* 0x0000000300107308 */ /* 0x000e240000001000 */
[----:B------:R-:W-:-:S04]  /*0c80*/  FFMA.SAT R13, R0, R13, 0.5 ;  /* 0x3f000000000d7423 */ /* 0x000fc8000000200d */
[----:B------:R-:W-:Y:S01]  /*0c90*/  FFMA.RM R13, R13, R14, 12582913 ;  /* 0x4b4000010d0d7423 */ /* 0x000fe2000000400e */
[----:B------:R-:W-:-:S03]  /*0ca0*/  LOP3.LUT R17, RZ, R7, RZ, 0x33, !PT ;  /* 0x00000007ff117212 */ /* 0x000fc600078e33ff */
[----:B------:R-:W-:Y:S01]  /*0cb0*/  FADD R15, R13, -12583039 ;  /* 0xcb40007f0d0f7421 */ /* 0x000fe20000000000 */
[----:B------:R-:W-:-:S03]  /*0cc0*/  IADD3 R17, PT, PT, R17, R6, RZ ;  /* 0x0000000611117210 */ /* 0x000fc60007ffe0ff */
[----:B------:R-:W-:Y:S01]  /*0cd0*/  FFMA R15, R0, 1.4426950216293334961, -R15 ;  /* 0x3fb8aa3b000f7823 */ /* 0x000fe2000000080f */
[----:B---3--:R-:W-:-:S05]  /*0ce0*/  IMAD.WIDE.U32 R10, R2, 0x4, R10 ;  /* 0x00000004020a7825 */ /* 0x008fca00078e000a */
[----:B------:R0:W2:Y:S01]  /*0cf0*/  LDG.E R9, desc[UR10][R10.64] ;  /* 0x0000000a0a097981 */ /* 0x0000a2000c1e1900 */
[----:B------:R-:W-:Y:S01]  /*0d00*/  FFMA R15, R0, 1.925963033500011079e-08, R15 ;  /* 0x32a57060000f7823 */ /* 0x000fe2000000000f */
[----:B------:R-:W-:Y:S02]  /*0d10*/  I2FP.F32.S32 R17, R17 ;  /* 0x0000001100117245 */ /* 0x000fe40000201400 */
[----:B------:R-:W-:Y:S01]  /*0d20*/  SHF.L.U32 R13, R13, 0x17, RZ ;  /* 0x000000170d0d7819 */ /* 0x000fe200000006ff */
[----:B------:R-:W1:Y:S01]  /*0d30*/  MUFU.EX2 R14, R15 ;  /* 0x0000000f000e7308 */ /* 0x000e620000000800 */
[----:B0-----:R-:W-:-:S04]  /*0d40*/  FFMA R11, -R3, R16, 1 ;  /* 0x3f800000030b7423 */ /* 0x001fc80000000110 */
[----:B------:R-:W-:Y:S01]  /*0d50*/  FFMA R0, R16, R11, R16 ;  /* 0x0000000b10007223 */ /* 0x000fe20000000010 */
[----:B------:R-:W-:-:S04]  /*0d60*/  FMUL R16, R17, -R17 ;  /* 0x8000001111107220 */ /* 0x000fc80000400000 */
[----:B------:R-:W0:Y:S01]  /*0d70*/  FCHK P0, R16, R3 ;  /* 0x0000000310007302 */ /* 0x000e220000000000 */
[----:B------:R-:W-:Y:S01]  /*0d80*/  FFMA R11, R0, R16, RZ ;  /* 0x00000010000b7223 */ /* 0x000fe200000000ff */
[----:B-1----:R-:W-:-:S03]  /*0d90*/  FMUL R13, R13, R14 ;  /* 0x0000000e0d0d7220 */ /* 0x002fc60000400000 */
[----:B------:R-:W-:Y:S01]  /*0da0*/  FFMA R10, -R3, R11, R16 ;  /* 0x0000000b030a7223 */ /* 0x000fe20000000110 */
[----:B------:R-:W-:-:S03]  /*0db0*/  FMUL R13, R13, R8 ;  /* 0x000000080d0d7220 */ /* 0x000fc60000400000 */
[----:B------:R-:W-:Y:S01]  /*0dc0*/  FFMA R0, R0, R10, R11 ;  /* 0x0000000a00007223 */ /* 0x000fe2000000000b */
[----:B--2---:R-:W-:Y:S01]  /*0dd0*/  FFMA R12, R13, R9, R12 ;  /* 0x000000090d0c7223 */ /* 0x004fe2000000000c */
[----:B0-----:R-:W-:Y:S06]  /*0de0*/  @!P0 BRA `(.L_x_199) ;  /* 0x00000000000c8947 */ /* 0x001fec0003800000 */
[----:B------:R-:W-:Y:S02]  /*0df0*/  MOV R0, R16 ;  /* 0x0000001000007202 */ /* 0x000fe40000000f00 */
[----:B------:R-:W-:-:S07]  /*0e00*/  MOV R10, 0xe20 ;  /* 0x00000e20000a7802 */ /* 0x000fce0000000f00 */
[----:B------:R-:W-:Y:S05]  /*0e10*/  CALL.REL.NOINC `($__internal_15_$__cuda_sm3x_div_rn_noftz_f32_slowpath) ;  /* 0x0000000800187944 */ /* 0x000fea0003c00000 */
.L_x_199:
        /* <DEDUP_REMOVED lines=9> */
[----:B------:R-:W2:Y:S01]  /*0eb0*/  LDG.E R10, desc[UR10][R10.64] ;  /* 0x0000000a0a0a7981 */ /* 0x000ea2000c1e1900 */
[----:B------:R-:W0:Y:S01]  /*0ec0*/  MUFU.EX2 R0, R13 ;  /* 0x0000000d00007308 */ /* 0x000e220000000800 */
[----:B------:R-:W-:Y:S01]  /*0ed0*/  IMAD.SHL.U32 R9, R9, 0x800000, RZ ;  /* 0x0080000009097824 */ /* 0x000fe200078e00ff */
[----:B------:R-:W-:-:S03]  /*0ee0*/  IADD3 R7, PT, PT, R7, 0x2, RZ ;  /* 0x0000000207077810 */ /* 0x000fc60007ffe0ff */
[----:B0-----:R-:W-:-:S04]  /*0ef0*/  FMUL R9, R9, R0 ;  /* 0x0000000009097220 */ /* 0x001fc80000400000 */
[----:B------:R-:W-:-:S04]  /*0f00*/  FMUL R9, R9, R8 ;  /* 0x0000000809097220 */ /* 0x000fc80000400000 */
[----:B--2---:R-:W-:-:S07]  /*0f10*/  FFMA R12, R9, R10, R12 ;  /* 0x0000000a090c7223 */ /* 0x004fce000000000c */
.L_x_197:
[----:B------:R-:W0:Y:S02]  /*0f20*/  LDCU UR4, c[0x0][0x390] ;  /* 0x00007200ff0477ac */ /* 0x000e240008000800 */
[----:B0-----:R-:W-:-:S04]  /*0f30*/  ULOP3.LUT UR4, UR4, 0x1, URZ, 0xc0, !UPT ;  /* 0x0000000104047892 */ /* 0x001fc8000f8ec0ff */
[----:B------:R-:W-:-:S09]  /*0f40*/  UISETP.NE.U32.AND UP0, UPT, UR4, 0x1, UPT ;  /* 0x000000010400788c */ /* 0x000fd2000bf05070 */
[----:B------:R-:W-:Y:S05]  /*0f50*/  BRA.U UP0, `(.L_x_186) ;  /* 0x00000001007c7547 */ /* 0x000fea000b800000 */
[----:B------:R-:W0:Y:S01]  /*0f60*/  MUFU.RCP R4, R3 ;  /* 0x0000000300047308 */ /* 0x000e220000001000 */
[----:B-1----:R-:W-:-:S04]  /*0f70*/  IADD3 R0, PT, PT, R6, -R7, RZ ;  /* 0x8000000706007210 */ /* 0x002fc80007ffe0ff */
        /* <DEDUP_REMOVED lines=12> */
.L_x_200:
[----:B------:R-:W0:Y:S02]  /*1040*/  LDC.64 R4, c[0x0][0x380] ;  /* 0x0000e000ff047b82 */ /* 0x000e240000000a00 */
[----:B0-----:R-:W-:-:S06]  /*1050*/  IMAD.WIDE.U32 R4, R7, 0x8, R4 ;  /* 0x0000000807047825 */ /* 0x001fcc00078e0004 */
[----:B------:R-:W3:Y:S01]  /*1060*/  LDG.E.64 R4, desc[UR10][R4.64] ;  /* 0x0000000a04047981 */ /* 0x000ee2000c1e1b00 */
[----:B------:R-:W-:Y:S01]  /*1070*/  HFMA2 R3, -RZ, RZ, 0.96630859375, -0.0022525787353515625 ;  /* 0x3bbb989dff037431 */ /* 0x000fe200000001ff */
[----:B------:R-:W-:-:S04]  /*1080*/  MOV R14, 0x437c0000 ;  /* 0x437c0000000e7802 */ /* 0x000fc80000000f00 */
[----:B------:R-:W-:-:S04]  /*1090*/  FFMA.SAT R3, R0, R3, 0.5 ;  /* 0x3f00000000037423 */ /* 0x000fc80000002003 */
[----:B------:R-:W-:-:S04]  /*10a0*/  FFMA.RM R3, R3, R14, 12582913 ;  /* 0x4b40000103037423 */ /* 0x000fc8000000400e */
[----:B------:R-:W-:-:S04]  /*10b0*/  FADD R7, R3, -12583039 ;  /* 0xcb40007f03077421 */ /* 0x000fc80000000000 */
[----:B------:R-:W-:Y:S01]  /*10c0*/  FFMA R7, R0, 1.4426950216293334961, -R7 ;  /* 0x3fb8aa3b00077823 */ /* 0x000fe20000000807 */
[----:B---3--:R-:W-:-:S06]  /*10d0*/  IMAD.WIDE.U32 R10, R2, 0x4, R4 ;  /* 0x00000004020a7825 */ /* 0x008fcc00078e0004 */
[----:B------:R-:W2:Y:S01]  /*10e0*/  LDG.E R10, desc[UR10][R10.64] ;  /* 0x0000000a0a0a7981 */ /* 0x000ea2000c1e1900 */
[----:B------:R-:W-:Y:S01]  /*10f0*/  FFMA R7, R0, 1.925963033500011079e-08, R7 ;  /* 0x32a5706000077823 */ /* 0x000fe20000000007 */
[----:B------:R-:W-:-:S03]  /*1100*/  IMAD.SHL.U32 R3, R3, 0x800000, RZ ;  /* 0x0080000003037824 */ /* 0x000fc600078e00ff */
[----:B------:R-:W0:Y:S02]  /*1110*/  MUFU.EX2 R0, R7 ;  /* 0x0000000700007308 */ /* 0x000e240000000800 */
[----:B0-----:R-:W-:-:S04]  /*1120*/  FMUL R3, R3, R0 ;  /* 0x0000000003037220 */ /* 0x001fc80000400000 */
[----:B------:R-:W-:-:S04]  /*1130*/  FMUL R3, R3, R8 ;  /* 0x0000000803037220 */ /* 0x000fc80000400000 */
[----:B--2---:R-:W-:-:S07]  /*1140*/  FFMA R12, R3, R10, R12 ;  /* 0x0000000a030c7223 */ /* 0x004fce000000000c */
.L_x_186:
[----:B------:R-:W1:Y:S02]  /*1150*/  LDC.64 R4, c[0x0][0x388] ;  /* 0x0000e200ff047b82 */ /* 0x000e640000000a00 */
[----:B-1----:R-:W-:-:S06]  /*1160*/  IMAD.WIDE.U32 R6, R6, 0x8, R4 ;  /* 0x0000000806067825 */ /* 0x002fcc00078e0004 */
[----:B------:R-:W3:Y:S02]  /*1170*/  LDG.E.64 R6, desc[UR10][R6.64] ;  /* 0x0000000a06067981 */ /* 0x000ee4000c1e1b00 */
[----:B---3--:R-:W-:-:S05]  /*1180*/  IMAD.WIDE.U32 R2, R2, 0x4, R6 ;  /* 0x0000000402027825 */ /* 0x008fca00078e0006 */
[----:B------:R-:W-:Y:S01]  /*1190*/  STG.E desc[UR10][R2.64], R12 ;  /* 0x0000000c02007986 */ /* 0x000fe2000c10190a */
[----:B------:R-:W-:Y:S05]  /*11a0*/  EXIT ;  /* 0x000000000000794d */ /* 0x000fea0003800000 */
        .weak           $__internal_13_$__cuda_sm20_rcp_rn_f32_slowpath
        .type           $__internal_13_$__cuda_sm20_rcp_rn_f32_slowpath,@function
        .size           $__internal_13_$__cuda_sm20_rcp_rn_f32_slowpath,($__internal_14_$__cuda_sm20_sqrt_rn_f32_slowpath - $__internal_13_$__cuda_sm20_rcp_rn_f32_slowpath)
$__internal_13_$__cuda_sm20_rcp_rn_f32_slowpath:
[----:B------:R-:W-:-:S04]  /*11b0*/  SHF.L.U32 R0, R7, 0x1, RZ ;  /* 0x0000000107007819 */ /* 0x000fc800000006ff */
[----:B------:R-:W-:Y:S02]  /*11c0*/  SHF.R.U32.HI R11, RZ, 0x18, R0 ;  /* 0x00000018ff0b7819 */ /* 0x000fe40000011600 */
[----:B------:R-:W-:Y:S02]  /*11d0*/  MOV R0, R7 ;  /* 0x0000000700007202 */ /* 0x000fe40000000f00 */
[----:B------:R-:W-:-:S13]  /*11e0*/  ISETP.NE.U32.AND P0, PT, R11, RZ, PT ;  /* 0x000000ff0b00720c */ /* 0x000fda0003f05070 */
[----:B------:R-:W-:Y:S05]  /*11f0*/  @P0 BRA `(.L_x_201) ;  /* 0x00000000002c0947 */ /* 0x000fea0003800000 */
[----:B------:R-:W-:-:S04]  /*1200*/  SHF.L.U32 R5, R0, 0x1, RZ ;  /* 0x0000000100057819 */ /* 0x000fc800000006ff */
[----:B------:R-:W-:-:S13]  /*1210*/  ISETP.NE.AND P0, PT, R5, RZ, PT ;  /* 0x000000ff0500720c */ /* 0x000fda0003f05270 */
[----:B------:R0:W1:Y:S01]  /*1220*/  @!P0 MUFU.RCP R5, R0 ;  /* 0x0000000000058308 */ /* 0x0000620000001000 */
[----:B------:R-:W-:Y:S05]  /*1230*/  @!P0 BRA `(.L_x_202) ;  /* 0x0000000000a48947 */ /* 0x000fea0003800000 */
[----:B------:R-:W-:-:S04]  /*1240*/  FFMA R7, R0, 1.84467440737095516160e+19, RZ ;  /* 0x5f80000000077823 */ /* 0x000fc800000000ff */
[----:B0-----:R-:W1:Y:S02]  /*1250*/  MUFU.RCP R0, R7 ;  /* 0x0000000700007308 */ /* 0x001e640000001000 */
[----:B-1----:R-:W-:-:S04]  /*1260*/  FFMA R5, R7, R0, -1 ;  /* 0xbf80000007057423 */ /* 0x002fc80000000000 */
[----:B------:R-:W-:-:S04]  /*1270*/  FADD.FTZ R5, -R5, -RZ ;  /* 0x800000ff05057221 */ /* 0x000fc80000010100 */
[----:B------:R-:W-:-:S04]  /*1280*/  FFMA R0, R0, R5, R0 ;  /* 0x0000000500007223 */ /* 0x000fc80000000000 */
[----:B------:R-:W-:Y:S01]  /*1290*/  FFMA R5, R0, 1.84467440737095516160e+19, RZ ;  /* 0x5f80000000057823 */ /* 0x000fe200000000ff */
[----:B------:R-:W-:Y:S06]  /*12a0*/  BRA `(.L_x_202) ;  /* 0x0000000000887947 */ /* 0x000fec0003800000 */
.L_x_201:
        /* <DEDUP_REMOVED lines=16> */
[----:B------:R-:W-:-:S03]  /*13b0*/  LOP3.LUT R10, R10, R7, RZ, 0xc0, !PT ;  /* 0x000000070a0a7212 */ /* 0x000fc600078ec0ff */
[----:B------:R-:W-:Y:S01]  /*13c0*/  IMAD.MOV R8, RZ, RZ, -R8 ;  /* 0x000000ffff087224 */ /* 0x000fe200078e0a08 */
[----:B------:R-:W-:-:S04]  /*13d0*/  SHF.R.U32.HI R10, RZ, R13, R10 ;  /* 0x0000000dff0a7219 */ /* 0x000fc8000001160a */
[----:B------:R-:W-:Y:S02]  /*13e0*/  LOP3.LUT P1, RZ, R8, R13, R7, 0xf8, !PT ;  /* 0x0000000d08ff7212 */ /* 0x000fe4000782f807 */
[C---:B------:R-:W-:Y:S02]  /*13f0*/  LOP3.LUT P0, RZ, R10.reuse, 0x1, RZ, 0xc0, !PT ;  /* 0x000000010aff7812 */ /* 0x040fe4000780c0ff */
[----:B------:R-:W-:Y:S02]  /*1400*/  LOP3.LUT P2, RZ, R10, 0x2, RZ, 0xc0, !PT ;  /* 0x000000020aff7812 */ /* 0x000fe4000784c0ff */
[----:B------:R-:W-:Y:S02]  /*1410*/  IADD3 R8, PT, PT, R11, -0xfc, RZ ;  /* 0xffffff040b087810 */ /* 0x000fe40007ffe0ff */
[----:B------:R-:W-:Y:S02]  /*1420*/  PLOP3.LUT P0, PT, P0, P1, P2, 0xe0, 0x0 ;  /* 0x000000000000781c */ /* 0x000fe40000703c20 */
[----:B------:R-:W-:-:S02]  /*1430*/  LOP3.LUT P1, RZ, R0, 0x7fffff, RZ, 0xc0, !PT ;  /* 0x007fffff00ff7812 */ /* 0x000fc4000782c0ff */
[----:B------:R-:W-:-:S04]  /*1440*/  SEL R5, RZ, 0x1, !P0 ;  /* 0x00000001ff057807 */ /* 0x000fc80004000000 */
[----:B------:R-:W-:-:S04]  /*1450*/  IADD3 R5, PT, PT, -R5, RZ, RZ ;  /* 0x000000ff05057210 */ /* 0x000fc80007ffe1ff */
[----:B------:R-:W-:Y:S02]  /*1460*/  ISETP.GE.AND P0, PT, R5, RZ, PT ;  /* 0x000000ff0500720c */ /* 0x000fe40003f06270 */
[----:B------:R-:W-:-:S11]  /*1470*/  SHF.R.U32.HI R5, RZ, R8, R7 ;  /* 0x00000008ff057219 */ /* 0x000fd60000011607 */
[----:B------:R-:W-:-:S04]  /*1480*/  @!P0 IADD3 R5, PT, PT, R5, 0x1, RZ ;  /* 0x0000000105058810 */ /* 0x000fc80007ffe0ff */
[----:B------:R-:W-:-:S04]  /*1490*/  @!P1 SHF.L.U32 R5, R5, 0x1, RZ ;  /* 0x0000000105059819 */ /* 0x000fc800000006ff */
[----:B------:R-:W-:Y:S01]  /*14a0*/  LOP3.LUT R5, R5, 0x80000000, R0, 0xf8, !PT ;  /* 0x8000000005057812 */ /* 0x000fe200078ef800 */
[----:B------:R-:W-:Y:S06]  /*14b0*/  BRA `(.L_x_202) ;  /* 0x0000000000047947 */ /* 0x000fec0003800000 */
.L_x_203:
[----:B------:R2:W3:Y:S02]  /*14c0*/  MUFU.RCP R5, R0 ;  /* 0x0000000000057308 */ /* 0x0004e40000001000 */
.L_x_202:
[----:B-1-3--:R-:W-:Y:S01]  /*14d0*/  MOV R8, R5 ;  /* 0x0000000500087202 */ /* 0x00afe20000000f00 */
[----:B------:R-:W-:-:S04]  /*14e0*/  IMAD.MOV.U32 R5, RZ, RZ, 0x0 ;  /* 0x00000000ff057424 */ /* 0x000fc800078e00ff */
[----:B0-2---:R-:W-:Y:S05]  /*14f0*/  RET.REL.NODEC R4 `(_Z13filterKernelXPPfS0_ii) ;  /* 0xffffffe804c07950 */ /* 0x005fea0003c3ffff */
        .weak           $__internal_14_$__cuda_sm20_sqrt_rn_f32_slowpath
        .type           $__internal_14_$__cuda_sm20_sqrt_rn_f32_slowpath,@function
        .size           $__internal_14_$__cuda_sm20_sqrt_rn_f32_slowpath,($__internal_15_$__cuda_sm3x_div_rn_noftz_f32_slowpath - $__internal_14_$__cuda_sm20_sqrt_rn_f32_slowpath)
$__internal_14_$__cuda_sm20_sqrt_rn_f32_slowpath:
        /* <DEDUP_REMOVED lines=20> */
.L_x_204:
[----:B------:R-:W-:Y:S01]  /*1640*/  MOV R0, R4 ;  /* 0x0000000400007202 */ /* 0x000fe20000000f00 */
[----:B------:R-:W-:Y:S01]  /*1650*/  IMAD.MOV.U32 R5, RZ, RZ, 0x0 ;  /* 0x00000000ff057424 */ /* 0x000fe200078e00ff */
[----:B------:R-:W-:-:S04]  /*1660*/  MOV R4, R8 ;  /* 0x0000000800047202 */ /* 0x000fc80000000f00 */
[----:B------:R-:W-:Y:S05]  /*1670*/  RET.REL.NODEC R4 `(_Z13filterKernelXPPfS0_ii) ;  /* 0xffffffe804607950 */ /* 0x000fea0003c3ffff */
        .weak           $__internal_15_$__cuda_sm3x_div_rn_noftz_f32_slowpath
        .type           $__internal_15_$__cuda_sm3x_div_rn_noftz_f32_slowpath,@function
        .size           $__internal_15_$__cuda_sm3x_div_rn_noftz_f32_slowpath,(.L_x_466 - $__internal_15_$__cuda_sm3x_div_rn_noftz_f32_slowpath)
$__internal_15_$__cuda_sm3x_div_rn_noftz_f32_slowpath:
[----:B------:R-:W-:Y:S02]  /*1680*/  SHF.R.U32.HI R11, RZ, 0x17, R3 ;  /* 0x00000017ff0b7819 */ /* 0x000fe40000011603 */
        /* <DEDUP_REMOVED lines=8> */
[----:B------:R-:W-:Y:S01]  /*1710*/  @!P0 MOV R13, RZ ;  /* 0x000000ff000d8202 */ /* 0x000fe20000000f00 */
        /* <DEDUP_REMOVED lines=22> */
[----:B------:R-:W-:Y:S02]  /*1880*/  @!P1 FFMA R15, R3, 1.84467440737095516160e+19, RZ ;  /* 0x5f800000030f9823 */ /* 0x000fe400000000ff */
[----:B------:R-:W-:-:S07]  /*1890*/  @!P1 IADD3 R13, PT, PT, R13, 0x40, RZ ;  /* 0x000000400d0d9810 */ /* 0x000fce0007ffe0ff */
.L_x_205:
[----:B------:R-:W-:Y:S02]  /*18a0*/  LEA R18, R11, 0xc0800000, 0x17 ;  /* 0xc08000000b127811 */ /* 0x000fe400078eb8ff */
[----:B------:R-:W-:Y:S02]  /*18b0*/  IADD3 R16, PT, PT, R16, -0x7f, RZ ;  /* 0xffffff8110107810 */ /* 0x000fe40007ffe0ff */
[----:B------:R-:W-:-:S03]  /*18c0*/  IADD3 R19, PT, PT, -R18, R15, RZ ;  /* 0x0000000f12137210 */ /* 0x000fc60007ffe1ff */
[C---:B------:R-:W-:Y:S01]  /*18d0*/  IMAD R0, R16.reuse, -0x800000, R0 ;  /* 0xff80000010007824 */ /* 0x040fe200078e0200 */
[----:B------:R-:W0:Y:S01]  /*18e0*/  MUFU.RCP R18, R19 ;  /* 0x0000001300127308 */ /* 0x000e220000001000 */
[----:B------:R-:W-:Y:S01]  /*18f0*/  FADD.FTZ R15, -R19, -RZ ;  /* 0x800000ff130f7221 */ /* 0x000fe20000010100 */
[----:B------:R-:W-:-:S04]  /*1900*/  IADD3 R16, PT, PT, R16, 0x7f, -R11 ;  /* 0x0000007f10107810 */ /* 0x000fc80007ffe80b */
[----:B------:R-:W-:Y:S01]  /*1910*/  IADD3 R16, PT, PT, R16, R13, RZ ;  /* 0x0000000d10107210 */ /* 0x000fe20007ffe0ff */
        /* <DEDUP_REMOVED lines=20> */
[-CC-:B------:R-:W-:Y:S01]  /*1a60*/  FFMA.RZ R13, R17, R15.reuse, R18.reuse ;  /* 0x0000000f110d7223 */ /* 0x180fe2000000c012 */
[C---:B------:R-:W-:Y:S02]  /*1a70*/  ISETP.NE.AND P2, PT, R11.reuse, RZ, PT ;  /* 0x000000ff0b00720c */ /* 0x040fe40003f45270 */
[----:B------:R-:W-:Y:S02]  /*1a80*/  ISETP.NE.AND P1, PT, R11, RZ, PT ;  /* 0x000000ff0b00720c */ /* 0x000fe40003f25270 */
[----:B------:R-:W-:Y:S01]  /*1a90*/  LOP3.LUT R16, R13, 0x7fffff, RZ, 0xc0, !PT ;  /* 0x007fffff0d107812 */ /* 0x000fe200078ec0ff */
[CCC-:B------:R-:W-:Y:S01]  /*1aa0*/  FFMA.RP R13, R17.reuse, R15.reuse, R18.reuse ;  /* 0x0000000f110d7223 */ /* 0x1c0fe20000008012 */
[----:B------:R-:W-:Y:S01]  /*1ab0*/  FFMA.RM R18, R17, R15, R18 ;  /* 0x0000000f11127223 */ /* 0x000fe20000004012 */
[----:B------:R-:W-:Y:S02]  /*1ac0*/  IADD3 R15, PT, PT, R11, 0x20, RZ ;  /* 0x000000200b0f7810 */ /* 0x000fe40007ffe0ff */
[----:B------:R-:W-:-:S02]  /*1ad0*/  LOP3.LUT R16, R16, 0x800000, RZ, 0xfc, !PT ;  /* 0x0080000010107812 */ /* 0x000fc400078efcff */
[----:B------:R-:W-:Y:S02]  /*1ae0*/  IADD3 R11, PT, PT, -R11, RZ, RZ ;  /* 0x000000ff0b0b7210 */ /* 0x000fe40007ffe1ff */
[----:B------:R-:W-:Y:S02]  /*1af0*/  SHF.L.U32 R15, R16, R15, RZ ;  /* 0x0000000f100f7219 */ /* 0x000fe400000006ff */
[----:B------:R-:W-:Y:S02]  /*1b00*/  FSETP.NEU.FTZ.AND P0, PT, R13, R18, PT ;  /* 0x000000120d00720b */ /* 0x000fe40003f1d000 */
[----:B------:R-:W-:Y:S02]  /*1b10*/  SEL R11, R11, RZ, P2 ;  /* 0x000000ff0b0b7207 */ /* 0x000fe40001000000 */
[----:B------:R-:W-:Y:S02]  /*1b20*/  ISETP.NE.AND P1, PT, R15, RZ, P1 ;  /* 0x000000ff0f00720c */ /* 0x000fe40000f25270 */
[----:B------:R-:W-:-:S02]  /*1b30*/  SHF.R.U32.HI R11, RZ, R11, R16 ;  /* 0x0000000bff0b7219 */ /* 0x000fc40000011610 */
[----:B------:R-:W-:Y:S02]  /*1b40*/  PLOP3.LUT P0, PT, P0, P1, PT, 0xf8, 0x8f ;  /* 0x00000000008f781c */ /* 0x000fe40000703f70 */
[----:B------:R-:W-:Y:S02]  /*1b50*/  SHF.R.U32.HI R16, RZ, 0x1, R11 ;  /* 0x00000001ff107819 */ /* 0x000fe4000001160b */
[----:B------:R-:W-:-:S04]  /*1b60*/  SEL R13, RZ, 0x1, !P0 ;  /* 0x00000001ff0d7807 */ /* 0x000fc80004000000 */
[----:B------:R-:W-:-:S04]  /*1b70*/  LOP3.LUT R18, R13, 0x1, R16, 0xf8, !PT ;  /* 0x000000010d127812 */ /* 0x000fc800078ef810 */
[----:B------:R-:W-:-:S04]  /*1b80*/  LOP3.LUT R11, R18, R11, RZ, 0xc0, !PT ;  /* 0x0000000b120b7212 */ /* 0x000fc800078ec0ff */
[----:B------:R-:W-:-:S04]  /*1b90*/  IADD3 R11, PT, PT, R16, R11, RZ ;  /* 0x0000000b100b7210 */ /* 0x000fc80007ffe0ff */
[----:B------:R-:W-:Y:S01]  /*1ba0*/  LOP3.LUT R0, R11, R0, RZ, 0xfc, !PT ;  /* 0x000000000b007212 */ /* 0x000fe200078efcff */
[----:B------:R-:W-:Y:S06]  /*1bb0*/  BRA `(.L_x_212) ;  /* 0x0000000000347947 */ /* 0x000fec0003800000 */
.L_x_211:
[----:B------:R-:W-:-:S04]  /*1bc0*/  LOP3.LUT R0, R0, 0x80000000, RZ, 0xc0, !PT ;  /* 0x8000000000007812 */ /* 0x000fc800078ec0ff */
[----:B------:R-:W-:Y:S01]  /*1bd0*/  LOP3.LUT R0, R0, 0x7f800000, RZ, 0xfc, !PT ;  /* 0x7f80000000007812 */ /* 0x000fe200078efcff */
[----:B------:R-:W-:Y:S06]  /*1be0*/  BRA `(.L_x_212) ;  /* 0x0000000000287947 */ /* 0x000fec0003800000 */
.L_x_210:
[----:B------:R-:W-:Y:S01]  /*1bf0*/  LEA R0, R16, R0, 0x17 ;  /* 0x0000000010007211 */ /* 0x000fe200078eb8ff */
[----:B------:R-:W-:Y:S06]  /*1c00*/  BRA `(.L_x_212) ;  /* 0x0000000000207947 */ /* 0x000fec0003800000 */
.L_x_209:
[----:B------:R-:W-:-:S04]  /*1c10*/  LOP3.LUT R0, R15, 0x80000000, R0, 0x48, !PT ;  /* 0x800000000f007812 */ /* 0x000fc800078e4800 */
[----:B------:R-:W-:Y:S01]  /*1c20*/  LOP3.LUT R0, R0, 0x7f800000, RZ, 0xfc, !PT ;  /* 0x7f80000000007812 */ /* 0x000fe200078efcff */
[----:B------:R-:W-:Y:S06]  /*1c30*/  BRA `(.L_x_212) ;  /* 0x0000000000147947 */ /* 0x000fec0003800000 */
.L_x_208:
[----:B------:R-:W-:Y:S01]  /*1c40*/  LOP3.LUT R0, R15, 0x80000000, R0, 0x48, !PT ;  /* 0x800000000f007812 */ /* 0x000fe200078e4800 */
[----:B------:R-:W-:Y:S06]  /*1c50*/  BRA `(.L_x_212) ;  /* 0x00000000000c7947 */ /* 0x000fec0003800000 */
.L_x_207:
[----:B------:R-:W0:Y:S01]  /*1c60*/  MUFU.RSQ R0, -QNAN ;  /* 0xffc0000000007908 */ /* 0x000e220000001400 */
[----:B------:R-:W-:Y:S05]  /*1c70*/  BRA `(.L_x_212) ;  /* 0x0000000000047947 */ /* 0x000fea0003800000 */
.L_x_206:
[----:B------:R-:W-:-:S07]  /*1c80*/  FADD.FTZ R0, R0, R3 ;  /* 0x0000000300007221 */ /* 0x000fce0000010000 */
.L_x_212:
[----:B------:R-:W-:-:S04]  /*1c90*/  HFMA2 R11, -RZ, RZ, 0, 0 ;  /* 0x00000000ff0b7431 */ /* 0x000fc800000001ff */
[----:B0-----:R-:W-:Y:S05]  /*1ca0*/  RET.REL.NODEC R10 `(_Z13filterKernelXPPfS0_ii) ;  /* 0xffffffe00ad47950 */ /* 0x001fea0003c3ffff */
.L_x_213:
        /* <DEDUP_REMOVED lines=13> */
.L_x_466:


//--------------------- .text._Z18prepareEnvelopeSTFPPfS_S_S_iii --------------------------
	.section	.text._Z18prepareEnvelopeSTFPPfS_S_S_iii,"ax",@progbits
	.align	128
        .global         _Z18prepareEnvelopeSTFPPfS_S_S_iii
        .type           _Z18prepareEnvelopeSTFPPfS_S_S_iii,@function
        .size           _Z18prepareEnvelopeSTFPPfS_S_S_iii,(.L_x_512 - _Z18prepareEnvelopeSTFPPfS_S_S_iii)
        .other          _Z18prepareEnvelopeSTFPPfS_S_S_iii,@"STO_CUDA_ENTRY STV_DEFAULT"
_Z18prepareEnvelopeSTFPPfS_S_S_iii:
.text._Z18prepareEnvelopeSTFPPfS_S_S_iii:
[----:B------:R-:W-:Y:S01]  /*0000*/  LDC R1, c[0x0][0x37c] ;  /* 0x0000df00ff017b82 */ /* 0x000fe20000000800 */
[----:B------:R-:W0:Y:S07]  /*0010*/  S2R R13, SR_CTAID.X ;  /* 0x00000000000d7919 */ /* 0x000e2e0000002500 */
[----:B------:R-:W0:Y:S01]  /*0020*/  LDC.64 R4, c[0x0][0x388] ;  /* 0x0000e200ff047b82 */ /* 0x000e220000000a00 */
[----:B------:R-:W1:Y:S07]  /*0030*/  LDCU.64 UR4, c[0x0][0x358] ;  /* 0x00006b00ff0477ac */ /* 0x000e6e0008000a00 */
[----:B------:R-:W2:Y:S08]  /*0040*/  LDC.64 R6, c[0x0][0x390] ;  /* 0x0000e400ff067b82 */ /* 0x000eb00000000a00 */
[----:B------:R-:W3:Y:S08]  /*0050*/  LDC.64 R8, c[0x0][0x398] ;  /* 0x0000e600ff087b82 */ /* 0x000ef00000000a00 */
[----:B------:R-:W4:Y:S01]  /*0060*/  LDC.64 R10, c[0x0][0x380] ;  /* 0x0000e000ff0a7b82 */ /* 0x000f220000000a00 */
[----:B0-----:R-:W-:-:S07]  /*0070*/  IMAD.WIDE.U32 R4, R13, 0x4, R4 ;  /* 0x000000040d047825 */ /* 0x001fce00078e0004 */
[----:B------:R-:W4:Y:S01]  /*0080*/  LDC.64 R2, c[0x0][0x3a0] ;  /* 0x0000e800ff027b82 */ /* 0x000f220000000a00 */
[C---:B--2---:R-:W-:Y:S01]  /*0090*/  IMAD.WIDE.U32 R6, R13.reuse, 0x4, R6 ;  /* 0x000000040d067825 */ /* 0x044fe200078e0006 */
[----:B-1----:R-:W2:Y:S03]  /*00a0*/  LDG.E R4, desc[UR4][R4.64] ;  /* 0x0000000404047981 */ /* 0x002ea6000c1e1900 */
[----:B---3--:R-:W-:Y:S02]  /*00b0*/  IMAD.WIDE.U32 R8, R13, 0x4, R8 ;  /* 0x000000040d087825 */ /* 0x008fe400078e0008 */
[----:B------:R-:W2:Y:S01]  /*00c0*/  LDG.E R7, desc[UR4][R6.64] ;  /* 0x0000000406077981 */ /* 0x000ea2000c1e1900 */
[----:B------:R-:W0:Y:S03]  /*00d0*/  LDC R0, c[0x0][0x3a8] ;  /* 0x0000ea00ff007b82 */ /* 0x000e260000000800 */
[----:B------:R-:W2:Y:S01]  /*00e0*/  LDG.E R9, desc[UR4][R8.64] ;  /* 0x0000000408097981 */ /* 0x000ea2000c1e1900 */
[----:B----4-:R-:W-:-:S06]  /*00f0*/  IMAD.WIDE R10, R3, 0x8, R10 ;  /* 0x00000008030a7825 */ /* 0x010fcc00078e020a */
[----:B------:R-:W3:Y:S01]  /*0100*/  LDG.E.64 R10, desc[UR4][R10.64] ;  /* 0x000000040a0a7981 */ /* 0x000ee2000c1e1b00 */
[----:B------:R-:W-:-:S04]  /*0110*/  LOP3.LUT R3, RZ, R13, RZ, 0x33, !PT ;  /* 0x0000000dff037212 */ /* 0x000fc800078e33ff */
[----:B0-----:R-:W-:Y:S01]  /*0120*/  IADD3 R3, PT, PT, R0, R3, R2 ;  /* 0x0000000300037210 */ /* 0x001fe20007ffe002 */
[----:B--2---:R-:W-:-:S04]  /*0130*/  FFMA R13, R4, R7, -R9 ;  /* 0x00000007040d7223 */ /* 0x004fc80000000809 */
[----:B---3--:R-:W-:-:S05]  /*0140*/  IMAD.WIDE R2, R3, 0x4, R10 ;  /* 0x0000000403027825 */ /* 0x008fca00078e020a */
[----:B------:R-:W-:Y:S01]  /*0150*/  STG.E desc[UR4][R2.64], R13 ;  /* 0x0000000d02007986 */ /* 0x000fe2000c101904 */
[----:B------:R-:W-:Y:S05]  /*0160*/  EXIT ;  /* 0x000000000000794d */ /* 0x000fea0003800000 */
.L_x_214:
        /* <DEDUP_REMOVED lines=9> */
.L_x_512:


//--------------------- .text._Z29initialiseAbsorbingBoundariesPPffiiiiffS0_S0_ --------------------------
	.section	.text._Z29initialiseAbsorbingBoundariesPPffiiiiffS0_S0_,"ax",@progbits
	.align	128
        .global         _Z29initialiseAbsorbingBoundariesPPffiiiiffS0_S0_
        .type           _Z29initialiseAbsorbingBoundariesPPffiiiiffS0_S0_,@function
        .size           _Z29initialiseAbsorbingBoundariesPPffiiiiffS0_S0_,(.L_x_468 - _Z29initialiseAbsorbingBoundariesPPffiiiiffS0_S0_)
        .other          _Z29initialiseAbsorbingBoundariesPPffiiiiffS0_S0_,@"STO_CUDA_ENTRY STV_DEFAULT"
_Z29initialiseAbsorbingBoundariesPPffiiiiffS0_S0_:
.text._Z29initialiseAbsorbingBoundariesPPffiiiiffS0_S0_:
[----:B------:R-:W-:Y:S01]  /*0000*/  LDC R1, c[0x0][0x37c] ;  /* 0x0000df00ff017b82 */ /* 0x000fe20000000800 */
[----:B------:R-:W0:Y:S07]  /*0010*/  S2R R2, SR_CTAID.X ;  /* 0x0000000000027919 */ /* 0x000e2e0000002500 */
[----:B------:R-:W0:Y:S01]  /*0020*/  LDC.64 R4, c[0x0][0x380] ;  /* 0x0000e000ff047b82 */ /* 0x000e220000000a00 */
[----:B------:R-:W1:Y:S01]  /*0030*/  LDCU.64 UR4, c[0x0][0x358] ;  /* 0x00006b00ff0477ac */ /* 0x000e620008000a00 */
[----:B------:R-:W2:Y:S01]  /*0040*/  S2R R3, SR_TID.X ;  /* 0x0000000000037919 */ /* 0x000ea20000002100 */
[----:B------:R-:W3:Y:S05]  /*0050*/  LDCU UR6, c[0x0][0x38c] ;  /* 0x00007180ff0677ac */ /* 0x000eea0008000800 */
[----:B------:R-:W4:Y:S01]  /*0060*/  LDC.64 R10, c[0x0][0x3a8] ;  /* 0x0000ea00ff0a7b82 */ /* 0x000f220000000a00 */
[----:B0-----:R-:W-:-:S05]  /*0070*/  IMAD.WIDE.U32 R4, R2, 0x8, R4 ;  /* 0x0000000802047825 */ /* 0x001fca00078e0004 */
[----:B-1----:R-:W2:Y:S01]  /*0080*/  LDG.E.64 R6, desc[UR4][R4.64] ;  /* 0x0000000404067981 */ /* 0x002ea2000c1e1b00 */
[----:B------:R-:W-:Y:S01]  /*0090*/  IMAD.MOV.U32 R13, RZ, RZ, 0x3f800000 ;  /* 0x3f800000ff0d7424 */ /* 0x000fe200078e00ff */
[----:B---3--:R-:W-:Y:S01]  /*00a0*/  UISETP.NE.AND UP0, UPT, UR6, URZ, UPT ;  /* 0x000000ff0600728c */ /* 0x008fe2000bf05270 */
[----:B--2---:R-:W-:-:S04]  /*00b0*/  IMAD.WIDE.U32 R8, R3, 0x4, R6 ;  /* 0x0000000403087825 */ /* 0x004fc800078e0006 */
[----:B----4-:R-:W-:Y:S01]  /*00c0*/  IMAD.WIDE.U32 R6, R2, 0x8, R10 ;  /* 0x0000000802067825 */ /* 0x010fe200078e000a */
[----:B------:R0:W-:Y:S03]  /*00d0*/  ST.E desc[UR4][R8.64], R13 ;  /* 0x0000000d08007985 */ /* 0x0001e6000c101904 */
[----:B------:R-:W-:Y:S05]  /*00e0*/  BRA.U !UP0, `(.L_x_215) ;  /* 0x0000000508c47547 */ /* 0x000fea000b800000 */
[----:B0-----:R-:W2:Y:S01]  /*00f0*/  LDG.E.64 R8, desc[UR4][R6.64] ;  /* 0x0000000406087981 */ /* 0x001ea2000c1e1b00 */
[----:B------:R-:W0:Y:S01]  /*0100*/  LDC R13, c[0x0][0x388] ;  /* 0x0000e200ff0d7b82 */ /* 0x000e220000000800 */
[----:B--2---:R-:W-:-:S06]  /*0110*/  IMAD.WIDE.U32 R8, R3, 0x4, R8 ;  /* 0x0000000403087825 */ /* 0x004fcc00078e0008 */
[----:B------:R-:W0:Y:S01]  /*0120*/  LD.E R8, desc[UR4][R8.64] ;  /* 0x0000000408087980 */ /* 0x000e22000c101900 */
[----:B------:R-:W-:Y:S01]  /*0130*/  BSSY.RECONVERGENT B0, `(.L_x_215) ;  /* 0x000006c000007945 */ /* 0x000fe20003800200 */
[----:B0-----:R-:W-:-:S13]  /*0140*/  FSETP.GEU.AND P0, PT, R8, R13, PT ;  /* 0x0000000d0800720b */ /* 0x001fda0003f0e000 */
[----:B------:R-:W-:Y:S05]  /*0150*/  @P0 BRA `(.L_x_216) ;  /* 0x0000000400a40947 */ /* 0x000fea0003800000 */
[--C-:B------:R-:W-:Y:S01]  /*0160*/  FADD R11, R13, R13.reuse ;  /* 0x0000000d0d0b7221 */ /* 0x100fe20000000000 */
[----:B------:R-:W-:Y:S01]  /*0170*/  FADD R0, R8, -R13 ;  /* 0x8000000d08007221 */ /* 0x000fe20000000000 */
[----:B------:R-:W-:Y:S02]  /*0180*/  BSSY.RECONVERGENT B1, `(.L_x_217) ;  /* 0x000000c000017945 */ /* 0x000fe40003800200 */
        /* <DEDUP_REMOVED lines=9> */
[----:B------:R-:W-:Y:S05]  /*0220*/  CALL.REL.NOINC `($__internal_16_$__cuda_sm3x_div_rn_noftz_f32_slowpath) ;  /* 0x0000001c00107944 */ /* 0x000fea0003c00000 */
[----:B------:R-:W-:-:S07]  /*0230*/  IMAD.MOV.U32 R27, RZ, RZ, R0 ;  /* 0x000000ffff1b7224 */ /* 0x000fce00078e0000 */
.L_x_218:
[----:B------:R-:W-:Y:S05]  /*0240*/  BSYNC.RECONVERGENT B1 ;  /* 0x0000000000017941 */ /* 0x000fea0003800200 */
.L_x_217:
[----:B------:R-:W0:Y:S01]  /*0250*/  F2F.F64.F32 R8, R27 ;  /* 0x0000001b00087310 */ /* 0x000e220000201800 */
[----:B------:R-:W-:Y:S01]  /*0260*/  BSSY.RECONVERGENT B1, `(.L_x_219) ;  /* 0x0000004000017945 */ /* 0x000fe20003800200 */
[----:B------:R-:W-:Y:S01]  /*0270*/  MOV R0, 0x2a0 ;  /* 0x000002a000007802 */ /* 0x000fe20000000f00 */
[----:B0-----:R-:W-:-:S11]  /*0280*/  DADD R20, -RZ, |R8| ;  /* 0x00000000ff147229 */ /* 0x001fd60000000508 */
[----:B------:R-:W-:Y:S05]  /*0290*/  CALL.REL.NOINC `($_Z29initialiseAbsorbingBoundariesPPffiiiiffS0_S0_$__internal_accurate_pow) ;  /* 0x00000020008c7944 */ /* 0x000fea0003c00000 */
[----:B------:R-:W-:Y:S05]  /*02a0*/  BSYNC.RECONVERGENT B1 ;  /* 0x0000000000017941 */ /* 0x000fea0003800200 */
.L_x_219:
[----:B------:R-:W2:Y:S01]  /*02b0*/  LDG.E.64 R10, desc[UR4][R4.64] ;  /* 0x00000004040a7981 */ /* 0x000ea2000c1e1b00 */
[----:B------:R-:W-:Y:S01]  /*02c0*/  DADD R14, R8, 2 ;  /* 0x40000000080e7429 */ /* 0x000fe20000000000 */
[----:B------:R-:W-:-:S09]  /*02d0*/  FSETP.NEU.AND P0, PT, R27, RZ, PT ;  /* 0x000000ff1b00720b */ /* 0x000fd20003f0d000 */
[----:B------:R-:W-:Y:S01]  /*02e0*/  LOP3.LUT R14, R15, 0x7ff00000, RZ, 0xc0, !PT ;  /* 0x7ff000000f0e7812 */ /* 0x000fe200078ec0ff */
[----:B--2---:R-:W-:-:S05]  /*02f0*/  IMAD.WIDE.U32 R10, R3, 0x4, R10 ;  /* 0x00000004030a7825 */ /* 0x004fca00078e000a */
[----:B------:R0:W5:Y:S01]  /*0300*/  LD.E R0, desc[UR4][R10.64] ;  /* 0x000000040a007980 */ /* 0x000162000c101900 */
[----:B------:R-:W-:Y:S01]  /*0310*/  ISETP.NE.AND P1, PT, R14, 0x7ff00000, PT ;  /* 0x7ff000000e00780c */ /* 0x000fe20003f25270 */
[----:B------:R-:W-:Y:S01]  /*0320*/  BSSY.RECONVERGENT B1, `(.L_x_220) ;  /* 0x0000009000017945 */ /* 0x000fe20003800200 */
[----:B------:R-:W-:-:S11]  /*0330*/  @!P0 CS2R R12, SRZ ;  /* 0x00000000000c8805 */ /* 0x000fd6000001ff00 */
[----:B0-----:R-:W-:Y:S05]  /*0340*/  @P1 BRA `(.L_x_221) ;  /* 0x0000000000181947 */ /* 0x001fea0003800000 */
[----:B------:R-:W-:-:S13]  /*0350*/  FSETP.NAN.AND P0, PT, R27, R27, PT ;  /* 0x0000001b1b00720b */ /* 0x000fda0003f08000 */
[----:B------:R-:W-:Y:S01]  /*0360*/  @P0 DADD R12, R8, 2 ;  /* 0x40000000080c0429 */ /* 0x000fe20000000000 */
[----:B------:R-:W-:Y:S10]  /*0370*/  @P0 BRA `(.L_x_221) ;  /* 0x00000000000c0947 */ /* 0x000ff40003800000 */
[----:B------:R-:W-:-:S14]  /*0380*/  DSETP.NEU.AND P0, PT, |R8|, +INF , PT ;  /* 0x7ff000000800742a */ /* 0x000fdc0003f0d200 */
[----:B------:R-:W-:Y:S02]  /*0390*/  @!P0 IMAD.MOV.U32 R12, RZ, RZ, 0x0 ;  /* 0x00000000ff0c8424 */ /* 0x000fe400078e00ff */
[----:B------:R-:W-:-:S07]  /*03a0*/  @!P0 IMAD.MOV.U32 R13, RZ, RZ, 0x7ff00000 ;  /* 0x7ff00000ff0d8424 */ /* 0x000fce00078e00ff */
.L_x_221:
[----:B------:R-:W-:Y:S05]  /*03b0*/  BSYNC.RECONVERGENT B1 ;  /* 0x0000000000017941 */ /* 0x000fea0003800200 */
.L_x_220:
[----:B------:R-:W-:Y:S01]  /*03c0*/  DADD R12, -RZ, -R12 ;  /* 0x00000000ff0c7229 */ /* 0x000fe2000000090c */
[----:B------:R-:W-:Y:S01]  /*03d0*/  FSETP.NEU.AND P0, PT, R27, 1, PT ;  /* 0x3f8000001b00780b */ /* 0x000fe20003f0d000 */
[----:B------:R-:W-:Y:S01]  /*03e0*/  UMOV UR6, 0xfefa39ef ;  /* 0xfefa39ef00067882 */ /* 0x000fe20000000000 */
[----:B------:R-:W-:Y:S01]  /*03f0*/  UMOV UR7, 0x3fe62e42 ;  /* 0x3fe62e4200077882 */ /* 0x000fe20000000000 */
[----:B------:R-:W-:Y:S06]  /*0400*/  BSSY.RECONVERGENT B1, `(.L_x_222) ;  /* 0x000003b000017945 */ /* 0x000fec0003800200 */
[----:B------:R-:W-:Y:S01]  /*0410*/  FSEL R8, R12, RZ, P0 ;  /* 0x000000ff0c087208 */ /* 0x000fe20000000000 */
[----:B------:R-:W-:Y:S01]  /*0420*/  IMAD.MOV.U32 R12, RZ, RZ, 0x652b82fe ;  /* 0x652b82feff0c7424 */ /* 0x000fe200078e00ff */
[----:B------:R-:W-:Y:S01]  /*0430*/  FSEL R9, R13, -1.875, P0 ;  /* 0xbff000000d097808 */ /* 0x000fe20000000000 */
[----:B------:R-:W-:-:S03]  /*0440*/  IMAD.MOV.U32 R13, RZ, RZ, 0x3ff71547 ;  /* 0x3ff71547ff0d7424 */ /* 0x000fc600078e00ff */
[----:B------:R-:W-:-:S03]  /*0450*/  FSETP.GEU.AND P0, PT, |R9|, 4.1917929649353027344, PT ;  /* 0x4086232b0900780b */ /* 0x000fc60003f0e200 */
[----:B------:R-:W-:-:S08]  /*0460*/  DFMA R12, R8, R12, 6.75539944105574400000e+15 ;  /* 0x43380000080c742b */ /* 0x000fd0000000000c */
[----:B------:R-:W-:-:S08]  /*0470*/  DADD R14, R12, -6.75539944105574400000e+15 ;  /* 0xc33800000c0e7429 */ /* 0x000fd00000000000 */
[----:B------:R-:W-:Y:S01]  /*0480*/  DFMA R16, R14, -UR6, R8 ;  /* 0x800000060e107c2b */ /* 0x000fe20008000008 */
[----:B------:R-:W-:Y:S01]  /*0490*/  UMOV UR6, 0x3b39803f ;  /* 0x3b39803f00067882 */ /* 0x000fe20000000000 */
[----:B------:R-:W-:-:S06]  /*04a0*/  UMOV UR7, 0x3c7abc9e ;  /* 0x3c7abc9e00077882 */ /* 0x000fcc0000000000 */
[----:B------:R-:W-:Y:S01]  /*04b0*/  DFMA R14, R14, -UR6, R16 ;  /* 0x800000060e0e7c2b */ /* 0x000fe20008000010 */
[----:B------:R-:W-:Y:S01]  /*04c0*/  UMOV UR6, 0x69ce2bdf ;  /* 0x69ce2bdf00067882 */ /* 0x000fe20000000000 */
[----:B------:R-:W-:Y:S01]  /*04d0*/  IMAD.MOV.U32 R16, RZ, RZ, -0x35dec16 ;  /* 0xfca213eaff107424 */ /* 0x000fe200078e00ff */
[----:B------:R-:W-:Y:S01]  /*04e0*/  UMOV UR7, 0x3e5ade15 ;  /* 0x3e5ade1500077882 */ /* 0x000fe20000000000 */
[----:B------:R-:W-:-:S06]  /*04f0*/  IMAD.MOV.U32 R17, RZ, RZ, 0x3e928af3 ;  /* 0x3e928af3ff117424 */ /* 0x000fcc00078e00ff */
[----:B------:R-:W-:Y:S01]  /*0500*/  DFMA R16, R14, UR6, R16 ;  /* 0x000000060e107c2b */ /* 0x000fe20008000010 */
[----:B------:R-:W-:Y:S01]  /*0510*/  UMOV UR6, 0x62401315 ;  /* 0x6240131500067882 */ /* 0x000fe20000000000 */
[----:B------:R-:W-:-:S06]  /*0520*/  UMOV UR7, 0x3ec71dee ;  /* 0x3ec71dee00077882 */ /* 0x000fcc0000000000 */
[----:B------:R-:W-:Y:S01]  /*0530*/  DFMA R16, R14, R16, UR6 ;  /* 0x000000060e107e2b */ /* 0x000fe20008000010 */
        /* <DEDUP_REMOVED lines=20> */
[----:B------:R-:W-:-:S08]  /*0680*/  DFMA R16, R14, R16, UR6 ;  /* 0x000000060e107e2b */ /* 0x000fd00008000010 */
[----:B------:R-:W-:-:S08]  /*0690*/  DFMA R16, R14, R16, 1 ;  /* 0x3ff000000e10742b */ /* 0x000fd00000000010 */
[----:B------:R-:W-:Y:S01]  /*06a0*/  DFMA R16, R14, R16, 1 ;  /* 0x3ff000000e10742b */ /* 0x000fe20000000010 */
[----:B-----5:R0:W1:Y:S09]  /*06b0*/  F2F.F64.F32 R14, R0 ;  /* 0x00000000000e7310 */ /* 0x0200720000201800 */
[----:B------:R-:W-:-:S02]  /*06c0*/  IMAD R19, R12, 0x100000, R17 ;  /* 0x001000000c137824 */ /* 0x000fc400078e0211 */
[----:B------:R-:W-:Y:S01]  /*06d0*/  IMAD.MOV.U32 R18, RZ, RZ, R16 ;  /* 0x000000ffff127224 */ /* 0x000fe200078e0010 */
[----:B0-----:R-:W-:Y:S06]  /*06e0*/  @!P0 BRA `(.L_x_223) ;  /* 0x0000000000308947 */ /* 0x001fec0003800000 */
[----:B------:R-:W-:Y:S01]  /*06f0*/  FSETP.GEU.AND P1, PT, |R9|, 4.2275390625, PT ;  /* 0x408748000900780b */ /* 0x000fe20003f2e200 */
[C---:B------:R-:W-:Y:S02]  /*0700*/  DADD R18, R8.reuse, +INF ;  /* 0x7ff0000008127429 */ /* 0x040fe40000000000 */
[----:B------:R-:W-:-:S08]  /*0710*/  DSETP.GEU.AND P0, PT, R8, RZ, PT ;  /* 0x000000ff0800722a */ /* 0x000fd00003f0e000 */
[----:B------:R-:W-:Y:S02]  /*0720*/  FSEL R18, R18, RZ, P0 ;  /* 0x000000ff12127208 */ /* 0x000fe40000000000 */
[----:B------:R-:W-:Y:S02]  /*0730*/  @!P1 LEA.HI R0, R12, R12, RZ, 0x1 ;  /* 0x0000000c0c009211 */ /* 0x000fe400078f08ff */
[----:B------:R-:W-:Y:S02]  /*0740*/  FSEL R19, R19, RZ, P0 ;  /* 0x000000ff13137208 */ /* 0x000fe40000000000 */
[----:B------:R-:W-:-:S04]  /*0750*/  @!P1 SHF.R.S32.HI R9, RZ, 0x1, R0 ;  /* 0x00000001ff099819 */ /* 0x000fc80000011400 */
[----:B------:R-:W-:Y:S01]  /*0760*/  @!P1 IADD3 R8, PT, PT, R12, -R9, RZ ;  /* 0x800000090c089210 */ /* 0x000fe20007ffe0ff */
[----:B------:R-:W-:-:S03]  /*0770*/  @!P1 IMAD R17, R9, 0x100000, R17 ;  /* 0x0010000009119824 */ /* 0x000fc600078e0211 */
[----:B------:R-:W-:Y:S01]  /*0780*/  @!P1 LEA R9, R8, 0x3ff00000, 0x14 ;  /* 0x3ff0000008099811 */ /* 0x000fe200078ea0ff */
[----:B------:R-:W-:-:S06]  /*0790*/  @!P1 IMAD.MOV.U32 R8, RZ, RZ, RZ ;  /* 0x000000ffff089224 */ /* 0x000fcc00078e00ff */
[----:B------:R-:W-:-:S11]  /*07a0*/  @!P1 DMUL R18, R16, R8 ;  /* 0x0000000810129228 */ /* 0x000fd60000000000 */
.L_x_223:
[----:B------:R-:W-:Y:S05]  /*07b0*/  BSYNC.RECONVERGENT B1 ;  /* 0x0000000000017941 */ /* 0x000fea0003800200 */
.L_x_222:
[----:B-1----:R-:W-:-:S10]  /*07c0*/  DMUL R14, R14, R18 ;  /* 0x000000120e0e7228 */ /* 0x002fd40000000000 */
[----:B------:R-:W0:Y:S02]  /*07d0*/  F2F.F32.F64 R15, R14 ;  /* 0x0000000e000f7310 */ /* 0x000e240000301000 */
[----:B0-----:R0:W-:Y:S02]  /*07e0*/  ST.E desc[UR4][R10.64], R15 ;  /* 0x0000000f0a007985 */ /* 0x0011e4000c101904 */
.L_x_216:
[----:B------:R-:W-:Y:S05]  /*07f0*/  BSYNC.RECONVERGENT B0 ;  /* 0x0000000000007941 */ /* 0x000fea0003800200 */
.L_x_215:
[----:B------:R-:W1:Y:S02]  /*0800*/  LDCU UR6, c[0x0][0x390] ;  /* 0x00007200ff0677ac */ /* 0x000e640008000800 */
[----:B-1----:R-:W-:-:S09]  /*0810*/  UISETP.NE.AND UP0, UPT, UR6, URZ, UPT ;  /* 0x000000ff0600728c */ /* 0x002fd2000bf05270 */
[----:B------:R-:W-:Y:S05]  /*0820*/  BRA.U !UP0, `(.L_x_224) ;  /* 0x0000000508d47547 */ /* 0x000fea000b800000 */
[----:B------:R-:W0:Y:S01]  /*0830*/  LDG.E.64 R6, desc[UR4][R6.64] ;  /* 0x0000000406067981 */ /* 0x000e22000c1e1b00 */
[----:B------:R-:W1:Y:S01]  /*0840*/  LDC R0, c[0x0][0x388] ;  /* 0x0000e200ff007b82 */ /* 0x000e620000000800 */
[----:B------:R-:W1:Y:S01]  /*0850*/  LDCU UR6, c[0x0][0x39c] ;  /* 0x00007380ff0677ac */ /* 0x000e620008000800 */
[----:B0-----:R-:W-:-:S06]  /*0860*/  IMAD.WIDE.U32 R8, R3, 0x4, R6 ;  /* 0x0000000403087825 */ /* 0x001fcc00078e0006 */
[----:B------:R-:W2:Y:S01]  /*0870*/  LD.E R8, desc[UR4][R8.64] ;  /* 0x0000000408087980 */ /* 0x000ea2000c101900 */
[----:B-1----:R-:W-:Y:S01]  /*0880*/  FADD R11, -R0, UR6 ;  /* 0x00000006000b7e21 */ /* 0x002fe20008000100 */
[----:B------:R-:W-:Y:S04]  /*0890*/  BSSY.RECONVERGENT B0, `(.L_x_224) ;  /* 0x000006e000007945 */ /* 0x000fe80003800200 */
[----:B--2---:R-:W-:-:S13]  /*08a0*/  FSETP.GT.AND P0, PT, R8, R11, PT ;  /* 0x0000000b0800720b */ /* 0x004fda0003f04000 */
[----:B------:R-:W-:Y:S05]  /*08b0*/  @!P0 BRA `(.L_x_225) ;  /* 0x0000000400ac8947 */ /* 0x000fea0003800000 */
[----:B------:R-:W-:Y:S01]  /*08c0*/  FADD R9, R0, R0 ;  /* 0x0000000000097221 */ /* 0x000fe20000000000 */
        /* <DEDUP_REMOVED lines=10> */
[----:B------:R-:W-:Y:S01]  /*0970*/  IMAD.MOV.U32 R11, RZ, RZ, R9 ;  /* 0x000000ffff0b7224 */ /* 0x000fe200078e0009 */
[----:B------:R-:W-:-:S07]  /*0980*/  MOV R10, 0x9a0 ;  /* 0x000009a0000a7802 */ /* 0x000fce0000000f00 */
[----:B------:R-:W-:Y:S05]  /*0990*/  CALL.REL.NOINC `($__internal_16_$__cuda_sm3x_div_rn_noftz_f32_slowpath) ;  /* 0x0000001400347944 */ /* 0x000fea0003c00000 */
[----:B------:R-:W-:-:S07]  /*09a0*/  IMAD.MOV.U32 R8, RZ, RZ, R0 ;  /* 0x000000ffff087224 */ /* 0x000fce00078e0000 */
.L_x_227:
[----:B------:R-:W-:Y:S05]  /*09b0*/  BSYNC.RECONVERGENT B1 ;  /* 0x0000000000017941 */ /* 0x000fea0003800200 */
.L_x_226:
[----:B------:R-:W0:Y:S01]  /*09c0*/  F2F.F64.F32 R6, R8 ;  /* 0x0000000800067310 */ /* 0x000e220000201800 */
[----:B------:R-:W-:Y:S01]  /*09d0*/  BSSY.RECONVERGENT B1, `(.L_x_228) ;  /* 0x0000004000017945 */ /* 0x000fe20003800200 */
[----:B------:R-:W-:Y:S01]  /*09e0*/  MOV R0, 0xa10 ;  /* 0x00000a1000007802 */ /* 0x000fe20000000f00 */
[----:B0-----:R-:W-:-:S11]  /*09f0*/  DADD R20, -RZ, |R6| ;  /* 0x00000000ff147229 */ /* 0x001fd60000000506 */
[----:B------:R-:W-:Y:S05]  /*0a00*/  CALL.REL.NOINC `($_Z29initialiseAbsorbingBoundariesPPffiiiiffS0_S0_$__internal_accurate_pow) ;  /* 0x0000001800b07944 */ /* 0x000fea0003c00000 */
[----:B------:R-:W-:Y:S05]  /*0a10*/  BSYNC.RECONVERGENT B1 ;  /* 0x0000000000017941 */ /* 0x000fea0003800200 */
.L_x_228:
        /* <DEDUP_REMOVED lines=16> */
.L_x_230:
[----:B------:R-:W-:Y:S05]  /*0b20*/  BSYNC.RECONVERGENT B1 ;  /* 0x0000000000017941 */ /* 0x000fea0003800200 */
.L_x_229:
[----:B------:R-:W-:Y:S01]  /*0b30*/  DADD R12, -RZ, -R12 ;  /* 0x00000000ff0c7229 */ /* 0x000fe2000000090c */
[----:B------:R-:W-:Y:S01]  /*0b40*/  FSETP.NEU.AND P0, PT, R8, 1, PT ;  /* 0x3f8000000800780b */ /* 0x000fe20003f0d000 */
[----:B------:R-:W-:Y:S01]  /*0b50*/  IMAD.MOV.U32 R8, RZ, RZ, 0x652b82fe ;  /* 0x652b82feff087424 */ /* 0x000fe200078e00ff */
[----:B------:R-:W-:Y:S01]  /*0b60*/  UMOV UR6, 0xfefa39ef ;  /* 0xfefa39ef00067882 */ /* 0x000fe20000000000 */
[----:B------:R-:W-:Y:S01]  /*0b70*/  IMAD.MOV.U32 R9, RZ, RZ, 0x3ff71547 ;  /* 0x3ff71547ff097424 */ /* 0x000fe200078e00ff */
[----:B------:R-:W-:Y:S01]  /*0b80*/  UMOV UR7, 0x3fe62e42 ;  /* 0x3fe62e4200077882 */ /* 0x000fe20000000000 */
[----:B------:R-:W-:Y:S04]  /*0b90*/  BSSY.RECONVERGENT B1, `(.L_x_231) ;  /* 0x000003a000017945 */ /* 0x000fe80003800200 */
[----:B------:R-:W-:-:S02]  /*0ba0*/  FSEL R6, R12, RZ, P0 ;  /* 0x000000ff0c067208 */ /* 0x000fc40000000000 */
[----:B------:R-:W-:-:S04]  /*0bb0*/  FSEL R7, R13, -1.875, P0 ;  /* 0xbff000000d077808 */ /* 0x000fc80000000000 */
[----:B------:R-:W-:Y:S02]  /*0bc0*/  FSETP.GEU.AND P0, PT, |R7|, 4.1917929649353027344, PT ;  /* 0x4086232b0700780b */ /* 0x000fe40003f0e200 */
        /* <DEDUP_REMOVED lines=8> */
[----:B------:R-:W-:Y:S01]  /*0c50*/  MOV R15, 0x3e928af3 ;  /* 0x3e928af3000f7802 */ /* 0x000fe20000000f00 */
[----:B------:R-:W-:-:S05]  /*0c60*/  UMOV UR7, 0x3e5ade15 ;  /* 0x3e5ade1500077882 */ /* 0x000fca0000000000 */
        /* <DEDUP_REMOVED lines=35> */
[----:B------:R-:W-:Y:S01]  /*0ea0*/  @!P1 LEA.HI R0, R8, R8, RZ, 0x1 ;  /* 0x0000000808009211 */ /* 0x000fe200078f08ff */
[----:B------:R-:W-:Y:S01]  /*0eb0*/  @!P1 IMAD.MOV.U32 R6, RZ, RZ, R16 ;  /* 0x000000ffff069224 */ /* 0x000fe200078e0010 */
[----:B------:R-:W-:Y:S02]  /*0ec0*/  FSEL R15, R15, RZ, P0 ;  /* 0x000000ff0f0f7208 */ /* 0x000fe40000000000 */
[----:B------:R-:W-:-:S05]  /*0ed0*/  @!P1 SHF.R.S32.HI R7, RZ, 0x1, R0 ;  /* 0x00000001ff079819 */ /* 0x000fca0000011400 */
[----:B------:R-:W-:Y:S02]  /*0ee0*/  @!P1 IMAD.IADD R8, R8, 0x1, -R7 ;  /* 0x0000000108089824 */ /* 0x000fe400078e0a07 */
[----:B------:R-:W-:-:S03]  /*0ef0*/  @!P1 IMAD R7, R7, 0x100000, R17 ;  /* 0x0010000007079824 */ /* 0x000fc600078e0211 */
[----:B------:R-:W-:Y:S01]  /*0f00*/  @!P1 LEA R9, R8, 0x3ff00000, 0x14 ;  /* 0x3ff0000008099811 */ /* 0x000fe200078ea0ff */
[----:B------:R-:W-:-:S06]  /*0f10*/  @!P1 IMAD.MOV.U32 R8, RZ, RZ, RZ ;  /* 0x000000ffff089224 */ /* 0x000fcc00078e00ff */
[----:B------:R-:W-:-:S11]  /*0f20*/  @!P1 DMUL R14, R6, R8 ;  /* 0x00000008060e9228 */ /* 0x000fd60000000000 */
.L_x_232:
[----:B------:R-:W-:Y:S05]  /*0f30*/  BSYNC.RECONVERGENT B1 ;  /* 0x0000000000017941 */ /* 0x000fea0003800200 */
.L_x_231:
[----:B-1----:R-:W-:-:S10]  /*0f40*/  DMUL R12, R12, R14 ;  /* 0x0000000e0c0c7228 */ /* 0x002fd40000000000 */
[----:B------:R-:W0:Y:S02]  /*0f50*/  F2F.F32.F64 R13, R12 ;  /* 0x0000000c000d7310 */ /* 0x000e240000301000 */
[----:B0-----:R0:W-:Y:S02]  /*0f60*/  ST.E desc[UR4][R10.64], R13 ;  /* 0x0000000d0a007985 */ /* 0x0011e4000c101904 */
.L_x_225:
[----:B------:R-:W-:Y:S05]  /*0f70*/  BSYNC.RECONVERGENT B0 ;  /* 0x0000000000007941 */ /* 0x000fea0003800200 */
.L_x_224:
[----:B------:R-:W1:Y:S01]  /*0f80*/  LDCU UR6, c[0x0][0x394] ;  /* 0x00007280ff0677ac */ /* 0x000e620008000800 */
[----:B0-----:R-:W0:Y:S01]  /*0f90*/  LDC.64 R8, c[0x0][0x3b0] ;  /* 0x0000ec00ff087b82 */ /* 0x001e220000000a00 */
[----:B-1----:R-:W-:Y:S01]  /*0fa0*/  UISETP.NE.AND UP0, UPT, UR6, URZ, UPT ;  /* 0x000000ff0600728c */ /* 0x002fe2000bf05270 */
[----:B0-----:R-:W-:-:S08]  /*0fb0*/  IMAD.WIDE.U32 R8, R2, 0x8, R8 ;  /* 0x0000000802087825 */ /* 0x001fd000078e0008 */
[----:B------:R-:W-:Y:S05]  /*0fc0*/  BRA.U !UP0, `(.L_x_233) ;  /* 0x0000000508cc7547 */ /* 0x000fea000b800000 */
[----:B------:R-:W2:Y:S01]  /*0fd0*/  LDG.E.64 R6, desc[UR4][R8.64] ;  /* 0x0000000408067981 */ /* 0x000ea2000c1e1b00 */
        /* <DEDUP_REMOVED lines=21> */
.L_x_236:
[----:B------:R-:W-:Y:S05]  /*1130*/  BSYNC.RECONVERGENT B1 ;  /* 0x0000000000017941 */ /* 0x000fea0003800200 */
.L_x_235:
[----:B------:R-:W0:Y:S01]  /*1140*/  F2F.F64.F32 R6, R2 ;  /* 0x0000000200067310 */ /* 0x000e220000201800 */
[----:B------:R-:W-:Y:S01]  /*1150*/  BSSY.RECONVERGENT B1, `(.L_x_237) ;  /* 0x0000004000017945 */ /* 0x000fe20003800200 */
[----:B------:R-:W-:Y:S01]  /*1160*/  MOV R0, 0x1190 ;  /* 0x0000119000007802 */ /* 0x000fe20000000f00 */
[----:B0-----:R-:W-:-:S11]  /*1170*/  DADD R20, -RZ, |R6| ;  /* 0x00000000ff147229 */ /* 0x001fd60000000506 */
[----:B------:R-:W-:Y:S05]  /*1180*/  CALL.REL.NOINC `($_Z29initialiseAbsorbingBoundariesPPffiiiiffS0_S0_$__internal_accurate_pow) ;  /* 0x0000001000d07944 */ /* 0x000fea0003c00000 */
[----:B------:R-:W-:Y:S05]  /*1190*/  BSYNC.RECONVERGENT B1 ;  /* 0x0000000000017941 */ /* 0x000fea0003800200 */
.L_x_237:
        /* <DEDUP_REMOVED lines=14> */
[----:B------:R-:W-:Y:S01]  /*1280*/  @!P0 IMAD.MOV.U32 R12, RZ, RZ, 0x0 ;  /* 0x00000000ff0c8424 */ /* 0x000fe200078e00ff */
[----:B------:R-:W-:-:S07]  /*1290*/  @!P0 MOV R13, 0x7ff00000 ;  /* 0x7ff00000000d8802 */ /* 0x000fce0000000f00 */
.L_x_239:
[----:B------:R-:W-:Y:S05]  /*12a0*/  BSYNC.RECONVERGENT B1 ;  /* 0x0000000000017941 */ /* 0x000fea0003800200 */
.L_x_238:
        /* <DEDUP_REMOVED lines=61> */
[----:B------:R-:W-:Y:S02]  /*1680*/  @!P1 LEA R13, R12, 0x3ff00000, 0x14 ;  /* 0x3ff000000c0d9811 */ /* 0x000fe400078ea0ff */
[----:B------:R-:W-:-:S06]  /*1690*/  @!P1 MOV R12, RZ ;  /* 0x000000ff000c9202 */ /* 0x000fcc0000000f00 */
[----:B------:R-:W-:-:S11]  /*16a0*/  @!P1 DMUL R16, R6, R12 ;  /* 0x0000000c06109228 */ /* 0x000fd60000000000 */
.L_x_241:
[----:B------:R-:W-:Y:S05]  /*16b0*/  BSYNC.RECONVERGENT B1 ;  /* 0x0000000000017941 */ /* 0x000fea0003800200 */
.L_x_240:
[----:B-1----:R-:W-:-:S10]  /*16c0*/  DMUL R14, R14, R16 ;  /* 0x000000100e0e7228 */ /* 0x002fd40000000000 */
[----:B------:R-:W0:Y:S02]  /*16d0*/  F2F.F32.F64 R15, R14 ;  /* 0x0000000e000f7310 */ /* 0x000e240000301000 */
[----:B0-----:R0:W-:Y:S02]  /*16e0*/  ST.E desc[UR4][R10.64], R15 ;  /* 0x0000000f0a007985 */ /* 0x0011e4000c101904 */
.L_x_234:
[----:B------:R-:W-:Y:S05]  /*16f0*/  BSYNC.RECONVERGENT B0 ;  /* 0x0000000000007941 */ /* 0x000fea0003800200 */
.L_x_233:
[----:B------:R-:W1:Y:S02]  /*1700*/  LDCU UR6, c[0x0][0x398] ;  /* 0x00007300ff0677ac */ /* 0x000e640008000800 */
[----:B-1----:R-:W-:-:S13]  /*1710*/  ISETP.NE.AND P0, PT, RZ, UR6, PT ;  /* 0x00000006ff007c0c */ /* 0x002fda000bf05270 */
[----:B------:R-:W-:Y:S05]  /*1720*/  @!P0 EXIT ;  /* 0x000000000000894d */ /* 0x000fea0003800000 */
[----:B------:R-:W2:Y:S01]  /*1730*/  LDG.E.64 R8, desc[UR4][R8.64] ;  /* 0x0000000408087981 */ /* 0x000ea2000c1e1b00 */
[----:B------:R-:W0:Y:S01]  /*1740*/  LDC R0, c[0x0][0x388] ;  /* 0x0000e200ff007b82 */ /* 0x000e220000000800 */
[----:B------:R-:W0:Y:S01]  /*1750*/  LDCU UR6, c[0x0][0x3a0] ;  /* 0x00007400ff0677ac */ /* 0x000e220008000800 */
[----:B--2---:R-:W-:-:S06]  /*1760*/  IMAD.WIDE.U32 R6, R3, 0x4, R8 ;  /* 0x0000000403067825 */ /* 0x004fcc00078e0008 */
[----:B------:R-:W2:Y:S01]  /*1770*/  LD.E R6, desc[UR4][R6.64] ;  /* 0x0000000406067980 */ /* 0x000ea2000c101900 */
[----:B0-----:R-:W-:-:S05]  /*1780*/  FADD R11, -R0, UR6 ;  /* 0x00000006000b7e21 */ /* 0x001fca0008000100 */
[----:B--2---:R-:W-:-:S13]  /*1790*/  FSETP.GT.AND P0, PT, R6, R11, PT ;  /* 0x0000000b0600720b */ /* 0x004fda0003f04000 */
[----:B------:R-:W-:Y:S05]  /*17a0*/  @!P0 EXIT ;  /* 0x000000000000894d */ /* 0x000fea0003800000 */
        /* <DEDUP_REMOVED lines=15> */
.L_x_243:
[----:B------:R-:W-:Y:S05]  /*18a0*/  BSYNC.RECONVERGENT B0 ;  /* 0x0000000000007941 */ /* 0x000fea0003800200 */
.L_x_242:
[----:B------:R-:W0:Y:S01]  /*18b0*/  F2F.F64.F32 R6, R2 ;  /* 0x0000000200067310 */ /* 0x000e220000201800 */
[----:B------:R-:W-:Y:S01]  /*18c0*/  BSSY.RECONVERGENT B0, `(.L_x_244) ;  /* 0x0000004000007945 */ /* 0x000fe20003800200 */
[----:B------:R-:W-:Y:S01]  /*18d0*/  MOV R0, 0x1900 ;  /* 0x0000190000007802 */ /* 0x000fe20000000f00 */
[----:B0-----:R-:W-:-:S11]  /*18e0*/  DADD R20, -RZ, |R6| ;  /* 0x00000000ff147229 */ /* 0x001fd60000000506 */
[----:B------:R-:W-:Y:S05]  /*18f0*/  CALL.REL.NOINC `($_Z29initialiseAbsorbingBoundariesPPffiiiiffS0_S0_$__internal_accurate_pow) ;  /* 0x0000000800f47944 */ /* 0x000fea0003c00000 */
[----:B------:R-:W-:Y:S05]  /*1900*/  BSYNC.RECONVERGENT B0 ;  /* 0x0000000000007941 */ /* 0x000fea0003800200 */
.L_x_244:
        /* <DEDUP_REMOVED lines=16> */
.L_x_246:
[----:B------:R-:W-:Y:S05]  /*1a10*/  BSYNC.RECONVERGENT B0 ;  /* 0x0000000000007941 */ /* 0x000fea0003800200 */
.L_x_245:
        /* <DEDUP_REMOVED lines=46> */
[----:B------:R-:W-:Y:S02]  /*1d00*/  DFMA R12, R6, R10, 1 ;  /* 0x3ff00000060c742b */ /* 0x000fe4000000000a */
[----:B-----5:R0:W1:Y:S08]  /*1d10*/  F2F.F64.F32 R10, R0 ;  /* 0x00000000000a7310 */ /* 0x0200700000201800 */
[----:B------:R-:W-:Y:S01]  /*1d20*/  IMAD R7, R4, 0x100000, R13 ;  /* 0x0010000004077824 */ /* 0x000fe200078e020d */
[----:B------:R-:W-:Y:S01]  /*1d30*/  MOV R6, R12 ;  /* 0x0000000c00067202 */ /* 0x000fe20000000f00 */
        /* <DEDUP_REMOVED lines=14> */
.L_x_248:
[----:B------:R-:W-:Y:S05]  /*1e20*/  BSYNC.RECONVERGENT B0 ;  /* 0x0000000000007941 */ /* 0x000fea0003800200 */
.L_x_247:
[----:B-1----:R-:W-:-:S10]  /*1e30*/  DMUL R10, R10, R6 ;  /* 0x000000060a0a7228 */ /* 0x002fd40000000000 */
[----:B------:R-:W0:Y:S02]  /*1e40*/  F2F.F32.F64 R11, R10 ;  /* 0x0000000a000b7310 */ /* 0x000e240000301000 */
[----:B0-----:R-:W-:Y:S01]  /*1e50*/  ST.E desc[UR4][R8.64], R11 ;  /* 0x0000000b08007985 */ /* 0x001fe2000c101904 */
[----:B------:R-:W-:Y:S05]  /*1e60*/  EXIT ;  /* 0x000000000000794d */ /* 0x000fea0003800000 */
        .weak           $__internal_16_$__cuda_sm3x_div_rn_noftz_f32_slowpath
        .type           $__internal_16_$__cuda_sm3x_div_rn_noftz_f32_slowpath,@function
        .size           $__internal_16_$__cuda_sm3x_div_rn_noftz_f32_slowpath,($_Z29initialiseAbsorbingBoundariesPPffiiiiffS0_S0_$__internal_accurate_pow - $__internal_16_$__cuda_sm3x_div_rn_noftz_f32_slowpath)
$__internal_16_$__cuda_sm3x_div_rn_noftz_f32_slowpath:
[----:B------:R-:W-:Y:S01]  /*1e70*/  SHF.R.U32.HI R13, RZ, 0x17, R11 ;  /* 0x00000017ff0d7819 */ /* 0x000fe2000001160b */
[----:B------:R-:W-:Y:S01]  /*1e80*/  BSSY.RECONVERGENT B2, `(.L_x_249) ;  /* 0x0000062000027945 */ /* 0x000fe20003800200 */
        /* <DEDUP_REMOVED lines=30> */
[----:B------:R-:W-:-:S03]  /*2070*/  @!P1 FFMA R11, R11, 1.84467440737095516160e+19, RZ ;  /* 0x5f8000000b0b9823 */ /* 0x000fc600000000ff */
[----:B------:R-:W-:-:S07]  /*2080*/  @!P1 IADD3 R12, PT, PT, R12, 0x40, RZ ;  /* 0x000000400c0c9810 */ /* 0x000fce0007ffe0ff */
.L_x_250:
[----:B------:R-:W-:Y:S01]  /*2090*/  LEA R14, R13, 0xc0800000, 0x17 ;  /* 0xc08000000d0e7811 */ /* 0x000fe200078eb8ff */
[----:B------:R-:W-:Y:S04]  /*20a0*/  BSSY.RECONVERGENT B3, `(.L_x_255) ;  /* 0x0000036000037945 */ /* 0x000fe80003800200 */
[----:B------:R-:W-:Y:S02]  /*20b0*/  IMAD.IADD R14, R11, 0x1, -R14 ;  /* 0x000000010b0e7824 */ /* 0x000fe400078e0a0e */
[----:B------:R-:W-:Y:S02]  /*20c0*/  VIADD R11, R16, 0xffffff81 ;  /* 0xffffff81100b7836 */ /* 0x000fe40000000000 */
        /* <DEDUP_REMOVED lines=31> */
[----:B------:R-:W-:Y:S01]  /*22c0*/  IMAD.MOV R15, RZ, RZ, -R17 ;  /* 0x000000ffff0f7224 */ /* 0x000fe200078e0a11 */
[----:B------:R-:W-:Y:S02]  /*22d0*/  ISETP.NE.AND P1, PT, R17, RZ, PT ;  /* 0x000000ff1100720c */ /* 0x000fe40003f25270 */
        /* <DEDUP_REMOVED lines=14> */
.L_x_257:
[----:B------:R-:W-:-:S04]  /*23c0*/  LOP3.LUT R0, R0, 0x80000000, RZ, 0xc0, !PT ;  /* 0x8000000000007812 */ /* 0x000fc800078ec0ff */
[----:B------:R-:W-:Y:S01]  /*23d0*/  LOP3.LUT R0, R0, 0x7f800000, RZ, 0xfc, !PT ;  /* 0x7f80000000007812 */ /* 0x000fe200078efcff */
[----:B------:R-:W-:Y:S06]  /*23e0*/  BRA `(.L_x_258) ;  /* 0x0000000000047947 */ /* 0x000fec0003800000 */
.L_x_256:
[----:B------:R-:W-:-:S07]  /*23f0*/  IMAD R0, R13, 0x800000, R0 ;  /* 0x008000000d007824 */ /* 0x000fce00078e0200 */
.L_x_258:
[----:B------:R-:W-:Y:S05]  /*2400*/  BSYNC.RECONVERGENT B3 ;  /* 0x0000000000037941 */ /* 0x000fea0003800200 */
.L_x_255:
[----:B------:R-:W-:Y:S05]  /*2410*/  BRA `(.L_x_259) ;  /* 0x0000000000207947 */ /* 0x000fea0003800000 */
.L_x_254:
[----:B------:R-:W-:-:S04]  /*2420*/  LOP3.LUT R0, R11, 0x80000000, R0, 0x48, !PT ;  /* 0x800000000b007812 */ /* 0x000fc800078e4800 */
[----:B------:R-:W-:Y:S01]  /*2430*/  LOP3.LUT R0, R0, 0x7f800000, RZ, 0xfc, !PT ;  /* 0x7f80000000007812 */ /* 0x000fe200078efcff */
[----:B------:R-:W-:Y:S06]  /*2440*/  BRA `(.L_x_259) ;  /* 0x0000000000147947 */ /* 0x000fec0003800000 */
.L_x_253:
[----:B------:R-:W-:Y:S01]  /*2450*/  LOP3.LUT R0, R11, 0x80000000, R0, 0x48, !PT ;  /* 0x800000000b007812 */ /* 0x000fe200078e4800 */
[----:B------:R-:W-:Y:S06]  /*2460*/  BRA `(.L_x_259) ;  /* 0x00000000000c7947 */ /* 0x000fec0003800000 */
.L_x_252:
[----:B------:R-:W0:Y:S01]  /*2470*/  MUFU.RSQ R0, -QNAN ;  /* 0xffc0000000007908 */ /* 0x000e220000001400 */
[----:B------:R-:W-:Y:S05]  /*2480*/  BRA `(.L_x_259) ;  /* 0x0000000000047947 */ /* 0x000fea0003800000 */
.L_x_251:
[----:B------:R-:W-:-:S07]  /*2490*/  FADD.FTZ R0, R0, R11 ;  /* 0x0000000b00007221 */ /* 0x000fce0000010000 */
.L_x_259:
[----:B------:R-:W-:Y:S05]  /*24a0*/  BSYNC.RECONVERGENT B2 ;  /* 0x0000000000027941 */ /* 0x000fea0003800200 */
.L_x_249:
[----:B------:R-:W-:-:S04]  /*24b0*/  MOV R11, 0x0 ;  /* 0x00000000000b7802 */ /* 0x000fc80000000f00 */
[----:B0-----:R-:W-:Y:S05]  /*24c0*/  RET.REL.NODEC R10 `(_Z29initialiseAbsorbingBoundariesPPffiiiiffS0_S0_) ;  /* 0xffffffd80acc7950 */ /* 0x001fea0003c3ffff */
        .type           $_Z29initialiseAbsorbingBoundariesPPffiiiiffS0_S0_$__internal_accurate_pow,@function
        .size           $_Z29initialiseAbsorbingBoundariesPPffiiiiffS0_S0_$__internal_accurate_pow,(.L_x_468 - $_Z29initialiseAbsorbingBoundariesPPffiiiiffS0_S0_$__internal_accurate_pow)
$_Z29initialiseAbsorbingBoundariesPPffiiiiffS0_S0_$__internal_accurate_pow:
[----:B------:R-:W-:Y:S01]  /*24d0*/  ISETP.GT.U32.AND P0, PT, R21, 0xfffff, PT ;  /* 0x000fffff1500780c */ /* 0x000fe20003f04070 */
[--C-:B------:R-:W-:Y:S01]  /*24e0*/  IMAD.MOV.U32 R10, RZ, RZ, R21.reuse ;  /* 0x000000ffff0a7224 */ /* 0x100fe200078e0015 */
[----:B------:R-:W-:Y:S01]  /*24f0*/  UMOV UR6, 0x7d2cafe2 ;  /* 0x7d2cafe200067882 */ /* 0x000fe20000000000 */
[----:B------:R-:W-:Y:S01]  /*2500*/  IMAD.MOV.U32 R16, RZ, RZ, R20 ;  /* 0x000000ffff107224 */ /* 0x000fe200078e0014 */
[----:B------:R-:W-:Y:S01]  /*2510*/  UMOV UR7, 0x3eb0f5ff ;  /* 0x3eb0f5ff00077882 */ /* 0x000fe20000000000 */
[----:B------:R-:W-:Y:S01]  /*2520*/  IMAD.MOV.U32 R12, RZ, RZ, RZ ;  /* 0x000000ffff0c7224 */ /* 0x000fe200078e00ff */
[----:B------:R-:W-:Y:S01]  /*2530*/  SHF.R.U32.HI R26, RZ, 0x14, R21 ;  /* 0x00000014ff1a7819 */ /* 0x000fe20000011615 */
[----:B------:R-:W-:Y:S01]  /*2540*/  UMOV UR8, 0x3b39803f ;  /* 0x3b39803f00087882 */ /* 0x000fe20000000000 */
[----:B------:R-:W-:-:S05]  /*2550*/  UMOV UR9, 0x3c7abc9e ;  /* 0x3c7abc9e00097882 */ /* 0x000fca0000000000 */
[----:B------:R-:W-:-:S10]  /*2560*/  @!P0 DMUL R22, R20, 1.80143985094819840000e+16 ;  /* 0x4350000014168828 */ /* 0x000fd40000000000 */
[----:B------:R-:W-:Y:S01]  /*2570*/  @!P0 IMAD.MOV.U32 R10, RZ, RZ, R23 ;  /* 0x000000ffff0a8224 */ /* 0x000fe200078e0017 */
[----:B------:R-:W-:Y:S01]  /*2580*/  @!P0 LEA.HI R26, R23, 0xffffffca, RZ, 0xc ;  /* 0xffffffca171a8811 */ /* 0x000fe200078f60ff */
[----:B------:R-:W-:-:S03]  /*2590*/  @!P0 IMAD.MOV.U32 R16, RZ, RZ, R22 ;  /* 0x000000ffff108224 */ /* 0x000fc600078e0016 */
[----:B------:R-:W-:-:S04]  /*25a0*/  LOP3.LUT R10, R10, 0x800fffff, RZ, 0xc0, !PT ;  /* 0x800fffff0a0a7812 */ /* 0x000fc800078ec0ff */
[----:B------:R-:W-:-:S04]  /*25b0*/  LOP3.LUT R17, R10, 0x3ff00000, RZ, 0xfc, !PT ;  /* 0x3ff000000a117812 */ /* 0x000fc800078efcff */
[----:B------:R-:W-:-:S13]  /*25c0*/  ISETP.GE.U32.AND P1, PT, R17, 0x3ff6a09f, PT ;  /* 0x3ff6a09f1100780c */ /* 0x000fda0003f26070 */
[----:B------:R-:W-:-:S04]  /*25d0*/  @P1 VIADD R11, R17, 0xfff00000 ;  /* 0xfff00000110b1836 */ /* 0x000fc80000000000 */
[----:B------:R-:W-:-:S06]  /*25e0*/  @P1 IMAD.MOV.U32 R17, RZ, RZ, R11 ;  /* 0x000000ffff111224 */ /* 0x000fcc00078e000b */
[C---:B------:R-:W-:Y:S02]  /*25f0*/  DADD R18, R16.reuse, 1 ;  /* 0x3ff0000010127429 */ /* 0x040fe40000000000 */
[----:B------:R-:W-:-:S04]  /*2600*/  DADD R16, R16, -1 ;  /* 0xbff0000010107429 */ /* 0x000fc80000000000 */
[----:B------:R-:W0:Y:S02]  /*2610*/  MUFU.RCP64H R13, R19 ;  /* 0x00000013000d7308 */ /* 0x000e240000001800 */
[----:B0-----:R-:W-:-:S08]  /*2620*/  DFMA R10, -R18, R12, 1 ;  /* 0x3ff00000120a742b */ /* 0x001fd0000000010c */
[----:B------:R-:W-:-:S08]  /*2630*/  DFMA R10, R10, R10, R10 ;  /* 0x0000000a0a0a722b */ /* 0x000fd0000000000a */
[----:B------:R-:W-:Y:S01]  /*2640*/  DFMA R10, R12, R10, R12 ;  /* 0x0000000a0c0a722b */ /* 0x000fe2000000000c */
[----:B------:R-:W-:Y:S01]  /*2650*/  IMAD.MOV.U32 R12, RZ, RZ, 0x41ad3b5a ;  /* 0x41ad3b5aff0c7424 */ /* 0x000fe200078e00ff */
[----:B------:R-:W-:-:S06]  /*2660*/  MOV R13, 0x3ed0f5d2 ;  /* 0x3ed0f5d2000d7802 */ /* 0x000fcc0000000f00 */
[----:B------:R-:W-:-:S08]  /*2670*/  DMUL R14, R16, R10 ;  /* 0x0000000a100e7228 */ /* 0x000fd00000000000 */
[----:B------:R-:W-:-:S08]  /*2680*/  DFMA R14, R16, R10, R14 ;  /* 0x0000000a100e722b */ /* 0x000fd0000000000e */
[----:B------:R-:W-:-:S08]  /*2690*/  DMUL R28, R14, R14 ;  /* 0x0000000e0e1c7228 */ /* 0x000fd00000000000 */
[----:B------:R-:W-:Y:S01]  /*26a0*/  DFMA R12, R28, UR6, R12 ;  /* 0x000000061c0c7c2b */ /* 0x000fe2000800000c */
[----:B------:R-:W-:Y:S01]  /*26b0*/  UMOV UR6, 0x75488a3f ;  /* 0x75488a3f00067882 */ /* 0x000fe20000000000 */
[----:B------:R-:W-:-:S06]  /*26c0*/  UMOV UR7, 0x3ef3b20a ;  /* 0x3ef3b20a00077882 */ /* 0x000fcc0000000000 */
[----:B------:R-:W-:Y:S01]  /*26d0*/  DFMA R24, R28, R12, UR6 ;  /* 0x000000061c187e2b */ /* 0x000fe2000800000c */
[----:B------:R-:W-:Y:S01]  /*26e0*/  UMOV UR6, 0xe4faecd5 ;  /* 0xe4faecd500067882 */ /* 0x000fe20000000000 */
[----:B------:R-:W-:Y:S01]  /*26f0*/  UMOV UR7, 0x3f1745cd ;  /* 0x3f1745cd00077882 */ /* 0x000fe20000000000 */
[----:B------:R-:W-:-:S05]  /*2700*/  DADD R12, R16, -R14 ;  /* 0x00000000100c7229 */ /* 0x000fca000000080e */
[----:B------:R-:W-:Y:S01]  /*2710*/  DFMA R24, R28, R24, UR6 ;  /* 0x000000061c187e2b */ /* 0x000fe20008000018 */
[----:B------:R-:W-:Y:S01]  /*2720*/  UMOV UR6, 0x258a578b ;  /* 0x258a578b00067882 */ /* 0x000fe20000000000 */
[----:B------:R-:W-:Y:S01]  /*2730*/  UMOV UR7, 0x3f3c71c7 ;  /* 0x3f3c71c700077882 */ /* 0x000fe20000000000 */
[----:B------:R-:W-:-:S05]  /*2740*/  DADD R12, R12, R12 ;  /* 0x000000000c0c7229 */ /* 0x000fca000000000c */
[----:B------:R-:W-:Y:S01]  /*2750*/  DFMA R24, R28, R24, UR6 ;  /* 0x000000061c187e2b */ /* 0x000fe20008000018 */
[----:B------:R-:W-:Y:S01]  /*2760*/  UMOV UR6, 0x9242b910 ;  /* 0x9242b91000067882 */ /* 0x000fe20000000000 */
[----:B------:R-:W-:Y:S01]  /*2770*/  UMOV UR7, 0x3f624924 ;  /* 0x3f62492400077882 */ /* 0x000fe20000000000 */
[----:B------:R-:W-:-:S05]  /*2780*/  DFMA R12, R16, -R14, R12 ;  /* 0x8000000e100c722b */ /* 0x000fca000000000c */
[----:B------:R-:W-:Y:S01]  /*2790*/  DFMA R24, R28, R24, UR6 ;  /* 0x000000061c187e2b */ /* 0x000fe20008000018 */
[----:B------:R-:W-:Y:S01]  /*27a0*/  UMOV UR6, 0x99999dfb ;  /* 0x99999dfb00067882 */ /* 0x000fe20000000000 */
[----:B------:R-:W-:Y:S01]  /*27b0*/  UMOV UR7, 0x3f899999 ;  /* 0x3f89999900077882 */ /* 0x000fe20000000000 */
[----:B------:R-:W-:Y:S02]  /*27c0*/  DMUL R12, R10, R12 ;  /* 0x0000000c0a0c7228 */ /* 0x000fe40000000000 */
[----:B------:R-:W-:-:S03]  /*27d0*/  DMUL R10, R14, R14 ;  /* 0x0000000e0e0a7228 */ /* 0x000fc60000000000 */
[----:B------:R-:W-:Y:S01]  /*27e0*/  DFMA R24, R28, R24, UR6 ;  /* 0x000000061c187e2b */ /* 0x000fe20008000018 */
[----:B------:R-:W-:Y:S01]  /*27f0*/  UMOV UR6, 0x55555555 ;  /* 0x5555555500067882 */ /* 0x000fe20000000000 */
[----:B------:R-:W-:-:S03]  /*2800*/  UMOV UR7, 0x3fb55555 ;  /* 0x3fb5555500077882 */ /* 0x000fc60000000000 */
[----:B------:R-:W-:Y:S01]  /*2810*/  DFMA R20, R14, R14, -R10 ;  /* 0x0000000e0e14722b */ /* 0x000fe2000000080a */
[----:B------:R-:W-:Y:S02]  /*2820*/  VIADD R23, R13, 0x100000 ;  /* 0x001000000d177836 */ /* 0x000fe40000000000 */
[----:B------:R-:W-:Y:S01]  /*2830*/  DFMA R16, R28, R24, UR6 ;  /* 0x000000061c107e2b */ /* 0x000fe20008000018 */
[----:B------:R-:W-:-:S06]  /*2840*/  IMAD.MOV.U32 R22, RZ, RZ, R12 ;  /* 0x000000ffff167224 */ /* 0x000fcc00078e000c */
[----:B------:R-:W-:Y:S02]  /*2850*/  DFMA R20, R14, R22, R20 ;  /* 0x000000160e14722b */ /* 0x000fe40000000014 */
[----:B------:R-:W-:Y:S01]  /*2860*/  DADD R18, -R16, UR6 ;  /* 0x0000000610127e29 */ /* 0x000fe20008000100 */
[----:B------:R-:W-:Y:S01]  /*2870*/  UMOV UR6, 0xb9e7b0 ;  /* 0x00b9e7b000067882 */ /* 0x000fe20000000000 */
[----:B------:R-:W-:-:S06]  /*2880*/  UMOV UR7, 0x3c46a4cb ;  /* 0x3c46a4cb00077882 */ /* 0x000fcc0000000000 */
[----:B------:R-:W-:Y:S02]  /*2890*/  DFMA R18, R28, R24, R18 ;  /* 0x000000181c12722b */ /* 0x000fe40000000012 */
[----:B------:R-:W-:-:S06]  /*28a0*/  DMUL R24, R14, R10 ;  /* 0x0000000a0e187228 */ /* 0x000fcc0000000000 */
[----:B------:R-:W-:Y:S01]  /*28b0*/  DADD R22, R18, -UR6 ;  /* 0x8000000612167e29 */ /* 0x000fe20008000000 */
[----:B------:R-:W-:Y:S01]  /*28c0*/  UMOV UR6, 0x80000000 ;  /* 0x8000000000067882 */ /* 0x000fe20000000000 */
[----:B------:R-:W-:Y:S01]  /*28d0*/  DFMA R18, R14, R10, -R24 ;  /* 0x0000000a0e12722b */ /* 0x000fe20000000818 */
[----:B------:R-:W-:-:S07]  /*28e0*/  UMOV UR7, 0x43300000 ;  /* 0x4330000000077882 */ /* 0x000fce0000000000 */
[----:B------:R-:W-:Y:S02]  /*28f0*/  DFMA R18, R12, R10, R18 ;  /* 0x0000000a0c12722b */ /* 0x000fe40000000012 */
[----:B------:R-:W-:-:S06]  /*2900*/  DADD R10, R16, R22 ;  /* 0x00000000100a7229 */ /* 0x000fcc0000000016 */
[----:B------:R-:W-:Y:S02]  /*2910*/  DFMA R18, R14, R20, R18 ;  /* 0x000000140e12722b */ /* 0x000fe40000000012 */
[----:B------:R-:W-:Y:S02]  /*2920*/  DADD R20, R16, -R10 ;  /* 0x0000000010147229 */ /* 0x000fe4000000080a */
[----:B------:R-:W-:-:S06]  /*2930*/  DMUL R16, R10, R24 ;  /* 0x000000180a107228 */ /* 0x000fcc0000000000 */
[----:B------:R-:W-:Y:S02]  /*2940*/  DADD R22, R22, R20 ;  /* 0x0000000016167229 */ /* 0x000fe40000000014 */
[----:B------:R-:W-:-:S08]  /*2950*/  DFMA R20, R10, R24, -R16 ;  /* 0x000000180a14722b */ /* 0x000fd00000000810 */
[----:B------:R-:W-:-:S08]  /*2960*/  DFMA R18, R10, R18, R20 ;  /* 0x000000120a12722b */ /* 0x000fd00000000014 */
[----:B------:R-:W-:-:S08]  /*2970*/  DFMA R22, R22, R24, R18 ;  /* 0x000000181616722b */ /* 0x000fd00000000012 */
[----:B------:R-:W-:-:S08]  /*2980*/  DADD R18, R16, R22 ;  /* 0x0000000010127229 */ /* 0x000fd00000000016 */
[--C-:B------:R-:W-:Y:S02]  /*2990*/  DADD R10, R14, R18.reuse ;  /* 0x000000000e0a7229 */ /* 0x100fe40000000012 */
[----:B------:R-:W-:-:S06]  /*29a0*/  DADD R16, R16, -R18 ;  /* 0x0000000010107229 */ /* 0x000fcc0000000812 */
[----:B------:R-:W-:Y:S02]  /*29b0*/  DADD R14, R14, -R10 ;  /* 0x000000000e0e7229 */ /* 0x000fe4000000080a */
[----:B------:R-:W-:-:S06]  /*29c0*/  DADD R16, R22, R16 ;  /* 0x0000000016107229 */ /* 0x000fcc0000000010 */
[----:B------:R-:W-:-:S08]  /*29d0*/  DADD R14, R18, R14 ;  /* 0x00000000120e7229 */ /* 0x000fd0000000000e */
[----:B------:R-:W-:Y:S01]  /*29e0*/  DADD R16, R16, R14 ;  /* 0x0000000010107229 */ /* 0x000fe2000000000e */
[C---:B------:R-:W-:Y:S02]  /*29f0*/  VIADD R14, R26.reuse, 0xfffffc01 ;  /* 0xfffffc011a0e7836 */ /* 0x040fe40000000000 */
[----:B------:R-:W-:Y:S02]  /*2a00*/  @P1 VIADD R14, R26, 0xfffffc02 ;  /* 0xfffffc021a0e1836 */ /* 0x000fe40000000000 */
[----:B------:R-:W-:-:S03]  /*2a10*/  IMAD.MOV.U32 R15, RZ, RZ, 0x43300000 ;  /* 0x43300000ff0f7424 */ /* 0x000fc600078e00ff */
[----:B------:R-:W-:Y:S01]  /*2a20*/  DADD R18, R12, R16 ;  /* 0x000000000c127229 */ /* 0x000fe20000000010 */
[----:B------:R-:W-:-:S06]  /*2a30*/  LOP3.LUT R14, R14, 0x80000000, RZ, 0x3c, !PT ;  /* 0x800000000e0e7812 */ /* 0x000fcc00078e3cff */
[----:B------:R-:W-:Y:S01]  /*2a40*/  DADD R14, R14, -UR6 ;  /* 0x800000060e0e7e29 */ /* 0x000fe20008000000 */
[----:B------:R-:W-:Y:S01]  /*2a50*/  UMOV UR6, 0xfefa39ef ;  /* 0xfefa39ef00067882 */ /* 0x000fe20000000000 */
[----:B------:R-:W-:Y:S01]  /*2a60*/  DADD R16, R10, R18 ;  /* 0x000000000a107229 */ /* 0x000fe20000000012 */
[----:B------:R-:W-:-:S07]  /*2a70*/  UMOV UR7, 0x3fe62e42 ;  /* 0x3fe62e4200077882 */ /* 0x000fce0000000000 */
[--C-:B------:R-:W-:Y:S02]  /*2a80*/  DFMA R12, R14, UR6, R16.reuse ;  /* 0x000000060e0c7c2b */ /* 0x100fe40008000010 */
[----:B------:R-:W-:-:S06]  /*2a90*/  DADD R20, R10, -R16 ;  /* 0x000000000a147229 */ /* 0x000fcc0000000810 */
[----:B------:R-:W-:Y:S02]  /*2aa0*/  DFMA R10, R14, -UR6, R12 ;  /* 0x800000060e0a7c2b */ /* 0x000fe4000800000c */
[----:B------:R-:W-:-:S06]  /*2ab0*/  DADD R20, R18, R20 ;  /* 0x0000000012147229 */ /* 0x000fcc0000000014 */
[----:B------:R-:W-:-:S08]  /*2ac0*/  DADD R10, -R16, R10 ;  /* 0x00000000100a7229 */ /* 0x000fd0000000010a */
[----:B------:R-:W-:-:S08]  /*2ad0*/  DADD R10, R20, -R10 ;  /* 0x00000000140a7229 */ /* 0x000fd0000000080a */
[----:B------:R-:W-:-:S08]  /*2ae0*/  DFMA R14, R14, UR8, R10 ;  /* 0x000000080e0e7c2b */ /* 0x000fd0000800000a */
[----:B------:R-:W-:-:S08]  /*2af0*/  DADD R10, R12, R14 ;  /* 0x000000000c0a7229 */ /* 0x000fd0000000000e */
[----:B------:R-:W-:Y:S02]  /*2b00*/  DADD R12, R12, -R10 ;  /* 0x000000000c0c7229 */ /* 0x000fe4000000080a */
[----:B------:R-:W-:-:S06]  /*2b10*/  DMUL R16, R10, 2 ;  /* 0x400000000a107828 */ /* 0x000fcc0000000000 */
[----:B------:R-:W-:Y:S02]  /*2b20*/  DADD R14, R14, R12 ;  /* 0x000000000e0e7229 */ /* 0x000fe4000000000c */
[----:B------:R-:W-:Y:S01]  /*2b30*/  DFMA R10, R10, 2, -R16 ;  /* 0x400000000a0a782b */ /* 0x000fe20000000810 */
[----:B------:R-:W-:Y:S02]  /*2b40*/  IMAD.MOV.U32 R12, RZ, RZ, 0x652b82fe ;  /* 0x652b82feff0c7424 */ /* 0x000fe400078e00ff */
[----:B------:R-:W-:-:S05]  /*2b50*/  IMAD.MOV.U32 R13, RZ, RZ, 0x3ff71547 ;  /* 0x3ff71547ff0d7424 */ /* 0x000fca00078e00ff */
[----:B------:R-:W-:-:S08]  /*2b60*/  DFMA R14, R14, 2, R10 ;  /* 0x400000000e0e782b */ /* 0x000fd0000000000a */
[----:B------:R-:W-:-:S08]  /*2b70*/  DADD R18, R16, R14 ;  /* 0x0000000010127229 */ /* 0x000fd0000000000e */
[----:B------:R-:W-:Y:S02]  /*2b80*/  DFMA R12, R18, R12, 6.75539944105574400000e+15 ;  /* 0x43380000120c742b */ /* 0x000fe4000000000c */
[----:B------:R-:W-:Y:S01]  /*2b90*/  FSETP.GEU.AND P0, PT, |R19|, 4.1917929649353027344, PT ;  /* 0x4086232b1300780b */ /* 0x000fe20003f0e200 */
[----:B------:R-:W-:-:S05]  /*2ba0*/  DADD R16, R16, -R18 ;  /* 0x0000000010107229 */ /* 0x000fca0000000812 */
[----:B------:R-:W-:-:S03]  /*2bb0*/  DADD R10, R12, -6.75539944105574400000e+15 ;  /* 0xc33800000c0a7429 */ /* 0x000fc60000000000 */
[----:B------:R-:W-:-:S05]  /*2bc0*/  DADD R14, R14, R16 ;  /* 0x000000000e0e7229 */ /* 0x000fca0000000010 */
        /* <DEDUP_REMOVED lines=34> */
[----:B------:R-:W-:-:S10]  /*2df0*/  DFMA R10, R20, R10, 1 ;  /* 0x3ff00000140a742b */ /* 0x000fd4000000000a */
[----:B------:R-:W-:Y:S02]  /*2e00*/  IMAD R17, R12, 0x100000, R11 ;  /* 0x001000000c117824 */ /* 0x000fe400078e020b */
[----:B------:R-:W-:Y:S01]  /*2e10*/  IMAD.MOV.U32 R16, RZ, RZ, R10 ;  /* 0x000000ffff107224 */ /* 0x000fe200078e000a */
[----:B------:R-:W-:Y:S06]  /*2e20*/  @!P0 BRA `(.L_x_260) ;  /* 0x0000000000308947 */ /* 0x000fec0003800000 */
[----:B------:R-:W-:Y:S01]  /*2e30*/  FSETP.GEU.AND P1, PT, |R19|, 4.2275390625, PT ;  /* 0x408748001300780b */ /* 0x000fe20003f2e200 */
[C---:B------:R-:W-:Y:S02]  /*2e40*/  DADD R16, R18.reuse, +INF ;  /* 0x7ff0000012107429 */ /* 0x040fe40000000000 */
[----:B------:R-:W-:-:S08]  /*2e50*/  DSETP.GEU.AND P0, PT, R18, RZ, PT ;  /* 0x000000ff1200722a */ /* 0x000fd00003f0e000 */
[----:B------:R-:W-:Y:S02]  /*2e60*/  FSEL R16, R16, RZ, P0 ;  /* 0x000000ff10107208 */ /* 0x000fe40000000000 */
[----:B------:R-:W-:Y:S02]  /*2e70*/  @!P1 LEA.HI R13, R12, R12, RZ, 0x1 ;  /* 0x0000000c0c0d9211 */ /* 0x000fe400078f08ff */
[----:B------:R-:W-:Y:S02]  /*2e80*/  FSEL R17, R17, RZ, P0 ;  /* 0x000000ff11117208 */ /* 0x000fe40000000000 */
[----:B------:R-:W-:-:S05]  /*2e90*/  @!P1 SHF.R.S32.HI R13, RZ, 0x1, R13 ;  /* 0x00000001ff0d9819 */ /* 0x000fca000001140d */
[----:B------:R-:W-:Y:S02]  /*2ea0*/  @!P1 IMAD.IADD R12, R12, 0x1, -R13 ;  /* 0x000000010c0c9824 */ /* 0x000fe400078e0a0d */
[----:B------:R-:W-:-:S03]  /*2eb0*/  @!P1 IMAD R11, R13, 0x100000, R11 ;  /* 0x001000000d0b9824 */ /* 0x000fc600078e020b */
[----:B------:R-:W-:Y:S01]  /*2ec0*/  @!P1 LEA R13, R12, 0x3ff00000, 0x14 ;  /* 0x3ff000000c0d9811 */ /* 0x000fe200078ea0ff */
[----:B------:R-:W-:-:S06]  /*2ed0*/  @!P1 IMAD.MOV.U32 R12, RZ, RZ, RZ ;  /* 0x000000ffff0c9224 */ /* 0x000fcc00078e00ff */
[----:B------:R-:W-:-:S11]  /*2ee0*/  @!P1 DMUL R16, R10, R12 ;  /* 0x0000000c0a109228 */ /* 0x000fd60000000000 */
.L_x_260:
[----:B------:R-:W-:Y:S01]  /*2ef0*/  DFMA R14, R14, R16, R16 ;  /* 0x000000100e0e722b */ /* 0x000fe20000000010 */
[----:B------:R-:W-:Y:S01]  /*2f00*/  IMAD.MOV.U32 R10, RZ, RZ, R0 ;  /* 0x000000ffff0a7224 */ /* 0x000fe200078e0000 */
[----:B------:R-:W-:Y:S01]  /*2f10*/  DSETP.NEU.AND P0, PT, |R16|, +INF , PT ;  /* 0x7ff000001000742a */ /* 0x000fe20003f0d200 */
[----:B------:R-:W-:-:S07]  /*2f20*/  IMAD.MOV.U32 R11, RZ, RZ, 0x0 ;  /* 0x00000000ff0b7424 */ /* 0x000fce00078e00ff */
[----:B------:R-:W-:Y:S02]  /*2f30*/  FSEL R12, R16, R14, !P0 ;  /* 0x0000000e100c7208 */ /* 0x000fe40004000000 */
[----:B------:R-:W-:Y:S01]  /*2f40*/  FSEL R13, R17, R15, !P0 ;  /* 0x0000000f110d7208 */ /* 0x000fe20004000000 */
[----:B------:R-:W-:Y:S06]  /*2f50*/  RET.REL.NODEC R10 `(_Z29initialiseAbsorbingBoundariesPPffiiiiffS0_S0_) ;  /* 0xffffffd00a287950 */ /* 0x000fec0003c3ffff */
.L_x_261:
        /* <DEDUP_REMOVED lines=10> */
.L_x_468:


//--------------------- .text._Z14computeIndicesPiPfff --------------------------
	.section	.text._Z14computeIndicesPiPfff,"ax",@progbits
	.align	128
        .global         _Z14computeIndicesPiPfff
        .type           _Z14computeIndicesPiPfff,@function
        .size           _Z14computeIndicesPiPfff,(.L_x_469 - _Z14computeIndicesPiPfff)
        .other          _Z14computeIndicesPiPfff,@"STO_CUDA_ENTRY STV_DEFAULT"
_Z14computeIndicesPiPfff:
.text._Z14computeIndicesPiPfff:
[----:B------:R-:W-:Y:S01]  /*0000*/  LDC R1, c[0x0][0x37c] ;  /* 0x0000df00ff017b82 */ /* 0x000fe20000000800 */
[----:B------:R-:W0:Y:S07]  /*0010*/  S2R R2, SR_CTAID.X ;  /* 0x0000000000027919 */ /* 0x000e2e0000002500 */
[----:B------:R-:W0:Y:S01]  /*0020*/  LDC.64 R4, c[0x0][0x388] ;  /* 0x0000e200ff047b82 */ /* 0x000e220000000a00 */
[----:B------:R-:W1:Y:S07]  /*0030*/  LDCU.64 UR4, c[0x0][0x358] ;  /* 0x00006b00ff0477ac */ /* 0x000e6e0008000a00 */
[----:B------:R-:W2:Y:S01]  /*0040*/  LDC R9, c[0x0][0x390] ;  /* 0x0000e400ff097b82 */ /* 0x000ea20000000800 */
[----:B0-----:R-:W-:-:S05]  /*0050*/  IMAD.WIDE.U32 R4, R2, 0x4, R4 ;  /* 0x0000000402047825 */ /* 0x001fca00078e0004 */
[----:B-1----:R-:W3:Y:S01]  /*0060*/  LDG.E R0, desc[UR4][R4.64] ;  /* 0x0000000404007981 */ /* 0x002ee2000c1e1900 */
[----:B--2---:R-:W0:Y:S02]  /*0070*/  MUFU.RCP R3, R9 ;  /* 0x0000000900037308 */ /* 0x004e240000001000 */
[----:B0-----:R-:W-:-:S04]  /*0080*/  FFMA R6, R3, -R9, 1 ;  /* 0x3f80000003067423 */ /* 0x001fc80000000809 */
[----:B------:R-:W-:Y:S02]  /*0090*/  FFMA R3, R3, R6, R3 ;  /* 0x0000000603037223 */ /* 0x000fe40000000003 */
[----:B---3--:R-:W0:Y:S02]  /*00a0*/  FCHK P0, R0, R9 ;  /* 0x0000000900007302 */ /* 0x008e240000000000 */
[----:B------:R-:W-:-:S04]  /*00b0*/  FFMA R6, R0, R3, RZ ;  /* 0x0000000300067223 */ /* 0x000fc800000000ff */
[----:B------:R-:W-:-:S04]  /*00c0*/  FFMA R7, R6, -R9, R0 ;  /* 0x8000000906077223 */ /* 0x000fc80000000000 */
[----:B------:R-:W-:Y:S01]  /*00d0*/  FFMA R3, R3, R7, R6 ;  /* 0x0000000703037223 */ /* 0x000fe20000000006 */
[----:B0-----:R-:W-:Y:S06]  /*00e0*/  @!P0 BRA `(.L_x_262) ;  /* 0x00000000000c8947 */ /* 0x001fec0003800000 */
[----:B------:R-:W-:-:S07]  /*00f0*/  MOV R4, 0x110 ;  /* 0x0000011000047802 */ /* 0x000fce0000000f00 */
[----:B------:R-:W-:Y:S05]  /*0100*/  CALL.REL.NOINC `($__internal_17_$__cuda_sm3x_div_rn_noftz_f32_slowpath) ;  /* 0x00000000002c7944 */ /* 0x000fea0003c00000 */
[----:B------:R-:W-:-:S07]  /*0110*/  IMAD.MOV.U32 R3, RZ, RZ, R0 ;  /* 0x000000ffff037224 */ /* 0x000fce00078e0000 */
.L_x_262:
[----:B------:R-:W0:Y:S08]  /*0120*/  LDC R0, c[0x0][0x394] ;  /* 0x0000e500ff007b82 */ /* 0x000e300000000800 */
[----:B------:R-:W1:Y:S01]  /*0130*/  LDC.64 R6, c[0x0][0x380] ;  /* 0x0000e000ff067b82 */ /* 0x000e620000000a00 */
[----:B0-----:R-:W-:-:S04]  /*0140*/  FADD R0, R0, -1 ;  /* 0xbf80000000007421 */ /* 0x001fc80000000000 */
[----:B------:R-:W-:-:S04]  /*0150*/  FMUL R0, R0, R3 ;  /* 0x0000000300007220 */ /* 0x000fc80000400000 */
[----:B------:R-:W0:Y:S01]  /*0160*/  F2F.F64.F32 R4, R0 ;  /* 0x0000000000047310 */ /* 0x000e220000201800 */
[----:B-1----:R-:W-:Y:S01]  /*0170*/  IMAD.WIDE.U32 R2, R2, 0x4, R6 ;  /* 0x0000000402027825 */ /* 0x002fe200078e0006 */
[----:B0-----:R-:W-:-:S10]  /*0180*/  DADD R4, R4, 0.5 ;  /* 0x3fe0000004047429 */ /* 0x001fd40000000000 */
[----:B------:R-:W0:Y:S02]  /*0190*/  F2I.F64.TRUNC R5, R4 ;  /* 0x0000000400057311 */ /* 0x000e24000030d100 */
[----:B0-----:R-:W-:Y:S01]  /*01a0*/  STG.E desc[UR4][R2.64], R5 ;  /* 0x0000000502007986 */ /* 0x001fe2000c101904 */
[----:B------:R-:W-:Y:S05]  /*01b0*/  EXIT ;  /* 0x000000000000794d */ /* 0x000fea0003800000 */
        .weak           $__internal_17_$__cuda_sm3x_div_rn_noftz_f32_slowpath
        .type           $__internal_17_$__cuda_sm3x_div_rn_noftz_f32_slowpath,@function
        .size           $__internal_17_$__cuda_sm3x_div_rn_noftz_f32_slowpath,(.L_x_469 - $__internal_17_$__cuda_sm3x_div_rn_noftz_f32_slowpath)
$__internal_17_$__cuda_sm3x_div_rn_noftz_f32_slowpath:
[----:B------:R-:W0:Y:S01]  /*01c0*/  LDC R3, c[0x0][0x390] ;  /* 0x0000e400ff037b82 */ /* 0x000e220000000800 */
[--C-:B------:R-:W-:Y:S01]  /*01d0*/  SHF.R.U32.HI R5, RZ, 0x17, R0.reuse ;  /* 0x00000017ff057819 */ /* 0x100fe20000011600 */
[----:B------:R-:W-:-:S03]  /*01e0*/  IMAD.MOV.U32 R7, RZ, RZ, R0 ;  /* 0x000000ffff077224 */ /* 0x000fc600078e0000 */
[----:B------:R-:W-:-:S03]  /*01f0*/  LOP3.LUT R5, R5, 0xff, RZ, 0xc0, !PT ;  /* 0x000000ff05057812 */ /* 0x000fc600078ec0ff */
[----:B------:R-:W1:Y:S02]  /*0200*/  LDC R8, c[0x0][0x390] ;  /* 0x0000e400ff087b82 */ /* 0x000e640000000800 */
[----:B------:R-:W-:Y:S01]  /*0210*/  VIADD R10, R5, 0xffffffff ;  /* 0xffffffff050a7836 */ /* 0x000fe20000000000 */
[----:B0-----:R-:W-:-:S04]  /*0220*/  SHF.R.U32.HI R6, RZ, 0x17, R3 ;  /* 0x00000017ff067819 */ /* 0x001fc80000011603 */
[----:B------:R-:W-:-:S05]  /*0230*/  LOP3.LUT R6, R6, 0xff, RZ, 0xc0, !PT ;  /* 0x000000ff06067812 */ /* 0x000fca00078ec0ff */
[----:B------:R-:W-:-:S05]  /*0240*/  VIADD R11, R6, 0xffffffff ;  /* 0xffffffff060b7836 */ /* 0x000fca0000000000 */
[----:B------:R-:W-:-:S04]  /*0250*/  ISETP.GT.U32.AND P0, PT, R11, 0xfd, PT ;  /* 0x000000fd0b00780c */ /* 0x000fc80003f04070 */
[----:B------:R-:W-:-:S13]  /*0260*/  ISETP.GT.U32.OR P0, PT, R10, 0xfd, P0 ;  /* 0x000000fd0a00780c */ /* 0x000fda0000704470 */
[----:B------:R-:W-:Y:S01]  /*0270*/  @!P0 IMAD.MOV.U32 R9, RZ, RZ, RZ ;  /* 0x000000ffff098224 */ /* 0x000fe200078e00ff */
[----:B-1----:R-:W-:Y:S06]  /*0280*/  @!P0 BRA `(.L_x_263) ;  /* 0x00000000005c8947 */ /* 0x002fec0003800000 */
        /* <DEDUP_REMOVED lines=23> */
.L_x_263:
        /* <DEDUP_REMOVED lines=50> */
.L_x_269:
[----:B------:R-:W-:-:S04]  /*0720*/  LOP3.LUT R0, R0, 0x80000000, RZ, 0xc0, !PT ;  /* 0x8000000000007812 */ /* 0x000fc800078ec0ff */
[----:B------:R-:W-:Y:S01]  /*0730*/  LOP3.LUT R0, R0, 0x7f800000, RZ, 0xfc, !PT ;  /* 0x7f80000000007812 */ /* 0x000fe200078efcff */
[----:B------:R-:W-:Y:S06]  /*0740*/  BRA `(.L_x_270) ;  /* 0x0000000000287947 */ /* 0x000fec0003800000 */
.L_x_268:
[----:B------:R-:W-:Y:S01]  /*0750*/  IMAD R0, R6, 0x800000, R0 ;  /* 0x0080000006007824 */ /* 0x000fe200078e0200 */
[----:B------:R-:W-:Y:S06]  /*0760*/  BRA `(.L_x_270) ;  /* 0x0000000000207947 */ /* 0x000fec0003800000 */
.L_x_267:
[----:B------:R-:W-:-:S04]  /*0770*/  LOP3.LUT R0, R8, 0x80000000, R7, 0x48, !PT ;  /* 0x8000000008007812 */ /* 0x000fc800078e4807 */
[----:B------:R-:W-:Y:S01]  /*0780*/  LOP3.LUT R0, R0, 0x7f800000, RZ, 0xfc, !PT ;  /* 0x7f80000000007812 */ /* 0x000fe200078efcff */
[----:B------:R-:W-:Y:S06]  /*0790*/  BRA `(.L_x_270) ;  /* 0x0000000000147947 */ /* 0x000fec0003800000 */
.L_x_266:
[----:B------:R-:W-:Y:S01]  /*07a0*/  LOP3.LUT R0, R8, 0x80000000, R7, 0x48, !PT ;  /* 0x8000000008007812 */ /* 0x000fe200078e4807 */
[----:B------:R-:W-:Y:S06]  /*07b0*/  BRA `(.L_x_270) ;  /* 0x00000000000c7947 */ /* 0x000fec0003800000 */
.L_x_265:
[----:B------:R-:W0:Y:S01]  /*07c0*/  MUFU.RSQ R0, -QNAN ;  /* 0xffc0000000007908 */ /* 0x000e220000001400 */
[----:B------:R-:W-:Y:S05]  /*07d0*/  BRA `(.L_x_270) ;  /* 0x0000000000047947 */ /* 0x000fea0003800000 */
.L_x_264:
[----:B------:R-:W-:-:S07]  /*07e0*/  FADD.FTZ R0, R0, R3 ;  /* 0x0000000300007221 */ /* 0x000fce0000010000 */
.L_x_270:
[----:B------:R-:W-:-:S04]  /*07f0*/  IMAD.MOV.U32 R5, RZ, RZ, 0x0 ;  /* 0x00000000ff057424 */ /* 0x000fc800078e00ff */
[----:B0-----:R-:W-:Y:S05]  /*0800*/  RET.REL.NODEC R4 `(_Z14computeIndicesPiPfff) ;  /* 0xfffffff404fc7950 */ /* 0x001fea0003c3ffff */
.L_x_271:
        /* <DEDUP_REMOVED lines=15> */
.L_x_469:


//--------------------- .text._Z18initialiseGaussianPPfiii --------------------------
	.section	.text._Z18initialiseGaussianPPfiii,"ax",@progbits
	.align	128
        .global         _Z18initialiseGaussianPPfiii
        .type           _Z18initialiseGaussianPPfiii,@function
        .size           _Z18initialiseGaussianPPfiii,(.L_x_472 - _Z18initialiseGaussianPPfiii)
        .other          _Z18initialiseGaussianPPfiii,@"STO_CUDA_ENTRY STV_DEFAULT"
_Z18initialiseGaussianPPfiii:
.text._Z18initialiseGaussianPPfiii:
[----:B------:R-:W-:Y:S01]  /*0000*/  LDC R1, c[0x0][0x37c] ;  /* 0x0000df00ff017b82 */ /* 0x000fe20000000800 */
[----:B------:R-:W0:Y:S01]  /*0010*/  LDCU UR4, c[0x0][0x388] ;  /* 0x00007100ff0477ac */ /* 0x000e220008000800 */
[----:B------:R-:W1:Y:S01]  /*0020*/  S2R R2, SR_CTAID.X ;  /* 0x0000000000027919 */ /* 0x000e620000002500 */
[----:B------:R-:W-:Y:S01]  /*0030*/  HFMA2 R4, -RZ, RZ, 0, 0 ;  /* 0x00000000ff047431 */ /* 0x000fe200000001ff */
[----:B0-----:R-:W-:-:S09]  /*0040*/  UISETP.GE.AND UP0, UPT, UR4, 0x1, UPT ;  /* 0x000000010400788c */ /* 0x001fd2000bf06270 */
[----:B------:R-:W-:Y:S05]  /*0050*/  BRA.U !UP0, `(.L_x_272) ;  /* 0x0000000908c07547 */ /* 0x000fea000b800000 */
[----:B------:R-:W0:Y:S01]  /*0060*/  LDC R0, c[0x3][RZ] ;  /* 0x00c00000ff007b82 */ /* 0x000e220000000800 */
[----:B------:R-:W2:Y:S01]  /*0070*/  LDCU UR4, c[0x0][0x390] ;  /* 0x00007200ff0477ac */ /* 0x000ea20008000800 */
[----:B0-----:R-:W-:-:S04]  /*0080*/  FADD R0, R0, R0 ;  /* 0x0000000000007221 */ /* 0x001fc80000000000 */
[----:B------:R0:W3:Y:S01]  /*0090*/  MUFU.RSQ R5, R0 ;  /* 0x0000000000057308 */ /* 0x0000e20000001400 */
[----:B------:R-:W-:-:S04]  /*00a0*/  IADD3 R3, PT, PT, R0, -0xd000000, RZ ;  /* 0xf300000000037810 */ /* 0x000fc80007ffe0ff */
[----:B------:R-:W-:Y:S02]  /*00b0*/  ISETP.GT.U32.AND P0, PT, R3, 0x727fffff, PT ;  /* 0x727fffff0300780c */ /* 0x000fe40003f04070 */
[----:B--2---:R-:W-:-:S11]  /*00c0*/  I2FP.F32.S32 R3, UR4 ;  /* 0x0000000400037c45 */ /* 0x004fd60008201400 */
[----:B0--3--:R-:W-:Y:S05]  /*00d0*/  @!P0 BRA `(.L_x_273) ;  /* 0x00000000000c8947 */ /* 0x009fea0003800000 */
[----:B------:R-:W-:-:S07]  /*00e0*/  MOV R8, 0x100 ;  /* 0x0000010000087802 */ /* 0x000fce0000000f00 */
[----:B-1----:R-:W-:Y:S05]  /*00f0*/  CALL.REL.NOINC `($__internal_19_$__cuda_sm20_sqrt_rn_f32_slowpath) ;  /* 0x0000001800847944 */ /* 0x002fea0003c00000 */
[----:B------:R-:W-:Y:S05]  /*0100*/  BRA `(.L_x_274) ;  /* 0x0000000000107947 */ /* 0x000fea0003800000 */
.L_x_273:
[----:B------:R-:W-:Y:S01]  /*0110*/  FMUL.FTZ R7, R0, R5 ;  /* 0x0000000500077220 */ /* 0x000fe20000410000 */
[----:B------:R-:W-:-:S03]  /*0120*/  FMUL.FTZ R5, R5, 0.5 ;  /* 0x3f00000005057820 */ /* 0x000fc60000410000 */
[----:B------:R-:W-:-:S04]  /*0130*/  FFMA R0, -R7, R7, R0 ;  /* 0x0000000707007223 */ /* 0x000fc80000000100 */
[----:B------:R-:W-:-:S07]  /*0140*/  FFMA R0, R0, R5, R7 ;  /* 0x0000000500007223 */ /* 0x000fce0000000007 */
.L_x_274:
[----:B------:R-:W-:-:S05]  /*0150*/  FMUL R4, R3, R0 ;  /* 0x0000000003047220 */ /* 0x000fca0000400000 */
[----:B------:R-:W-:-:S04]  /*0160*/  IADD3 R0, PT, PT, R4, 0x1800000, RZ ;  /* 0x0180000004007810 */ /* 0x000fc80007ffe0ff */
[----:B------:R-:W-:-:S04]  /*0170*/  LOP3.LUT R0, R0, 0x7f800000, RZ, 0xc0, !PT ;  /* 0x7f80000000007812 */ /* 0x000fc800078ec0ff */
[----:B------:R-:W-:-:S13]  /*0180*/  ISETP.GT.U32.AND P0, PT, R0, 0x1ffffff, PT ;  /* 0x01ffffff0000780c */ /* 0x000fda0003f04070 */
[----:B------:R-:W-:Y:S05]  /*0190*/  @P0 BRA `(.L_x_275) ;  /* 0x0000000000140947 */ /* 0x000fea0003800000 */
[----:B------:R-:W-:Y:S02]  /*01a0*/  MOV R0, R4 ;  /* 0x0000000400007202 */ /* 0x000fe40000000f00 */
[----:B------:R-:W-:-:S07]  /*01b0*/  MOV R6, 0x1d0 ;  /* 0x000001d000067802 */ /* 0x000fce0000000f00 */
[----:B-1----:R-:W-:Y:S05]  /*01c0*/  CALL.REL.NOINC `($__internal_18_$__cuda_sm20_rcp_rn_f32_slowpath) ;  /* 0x0000001400807944 */ /* 0x002fea0003c00000 */
[----:B------:R-:W-:Y:S01]  /*01d0*/  MOV R5, R0 ;  /* 0x0000000000057202 */ /* 0x000fe20000000f00 */
[----:B------:R-:W-:Y:S06]  /*01e0*/  BRA `(.L_x_276) ;  /* 0x0000000000107947 */ /* 0x000fec0003800000 */
.L_x_275:
[----:B------:R-:W0:Y:S02]  /*01f0*/  MUFU.RCP R5, R4 ;  /* 0x0000000400057308 */ /* 0x000e240000001000 */
[----:B0-----:R-:W-:-:S04]  /*0200*/  FFMA R0, R4, R5, -1 ;  /* 0xbf80000004007423 */ /* 0x001fc80000000005 */
[----:B------:R-:W-:-:S04]  /*0210*/  FADD.FTZ R0, -R0, -RZ ;  /* 0x800000ff00007221 */ /* 0x000fc80000010100 */
[----:B------:R-:W-:-:S07]  /*0220*/  FFMA R5, R5, R0, R5 ;  /* 0x0000000005057223 */ /* 0x000fce0000000005 */
.L_x_276:
[----:B------:R-:W0:Y:S01]  /*0230*/  LDCU UR6, c[0x0][0x388] ;  /* 0x00007100ff0677ac */ /* 0x000e220008000800 */
[C---:B------:R-:W-:Y:S01]  /*0240*/  FADD R0, R3.reuse, R3 ;  /* 0x0000000303007221 */ /* 0x040fe20000000000 */
[----:B------:R-:W-:Y:S01]  /*0250*/  HFMA2 R4, -RZ, RZ, 0, 0 ;  /* 0x00000000ff047431 */ /* 0x000fe200000001ff */
[----:B------:R-:W-:Y:S02]  /*0260*/  UMOV UR4, URZ ;  /* 0x000000ff00047c82 */ /* 0x000fe40008000000 */
[----:B------:R-:W-:Y:S01]  /*0270*/  FMUL R3, R3, R0 ;  /* 0x0000000003037220 */ /* 0x000fe20000400000 */
[----:B0-----:R-:W-:Y:S02]  /*0280*/  UISETP.GE.U32.AND UP0, UPT, UR6, 0x4, UPT ;  /* 0x000000040600788c */ /* 0x001fe4000bf06070 */
[----:B------:R-:W-:-:S07]  /*0290*/  ULOP3.LUT UR5, UR6, 0x3, URZ, 0xc0, !UPT ;  /* 0x0000000306057892 */ /* 0x000fce000f8ec0ff */
[----:B------:R-:W-:Y:S05]  /*02a0*/  BRA.U !UP0, `(.L_x_277) ;  /* 0x0000000508ac7547 */ /* 0x000fea000b800000 */
[----:B------:R-:W-:Y:S01]  /*02b0*/  ULOP3.LUT UR4, UR6, 0x7ffffffc, URZ, 0xc0, !UPT ;  /* 0x7ffffffc06047892 */ /* 0x000fe2000f8ec0ff */
[----:B-1----:R-:W-:Y:S02]  /*02c0*/  IADD3 R6, PT, PT, R2, -0x1, RZ ;  /* 0xffffffff02067810 */ /* 0x002fe40007ffe0ff */
[----:B------:R-:W-:Y:S01]  /*02d0*/  MOV R4, RZ ;  /* 0x000000ff00047202 */ /* 0x000fe20000000f00 */
[----:B------:R-:W-:-:S12]  /*02e0*/  UIADD3 UR6, UPT, UPT, -UR4, URZ, URZ ;  /* 0x000000ff04067290 */ /* 0x000fd8000fffe1ff */
.L_x_282:
[----:B------:R-:W0:Y:S01]  /*02f0*/  MUFU.RCP R8, R3 ;  /* 0x0000000300087308 */ /* 0x000e220000001000 */
        /* <DEDUP_REMOVED lines=11> */
[----:B------:R-:W-:Y:S05]  /*03b0*/  CALL.REL.NOINC `($__internal_20_$__cuda_sm3x_div_rn_noftz_f32_slowpath) ;  /* 0x0000001800347944 */ /* 0x000fea0003c00000 */
[----:B------:R-:W-:-:S07]  /*03c0*/  IMAD.MOV.U32 R7, RZ, RZ, R0 ;  /* 0x000000ffff077224 */ /* 0x000fce00078e0000 */
.L_x_278:
[----:B------:R-:W-:Y:S01]  /*03d0*/  HFMA2 R0, -RZ, RZ, 0.96630859375, -0.0022525787353515625 ;  /* 0x3bbb989dff007431 */ /* 0x000fe200000001ff */
[----:B------:R-:W-:Y:S01]  /*03e0*/  MOV R9, 0x437c0000 ;  /* 0x437c000000097802 */ /* 0x000fe20000000f00 */
[----:B------:R-:W0:Y:S03]  /*03f0*/  MUFU.RCP R10, R3 ;  /* 0x00000003000a7308 */ /* 0x000e260000001000 */
[----:B------:R-:W-:-:S04]  /*0400*/  FFMA.SAT R0, R7, R0, 0.5 ;  /* 0x3f00000007007423 */ /* 0x000fc80000002000 */
[----:B------:R-:W-:-:S04]  /*0410*/  FFMA.RM R8, R0, R9, 12582913 ;  /* 0x4b40000100087423 */ /* 0x000fc80000004009 */
[C---:B------:R-:W-:Y:S01]  /*0420*/  FADD R0, R8.reuse, -12583039 ;  /* 0xcb40007f08007421 */ /* 0x040fe20000000000 */
[----:B0-----:R-:W-:Y:S01]  /*0430*/  FFMA R9, -R3, R10, 1 ;  /* 0x3f80000003097423 */ /* 0x001fe2000000010a */
[----:B------:R-:W-:Y:S02]  /*0440*/  SHF.L.U32 R8, R8, 0x17, RZ ;  /* 0x0000001708087819 */ /* 0x000fe400000006ff */
[----:B------:R-:W-:-:S04]  /*0450*/  FFMA R0, R7, 1.4426950216293334961, -R0 ;  /* 0x3fb8aa3b07007823 */ /* 0x000fc80000000800 */
[----:B------:R-:W-:Y:S01]  /*0460*/  FFMA R7, R7, 1.925963033500011079e-08, R0 ;  /* 0x32a5706007077823 */ /* 0x000fe20000000000 */
[----:B------:R-:W-:-:S05]  /*0470*/  I2FP.F32.S32 R0, R6 ;  /* 0x0000000600007245 */ /* 0x000fca0000201400 */
[----:B------:R-:W0:Y:S01]  /*0480*/  MUFU.EX2 R7, R7 ;  /* 0x0000000700077308 */ /* 0x000e220000000800 */
[----:B------:R-:W-:Y:S01]  /*0490*/  FMUL R12, R0, -R0 ;  /* 0x80000000000c7220 */ /* 0x000fe20000400000 */
[----:B------:R-:W-:-:S04]  /*04a0*/  FFMA R0, R10, R9, R10 ;  /* 0x000000090a007223 */ /* 0x000fc8000000000a */
[----:B------:R-:W-:Y:S02]  /*04b0*/  FFMA R11, R0, R12, RZ ;  /* 0x0000000c000b7223 */ /* 0x000fe400000000ff */
[----:B------:R-:W1:Y:S02]  /*04c0*/  FCHK P0, R12, R3 ;  /* 0x000000030c007302 */ /* 0x000e640000000000 */
[----:B------:R-:W-:-:S04]  /*04d0*/  FFMA R10, -R3, R11, R12 ;  /* 0x0000000b030a7223 */ /* 0x000fc8000000010c */
[----:B------:R-:W-:Y:S01]  /*04e0*/  FFMA R0, R0, R10, R11 ;  /* 0x0000000a00007223 */ /* 0x000fe2000000000b */
[----:B0-----:R-:W-:-:S04]  /*04f0*/  FMUL R9, R8, R7 ;  /* 0x0000000708097220 */ /* 0x001fc80000400000 */
[----:B------:R-:W-:Y:S01]  /*0500*/  FFMA R16, R9, R5, R4 ;  /* 0x0000000509107223 */ /* 0x000fe20000000004 */
[----:B------:R-:W-:Y:S01]  /*0510*/  IADD3 R4, PT, PT, R6, -0x2, RZ ;  /* 0xfffffffe06047810 */ /* 0x000fe20007ffe0ff */
[----:B-1----:R-:W-:Y:S06]  /*0520*/  @!P0 BRA `(.L_x_279) ;  /* 0x00000000000c8947 */ /* 0x002fec0003800000 */
[----:B------:R-:W-:Y:S02]  /*0530*/  MOV R0, R12 ;  /* 0x0000000c00007202 */ /* 0x000fe40000000f00 */
[----:B------:R-:W-:-:S07]  /*0540*/  MOV R8, 0x560 ;  /* 0x0000056000087802 */ /* 0x000fce0000000f00 */
[----:B------:R-:W-:Y:S05]  /*0550*/  CALL.REL.NOINC `($__internal_20_$__cuda_sm3x_div_rn_noftz_f32_slowpath) ;  /* 0x0000001400cc7944 */ /* 0x000fea0003c00000 */
.L_x_279:
[----:B------:R-:W-:Y:S01]  /*0560*/  MOV R7, 0x3bbb989d ;  /* 0x3bbb989d00077802 */ /* 0x000fe20000000f00 */
[----:B------:R-:W0:Y:S01]  /*0570*/  MUFU.RCP R12, R3 ;  /* 0x00000003000c7308 */ /* 0x000e220000001000 */
[----:B------:R-:W-:-:S03]  /*0580*/  MOV R8, 0x437c0000 ;  /* 0x437c000000087802 */ /* 0x000fc60000000f00 */
[----:B------:R-:W-:-:S04]  /*0590*/  FFMA.SAT R7, R0, R7, 0.5 ;  /* 0x3f00000000077423 */ /* 0x000fc80000002007 */
[----:B------:R-:W-:-:S04]  /*05a0*/  FFMA.RM R7, R7, R8, 12582913 ;  /* 0x4b40000107077423 */ /* 0x000fc80000004008 */
[C---:B------:R-:W-:Y:S01]  /*05b0*/  FADD R9, R7.reuse, -12583039 ;  /* 0xcb40007f07097421 */ /* 0x040fe20000000000 */
[----:B------:R-:W-:-:S03]  /*05c0*/  IMAD.SHL.U32 R7, R7, 0x800000, RZ ;  /* 0x0080000007077824 */ /* 0x000fc600078e00ff */
[----:B------:R-:W-:Y:S01]  /*05d0*/  FFMA R9, R0, 1.4426950216293334961, -R9 ;  /* 0x3fb8aa3b00097823 */ /* 0x000fe20000000809 */
[----:B0-----:R-:W-:-:S03]  /*05e0*/  FFMA R11, -R3, R12, 1 ;  /* 0x3f800000030b7423 */ /* 0x001fc6000000010c */
[----:B------:R-:W-:Y:S01]  /*05f0*/  FFMA R9, R0, 1.925963033500011079e-08, R9 ;  /* 0x32a5706000097823 */ /* 0x000fe20000000009 */
[----:B------:R-:W-:-:S03]  /*0600*/  IADD3 R0, PT, PT, R6, -0x1, RZ ;  /* 0xffffffff06007810 */ /* 0x000fc60007ffe0ff */
[----:B------:R-:W0:Y:S01]  /*0610*/  MUFU.EX2 R8, R9 ;  /* 0x0000000900087308 */ /* 0x000e220000000800 */
[----:B------:R-:W-:Y:S01]  /*0620*/  I2FP.F32.S32 R10, R0 ;  /* 0x00000000000a7245 */ /* 0x000fe20000201400 */
[----:B------:R-:W-:-:S04]  /*0630*/  FFMA R0, R12, R11, R12 ;  /* 0x0000000b0c007223 */ /* 0x000fc8000000000c */
[----:B------:R-:W-:-:S04]  /*0640*/  FMUL R12, R10, -R10 ;  /* 0x8000000a0a0c7220 */ /* 0x000fc80000400000 */
[----:B------:R-:W1:Y:S01]  /*0650*/  FCHK P0, R12, R3 ;  /* 0x000000030c007302 */ /* 0x000e620000000000 */
[----:B------:R-:W-:-:S04]  /*0660*/  FFMA R11, R0, R12, RZ ;  /* 0x0000000c000b7223 */ /* 0x000fc800000000ff */
[----:B------:R-:W-:Y:S01]  /*0670*/  FFMA R10, -R3, R11, R12 ;  /* 0x0000000b030a7223 */ /* 0x000fe2000000010c */
[----:B0-----:R-:W-:-:S03]  /*0680*/  FMUL R7, R7, R8 ;  /* 0x0000000807077220 */ /* 0x001fc60000400000 */
[----:B------:R-:W-:Y:S01]  /*0690*/  FFMA R0, R0, R10, R11 ;  /* 0x0000000a00007223 */ /* 0x000fe2000000000b */
[----:B------:R-:W-:Y:S01]  /*06a0*/  FFMA R16, R7, R5, R16 ;  /* 0x0000000507107223 */ /* 0x000fe20000000010 */
[----:B-1----:R-:W-:Y:S06]  /*06b0*/  @!P0 BRA `(.L_x_280) ;  /* 0x00000000000c8947 */ /* 0x002fec0003800000 */
[----:B------:R-:W-:Y:S02]  /*06c0*/  MOV R0, R12 ;  /* 0x0000000c00007202 */ /* 0x000fe40000000f00 */
[----:B------:R-:W-:-:S07]  /*06d0*/  MOV R8, 0x6f0 ;  /* 0x000006f000087802 */ /* 0x000fce0000000f00 */
[----:B------:R-:W-:Y:S05]  /*06e0*/  CALL.REL.NOINC `($__internal_20_$__cuda_sm3x_div_rn_noftz_f32_slowpath) ;  /* 0x0000001400687944 */ /* 0x000fea0003c00000 */
.L_x_280:
[----:B------:R-:W-:Y:S01]  /*06f0*/  HFMA2 R7, -RZ, RZ, 0.96630859375, -0.0022525787353515625 ;  /* 0x3bbb989dff077431 */ /* 0x000fe200000001ff */
[----:B------:R-:W-:Y:S01]  /*0700*/  MOV R8, 0x437c0000 ;  /* 0x437c000000087802 */ /* 0x000fe20000000f00 */
[----:B------:R-:W0:Y:S01]  /*0710*/  MUFU.RCP R12, R3 ;  /* 0x00000003000c7308 */ /* 0x000e220000001000 */
[----:B------:R-:W-:-:S05]  /*0720*/  I2FP.F32.S32 R4, R4 ;  /* 0x0000000400047245 */ /* 0x000fca0000201400 */
[----:B------:R-:W-:Y:S01]  /*0730*/  FMUL R10, R4, -R4 ;  /* 0x80000004040a7220 */ /* 0x000fe20000400000 */
[----:B------:R-:W-:-:S03]  /*0740*/  FFMA.SAT R7, R0, R7, 0.5 ;  /* 0x3f00000000077423 */ /* 0x000fc60000002007 */
[----:B------:R-:W-:Y:S01]  /*0750*/  FCHK P0, R10, R3 ;  /* 0x000000030a007302 */ /* 0x000fe20000000000 */
[----:B------:R-:W-:-:S04]  /*0760*/  FFMA.RM R7, R7, R8, 12582913 ;  /* 0x4b40000107077423 */ /* 0x000fc80000004008 */
[----:B------:R-:W-:Y:S01]  /*0770*/  FADD R9, R7, -12583039 ;  /* 0xcb40007f07097421 */ /* 0x000fe20000000000 */
[----:B0-----:R-:W-:Y:S01]  /*0780*/  FFMA R11, -R3, R12, 1 ;  /* 0x3f800000030b7423 */ /* 0x001fe2000000010c */
[----:B------:R-:W-:Y:S02]  /*0790*/  SHF.L.U32 R7, R7, 0x17, RZ ;  /* 0x0000001707077819 */ /* 0x000fe400000006ff */
[----:B------:R-:W-:-:S04]  /*07a0*/  FFMA R9, R0, 1.4426950216293334961, -R9 ;  /* 0x3fb8aa3b00097823 */ /* 0x000fc80000000809 */
[----:B------:R-:W-:Y:S01]  /*07b0*/  FFMA R9, R0, 1.925963033500011079e-08, R9 ;  /* 0x32a5706000097823 */ /* 0x000fe20000000009 */
[----:B------:R-:W-:-:S03]  /*07c0*/  FFMA R0, R12, R11, R12 ;  /* 0x0000000b0c007223 */ /* 0x000fc6000000000c */
[----:B------:R-:W0:Y:S01]  /*07d0*/  MUFU.EX2 R8, R9 ;  /* 0x0000000900087308 */ /* 0x000e220000000800 */
[----:B------:R-:W-:-:S04]  /*07e0*/  FFMA R11, R0, R10, RZ ;  /* 0x0000000a000b7223 */ /* 0x000fc800000000ff */
[----:B------:R-:W-:-:S04]  /*07f0*/  FFMA R4, -R3, R11, R10 ;  /* 0x0000000b03047223 */ /* 0x000fc8000000010a */
[----:B------:R-:W-:Y:S01]  /*0800*/  FFMA R0, R0, R4, R11 ;  /* 0x0000000400007223 */ /* 0x000fe2000000000b */
[----:B0-----:R-:W-:-:S04]  /*0810*/  FMUL R7, R7, R8 ;  /* 0x0000000807077220 */ /* 0x001fc80000400000 */
[----:B------:R-:W-:Y:S01]  /*0820*/  FFMA R16, R7, R5, R16 ;  /* 0x0000000507107223 */ /* 0x000fe20000000010 */
[----:B------:R-:W-:Y:S06]  /*0830*/  @!P0 BRA `(.L_x_281) ;  /* 0x00000000000c8947 */ /* 0x000fec0003800000 */
[----:B------:R-:W-:Y:S02]  /*0840*/  MOV R0, R10 ;  /* 0x0000000a00007202 */ /* 0x000fe40000000f00 */
[----:B------:R-:W-:-:S07]  /*0850*/  MOV R8, 0x870 ;  /* 0x0000087000087802 */ /* 0x000fce0000000f00 */
[----:B------:R-:W-:Y:S05]  /*0860*/  CALL.REL.NOINC `($__internal_20_$__cuda_sm3x_div_rn_noftz_f32_slowpath) ;  /* 0x0000001400087944 */ /* 0x000fea0003c00000 */
.L_x_281:
[----:B------:R-:W-:Y:S01]  /*0870*/  MOV R7, 0x3bbb989d ;  /* 0x3bbb989d00077802 */ /* 0x000fe20000000f00 */
[----:B------:R-:W-:Y:S01]  /*0880*/  UIADD3 UR6, UPT, UPT, UR6, 0x4, URZ ;  /* 0x0000000406067890 */ /* 0x000fe2000fffe0ff */
[----:B------:R-:W-:Y:S01]  /*0890*/  MOV R9, 0x437c0000 ;  /* 0x437c000000097802 */ /* 0x000fe20000000f00 */
[----:B------:R-:W-:Y:S02]  /*08a0*/  VIADD R6, R6, 0xfffffffc ;  /* 0xfffffffc06067836 */ /* 0x000fe40000000000 */
[----:B------:R-:W-:Y:S01]  /*08b0*/  FFMA.SAT R4, R0, R7, 0.5 ;  /* 0x3f00000000047423 */ /* 0x000fe20000002007 */
[----:B------:R-:W-:-:S03]  /*08c0*/  UISETP.NE.AND UP0, UPT, UR6, URZ, UPT ;  /* 0x000000ff0600728c */ /* 0x000fc6000bf05270 */
[----:B------:R-:W-:-:S04]  /*08d0*/  FFMA.RM R4, R4, R9, 12582913 ;  /* 0x4b40000104047423 */ /* 0x000fc80000004009 */
[C---:B------:R-:W-:Y:S01]  /*08e0*/  FADD R7, R4.reuse, -12583039 ;  /* 0xcb40007f04077421 */ /* 0x040fe20000000000 */
[----:B------:R-:W-:-:S03]  /*08f0*/  SHF.L.U32 R4, R4, 0x17, RZ ;  /* 0x0000001704047819 */ /* 0x000fc600000006ff */
[----:B------:R-:W-:-:S04]  /*0900*/  FFMA R7, R0, 1.4426950216293334961, -R7 ;  /* 0x3fb8aa3b00077823 */ /* 0x000fc80000000807 */
[----:B------:R-:W-:-:S06]  /*0910*/  FFMA R7, R0, 1.925963033500011079e-08, R7 ;  /* 0x32a5706000077823 */ /* 0x000fcc0000000007 */
[----:B------:R-:W0:Y:S02]  /*0920*/  MUFU.EX2 R7, R7 ;  /* 0x0000000700077308 */ /* 0x000e240000000800 */
[----:B0-----:R-:W-:-:S04]  /*0930*/  FMUL R9, R4, R7 ;  /* 0x0000000704097220 */ /* 0x001fc80000400000 */
[----:B------:R-:W-:Y:S01]  /*0940*/  FFMA R4, R9, R5, R16 ;  /* 0x0000000509047223 */ /* 0x000fe20000000010 */
[----:B------:R-:W-:Y:S06]  /*0950*/  BRA.U UP0, `(.L_x_282) ;  /* 0xfffffff900647547 */ /* 0x000fec000b83ffff */
.L_x_277:
[----:B------:R-:W-:-:S09]  /*0960*/  UISETP.NE.AND UP0, UPT, UR5, URZ, UPT ;  /* 0x000000ff0500728c */ /* 0x000fd2000bf05270 */
[----:B------:R-:W-:Y:S05]  /*0970*/  BRA.U !UP0, `(.L_x_272) ;  /* 0x0000000108787547 */ /* 0x000fea000b800000 */
[----:B-1----:R-:W-:Y:S01]  /*0980*/  IADD3 R6, PT, PT, R2, -UR4, RZ ;  /* 0x8000000402067c10 */ /* 0x002fe2000fffe0ff */
[----:B------:R-:W-:-:S12]  /*0990*/  UIADD3 UR5, UPT, UPT, -UR5, URZ, URZ ;  /* 0x000000ff05057290 */ /* 0x000fd8000fffe1ff */
.L_x_284:
[----:B------:R-:W0:Y:S01]  /*09a0*/  MUFU.RCP R8, R3 ;  /* 0x0000000300087308 */ /* 0x000e220000001000 */
        /* <DEDUP_REMOVED lines=11> */
[----:B------:R-:W-:Y:S05]  /*0a60*/  CALL.REL.NOINC `($__internal_20_$__cuda_sm3x_div_rn_noftz_f32_slowpath) ;  /* 0x0000001000887944 */ /* 0x000fea0003c00000 */
.L_x_283:
[----:B------:R-:W-:Y:S01]  /*0a70*/  HFMA2 R7, -RZ, RZ, 0.96630859375, -0.0022525787353515625 ;  /* 0x3bbb989dff077431 */ /* 0x000fe200000001ff */
[----:B------:R-:W-:Y:S01]  /*0a80*/  MOV R8, 0x437c0000 ;  /* 0x437c000000087802 */ /* 0x000fe20000000f00 */
[----:B------:R-:W-:Y:S01]  /*0a90*/  UIADD3 UR5, UPT, UPT, UR5, 0x1, URZ ;  /* 0x0000000105057890 */ /* 0x000fe2000fffe0ff */
[----:B------:R-:W-:-:S03]  /*0aa0*/  IADD3 R6, PT, PT, R6, -0x1, RZ ;  /* 0xffffffff06067810 */ /* 0x000fc60007ffe0ff */
[----:B------:R-:W-:Y:S01]  /*0ab0*/  UISETP.NE.AND UP0, UPT, UR5, URZ, UPT ;  /* 0x000000ff0500728c */ /* 0x000fe2000bf05270 */
        /* <DEDUP_REMOVED lines=8> */
[----:B------:R-:W-:Y:S01]  /*0b40*/  FFMA R4, R7, R5, R4 ;  /* 0x0000000507047223 */ /* 0x000fe20000000004 */
[----:B------:R-:W-:Y:S06]  /*0b50*/  BRA.U UP0, `(.L_x_284) ;  /* 0xfffffffd00907547 */ /* 0x000fec000b83ffff */
.L_x_272:
[----:B------:R-:W0:Y:S01]  /*0b60*/  LDCU UR4, c[0x0][0x38c] ;  /* 0x00007180ff0477ac */ /* 0x000e220008000800 */
[----:B------:R-:W2:Y:S01]  /*0b70*/  S2R R5, SR_TID.X ;  /* 0x0000000000057919 */ /* 0x000ea20000002100 */
[----:B------:R-:W-:Y:S01]  /*0b80*/  MOV R15, RZ ;  /* 0x000000ff000f7202 */ /* 0x000fe20000000f00 */
[----:B------:R-:W3:Y:S01]  /*0b90*/  LDCU.64 UR8, c[0x0][0x358] ;  /* 0x00006b00ff0877ac */ /* 0x000ee20008000a00 */
[----:B0-----:R-:W-:-:S09]  /*0ba0*/  UISETP.GE.AND UP0, UPT, UR4, 0x1, UPT ;  /* 0x000000010400788c */ /* 0x001fd2000bf06270 */
[----:B---3--:R-:W-:Y:S05]  /*0bb0*/  BRA.U !UP0, `(.L_x_285) ;  /* 0x0000000908e87547 */ /* 0x008fea000b800000 */
[----:B------:R-:W0:Y:S01]  /*0bc0*/  LDC R0, c[0x3][RZ] ;  /* 0x00c00000ff007b82 */ /* 0x000e220000000800 */
[----:B------:R-:W3:Y:S01]  /*0bd0*/  LDCU UR4, c[0x0][0x390] ;  /* 0x00007200ff0477ac */ /* 0x000ee20008000800 */
[----:B0-----:R-:W-:-:S04]  /*0be0*/  FADD R0, R0, R0 ;  /* 0x0000000000007221 */ /* 0x001fc80000000000 */
[----:B------:R0:W4:Y:S01]  /*0bf0*/  MUFU.RSQ R7, R0 ;  /* 0x0000000000077308 */ /* 0x0001220000001400 */
[----:B------:R-:W-:-:S04]  /*0c00*/  IADD3 R3, PT, PT, R0, -0xd000000, RZ ;  /* 0xf300000000037810 */ /* 0x000fc80007ffe0ff */
[----:B------:R-:W-:Y:S02]  /*0c10*/  ISETP.GT.U32.AND P0, PT, R3, 0x727fffff, PT ;  /* 0x727fffff0300780c */ /* 0x000fe40003f04070 */
[----:B---3--:R-:W-:-:S11]  /*0c20*/  I2FP.F32.S32 R3, UR4 ;  /* 0x0000000400037c45 */ /* 0x008fd60008201400 */
[----:B0---4-:R-:W-:Y:S05]  /*0c30*/  @!P0 BRA `(.L_x_286) ;  /* 0x00000000000c8947 */ /* 0x011fea0003800000 */
[----:B------:R-:W-:-:S07]  /*0c40*/  MOV R8, 0xc60 ;  /* 0x00000c6000087802 */ /* 0x000fce0000000f00 */
[----:B-12---:R-:W-:Y:S05]  /*0c50*/  CALL.REL.NOINC `($__internal_19_$__cuda_sm20_sqrt_rn_f32_slowpath) ;  /* 0x0000000c00ac7944 */ /* 0x006fea0003c00000 */
[----:B------:R-:W-:Y:S05]  /*0c60*/  BRA `(.L_x_287) ;  /* 0x0000000000107947 */ /* 0x000fea0003800000 */
.L_x_286:
[----:B------:R-:W-:Y:S01]  /*0c70*/  FMUL.FTZ R9, R0, R7 ;  /* 0x0000000700097220 */ /* 0x000fe20000410000 */
[----:B------:R-:W-:-:S03]  /*0c80*/  FMUL.FTZ R7, R7, 0.5 ;  /* 0x3f00000007077820 */ /* 0x000fc60000410000 */
[----:B------:R-:W-:-:S04]  /*0c90*/  FFMA R0, -R9, R9, R0 ;  /* 0x0000000909007223 */ /* 0x000fc80000000100 */
[----:B------:R-:W-:-:S07]  /*0ca0*/  FFMA R0, R0, R7, R9 ;  /* 0x0000000700007223 */ /* 0x000fce0000000009 */
.L_x_287:
[----:B------:R-:W-:-:S04]  /*0cb0*/  FMUL R9, R3, R0 ;  /* 0x0000000003097220 */ /* 0x000fc80000400000 */
[----:B------:R-:W-:-:S05]  /*0cc0*/  VIADD R0, R9, 0x1800000 ;  /* 0x0180000009007836 */ /* 0x000fca0000000000 */
[----:B------:R-:W-:-:S04]  /*0cd0*/  LOP3.LUT R0, R0, 0x7f800000, RZ, 0xc0, !PT ;  /* 0x7f80000000007812 */ /* 0x000fc800078ec0ff */
[----:B------:R-:W-:-:S13]  /*0ce0*/  ISETP.GT.U32.AND P0, PT, R0, 0x1ffffff, PT ;  /* 0x01ffffff0000780c */ /* 0x000fda0003f04070 */
[----:B------:R-:W-:Y:S05]  /*0cf0*/  @P0 BRA `(.L_x_288) ;  /* 0x0000000000140947 */ /* 0x000fea0003800000 */
[----:B------:R-:W-:Y:S02]  /*0d00*/  MOV R0, R9 ;  /* 0x0000000900007202 */ /* 0x000fe40000000f00 */
[----:B------:R-:W-:-:S07]  /*0d10*/  MOV R6, 0xd30 ;  /* 0x00000d3000067802 */ /* 0x000fce0000000f00 */
[----:B-12---:R-:W-:Y:S05]  /*0d20*/  CALL.REL.NOINC `($__internal_18_$__cuda_sm20_rcp_rn_f32_slowpath) ;  /* 0x0000000800a87944 */ /* 0x006fea0003c00000 */
[----:B------:R-:W-:Y:S01]  /*0d30*/  MOV R6, R0 ;  /* 0x0000000000067202 */ /* 0x000fe20000000f00 */
[----:B------:R-:W-:Y:S06]  /*0d40*/  BRA `(.L_x_289) ;  /* 0x0000000000107947 */ /* 0x000fec0003800000 */
.L_x_288:
[----:B------:R-:W0:Y:S02]  /*0d50*/  MUFU.RCP R6, R9 ;  /* 0x0000000900067308 */ /* 0x000e240000001000 */
[----:B0-----:R-:W-:-:S04]  /*0d60*/  FFMA R0, R9, R6, -1 ;  /* 0xbf80000009007423 */ /* 0x001fc80000000006 */
[----:B------:R-:W-:-:S04]  /*0d70*/  FADD.FTZ R7, -R0, -RZ ;  /* 0x800000ff00077221 */ /* 0x000fc80000010100 */
[----:B------:R-:W-:-:S07]  /*0d80*/  FFMA R6, R6, R7, R6 ;  /* 0x0000000706067223 */ /* 0x000fce0000000006 */
.L_x_289:
        /* <DEDUP_REMOVED lines=9> */
[----:B--2---:R-:W-:Y:S02]  /*0e20*/  IADD3 R7, PT, PT, R5, -0x1, RZ ;  /* 0xffffffff05077810 */ /* 0x004fe40007ffe0ff */
[----:B------:R-:W-:Y:S01]  /*0e30*/  MOV R15, RZ ;  /* 0x000000ff000f7202 */ /* 0x000fe20000000f00 */
[----:B------:R-:W-:-:S12]  /*0e40*/  UIADD3 UR5, UPT, UPT, -UR4, URZ, URZ ;  /* 0x000000ff04057290 */ /* 0x000fd8000fffe1ff */
.L_x_299:
[----:B------:R-:W0:Y:S01]  /*0e50*/  MUFU.RCP R8, R3 ;  /* 0x0000000300087308 */ /* 0x000e220000001000 */
[----:B------:R-:W-:Y:S01]  /*0e60*/  IADD3 R0, PT, PT, R7, 0x1, RZ ;  /* 0x0000000107007810 */ /* 0x000fe20007ffe0ff */
[----:B------:R-:W-:Y:S03]  /*0e70*/  BSSY.RECONVERGENT B0, `(.L_x_291) ;  /* 0x000000d000007945 */ /* 0x000fe60003800200 */
[----:B------:R-:W-:-:S05]  /*0e80*/  I2FP.F32.S32 R0, R0 ;  /* 0x0000000000007245 */ /* 0x000fca0000201400 */
[----:B------:R-:W-:-:S04]  /*0e90*/  FMUL R10, R0, -R0 ;  /* 0x80000000000a7220 */ /* 0x000fc80000400000 */
[----:B------:R-:W2:Y:S01]  /*0ea0*/  FCHK P0, R10, R3 ;  /* 0x000000030a007302 */ /* 0x000ea20000000000 */
[----:B0-----:R-:W-:-:S04]  /*0eb0*/  FFMA R9, -R3, R8, 1 ;  /* 0x3f80000003097423 */ /* 0x001fc80000000108 */
[----:B------:R-:W-:-:S04]  /*0ec0*/  FFMA R0, R8, R9, R8 ;  /* 0x0000000908007223 */ /* 0x000fc80000000008 */
[----:B------:R-:W-:-:S04]  /*0ed0*/  FFMA R8, R0, R10, RZ ;  /* 0x0000000a00087223 */ /* 0x000fc800000000ff */
[----:B------:R-:W-:-:S04]  /*0ee0*/  FFMA R9, -R3, R8, R10 ;  /* 0x0000000803097223 */ /* 0x000fc8000000010a */
[----:B------:R-:W-:Y:S01]  /*0ef0*/  FFMA R0, R0, R9, R8 ;  /* 0x0000000900007223 */ /* 0x000fe20000000008 */
[----:B--2---:R-:W-:Y:S06]  /*0f00*/  @!P0 BRA `(.L_x_292) ;  /* 0x00000000000c8947 */ /* 0x004fec0003800000 */
[----:B------:R-:W-:Y:S02]  /*0f10*/  MOV R0, R10 ;  /* 0x0000000a00007202 */ /* 0x000fe40000000f00 */
[----:B------:R-:W-:-:S07]  /*0f20*/  MOV R8, 0xf40 ;  /* 0x00000f4000087802 */ /* 0x000fce0000000f00 */
[----:B-1----:R-:W-:Y:S05]  /*0f30*/  CALL.REL.NOINC `($__internal_20_$__cuda_sm3x_div_rn_noftz_f32_slowpath) ;  /* 0x0000000c00547944 */ /* 0x002fea0003c00000 */
.L_x_292:
[----:B------:R-:W-:Y:S05]  /*0f40*/  BSYNC.RECONVERGENT B0 ;  /* 0x0000000000007941 */ /* 0x000fea0003800200 */
.L_x_291:
[----:B------:R-:W-:Y:S02]  /*0f50*/  HFMA2 R9, -RZ, RZ, 0.96630859375, -0.0022525787353515625 ;  /* 0x3bbb989dff097431 */ /* 0x000fe400000001ff */
[----:B------:R-:W-:Y:S01]  /*0f60*/  IMAD.MOV.U32 R11, RZ, RZ, 0x437c0000 ;  /* 0x437c0000ff0b7424 */ /* 0x000fe200078e00ff */
[----:B------:R-:W0:Y:S01]  /*0f70*/  MUFU.RCP R10, R3 ;  /* 0x00000003000a7308 */ /* 0x000e220000001000 */
[----:B------:R-:W-:Y:S01]  /*0f80*/  BSSY.RECONVERGENT B0, `(.L_x_293) ;  /* 0x0000017000007945 */ /* 0x000fe20003800200 */
        /* <DEDUP_REMOVED lines=12> */
[----:B------:R-:W2:Y:S02]  /*1050*/  FCHK P0, R12, R3 ;  /* 0x000000030c007302 */ /* 0x000ea40000000000 */
[----:B------:R-:W-:-:S04]  /*1060*/  FFMA R10, -R3, R11, R12 ;  /* 0x0000000b030a7223 */ /* 0x000fc8000000010c */
[----:B------:R-:W-:Y:S01]  /*1070*/  FFMA R0, R0, R10, R11 ;  /* 0x0000000a00007223 */ /* 0x000fe2000000000b */
[----:B0-----:R-:W-:-:S04]  /*1080*/  FMUL R8, R8, R9 ;  /* 0x0000000908087220 */ /* 0x001fc80000400000 */
[----:B------:R-:W-:Y:S01]  /*1090*/  FFMA R17, R8, R6, R15 ;  /* 0x0000000608117223 */ /* 0x000fe2000000000f */
[----:B------:R-:W-:Y:S01]  /*10a0*/  IADD3 R15, PT, PT, R7, -0x2, RZ ;  /* 0xfffffffe070f7810 */ /* 0x000fe20007ffe0ff */
[----:B--2---:R-:W-:Y:S06]  /*10b0*/  @!P0 BRA `(.L_x_294) ;  /* 0x00000000000c8947 */ /* 0x004fec0003800000 */
[----:B------:R-:W-:Y:S02]  /*10c0*/  MOV R0, R12 ;  /* 0x0000000c00007202 */ /* 0x000fe40000000f00 */
[----:B------:R-:W-:-:S07]  /*10d0*/  MOV R8, 0x10f0 ;  /* 0x000010f000087802 */ /* 0x000fce0000000f00 */
[----:B-1----:R-:W-:Y:S05]  /*10e0*/  CALL.REL.NOINC `($__internal_20_$__cuda_sm3x_div_rn_noftz_f32_slowpath) ;  /* 0x0000000800e87944 */ /* 0x002fea0003c00000 */
.L_x_294:
[----:B------:R-:W-:Y:S05]  /*10f0*/  BSYNC.RECONVERGENT B0 ;  /* 0x0000000000007941 */ /* 0x000fea0003800200 */
.L_x_293:
[----:B------:R-:W-:Y:S01]  /*1100*/  HFMA2 R11, -RZ, RZ, 3.7421875, 0 ;  /* 0x437c0000ff0b7431 */ /* 0x000fe200000001ff */
[----:B------:R-:W-:Y:S01]  /*1110*/  MOV R9, 0x3bbb989d ;  /* 0x3bbb989d00097802 */ /* 0x000fe20000000f00 */
[----:B------:R-:W0:Y:S01]  /*1120*/  MUFU.RCP R12, R3 ;  /* 0x00000003000c7308 */ /* 0x000e220000001000 */
[----:B------:R-:W-:Y:S03]  /*1130*/  BSSY.RECONVERGENT B0, `(.L_x_295) ;  /* 0x0000017000007945 */ /* 0x000fe60003800200 */
[----:B------:R-:W-:-:S04]  /*1140*/  FFMA.SAT R8, R0, R9, 0.5 ;  /* 0x3f00000000087423 */ /* 0x000fc80000002009 */
[----:B------:R-:W-:-:S04]  /*1150*/  FFMA.RM R8, R8, R11, 12582913 ;  /* 0x4b40000108087423 */ /* 0x000fc8000000400b */
[C---:B------:R-:W-:Y:S01]  /*1160*/  FADD R9, R8.reuse, -12583039 ;  /* 0xcb40007f08097421 */ /* 0x040fe20000000000 */
[----:B------:R-:W-:-:S03]  /*1170*/  SHF.L.U32 R8, R8, 0x17, RZ ;  /* 0x0000001708087819 */ /* 0x000fc600000006ff */
[----:B------:R-:W-:Y:S01]  /*1180*/  FFMA R9, R0, 1.4426950216293334961, -R9 ;  /* 0x3fb8aa3b00097823 */ /* 0x000fe20000000809 */
[----:B0-----:R-:W-:-:S03]  /*1190*/  FFMA R11, -R3, R12, 1 ;  /* 0x3f800000030b7423 */ /* 0x001fc6000000010c */
[----:B------:R-:W-:Y:S01]  /*11a0*/  FFMA R9, R0, 1.925963033500011079e-08, R9 ;  /* 0x32a5706000097823 */ /* 0x000fe20000000009 */
[----:B------:R-:W-:-:S04]  /*11b0*/  IADD3 R0, PT, PT, R7, -0x1, RZ ;  /* 0xffffffff07007810 */ /* 0x000fc80007ffe0ff */
[----:B------:R-:W-:Y:S01]  /*11c0*/  I2FP.F32.S32 R10, R0 ;  /* 0x00000000000a7245 */ /* 0x000fe20000201400 */
[----:B------:R-:W-:Y:S01]  /*11d0*/  FFMA R0, R12, R11, R12 ;  /* 0x0000000b0c007223 */ /* 0x000fe2000000000c */
[----:B------:R-:W0:Y:S03]  /*11e0*/  MUFU.EX2 R9, R9 ;  /* 0x0000000900097308 */ /* 0x000e260000000800 */
[----:B------:R-:W-:-:S04]  /*11f0*/  FMUL R12, R10, -R10 ;  /* 0x8000000a0a0c7220 */ /* 0x000fc80000400000 */
[----:B------:R-:W-:Y:S01]  /*1200*/  FFMA R11, R0, R12, RZ ;  /* 0x0000000c000b7223 */ /* 0x000fe200000000ff */
[----:B------:R-:W2:Y:S03]  /*1210*/  FCHK P0, R12, R3 ;  /* 0x000000030c007302 */ /* 0x000ea60000000000 */
[----:B------:R-:W-:-:S04]  /*1220*/  FFMA R10, -R3, R11, R12 ;  /* 0x0000000b030a7223 */ /* 0x000fc8000000010c */
[----:B------:R-:W-:Y:S01]  /*1230*/  FFMA R0, R0, R10, R11 ;  /* 0x0000000a00007223 */ /* 0x000fe2000000000b */
[----:B0-----:R-:W-:-:S04]  /*1240*/  FMUL R8, R8, R9 ;  /* 0x0000000908087220 */ /* 0x001fc80000400000 */
[----:B------:R-:W-:Y:S01]  /*1250*/  FFMA R17, R8, R6, R17 ;  /* 0x0000000608117223 */ /* 0x000fe20000000011 */
[----:B--2---:R-:W-:Y:S06]  /*1260*/  @!P0 BRA `(.L_x_296) ;  /* 0x00000000000c8947 */ /* 0x004fec0003800000 */
[----:B------:R-:W-:Y:S02]  /*1270*/  MOV R0, R12 ;  /* 0x0000000c00007202 */ /* 0x000fe40000000f00 */
[----:B------:R-:W-:-:S07]  /*1280*/  MOV R8, 0x12a0 ;  /* 0x000012a000087802 */ /* 0x000fce0000000f00 */
[----:B-1----:R-:W-:Y:S05]  /*1290*/  CALL.REL.NOINC `($__internal_20_$__cuda_sm3x_div_rn_noftz_f32_slowpath) ;  /* 0x00000008007c7944 */ /* 0x002fea0003c00000 */
.L_x_296:
[----:B------:R-:W-:Y:S05]  /*12a0*/  BSYNC.RECONVERGENT B0 ;  /* 0x0000000000007941 */ /* 0x000fea0003800200 */
.L_x_295:
[----:B------:R-:W-:Y:S01]  /*12b0*/  IMAD.MOV.U32 R9, RZ, RZ, 0x3bbb989d ;  /* 0x3bbb989dff097424 */ /* 0x000fe200078e00ff */
[----:B------:R-:W-:Y:S01]  /*12c0*/  MOV R11, 0x437c0000 ;  /* 0x437c0000000b7802 */ /* 0x000fe20000000f00 */
[----:B------:R-:W0:Y:S01]  /*12d0*/  MUFU.RCP R10, R3 ;  /* 0x00000003000a7308 */ /* 0x000e220000001000 */
[----:B------:R-:W-:Y:S01]  /*12e0*/  I2FP.F32.S32 R15, R15 ;  /* 0x0000000f000f7245 */ /* 0x000fe20000201400 */
[----:B------:R-:W-:Y:S01]  /*12f0*/  FFMA.SAT R8, R0, R9, 0.5 ;  /* 0x3f00000000087423 */ /* 0x000fe20000002009 */
[----:B------:R-:W-:Y:S03]  /*1300*/  BSSY.RECONVERGENT B0, `(.L_x_297) ;  /* 0x0000014000007945 */ /* 0x000fe60003800200 */
[----:B------:R-:W-:Y:S01]  /*1310*/  FFMA.RM R8, R8, R11, 12582913 ;  /* 0x4b40000108087423 */ /* 0x000fe2000000400b */
[----:B------:R-:W-:-:S03]  /*1320*/  FMUL R12, R15, -R15 ;  /* 0x8000000f0f0c7220 */ /* 0x000fc60000400000 */
[C---:B------:R-:W-:Y:S01]  /*1330*/  FADD R9, R8.reuse, -12583039 ;  /* 0xcb40007f08097421 */ /* 0x040fe20000000000 */
[----:B------:R-:W-:Y:S01]  /*1340*/  FCHK P0, R12, R3 ;  /* 0x000000030c007302 */ /* 0x000fe20000000000 */
[----:B------:R-:W-:Y:S02]  /*1350*/  SHF.L.U32 R8, R8, 0x17, RZ ;  /* 0x0000001708087819 */ /* 0x000fe400000006ff */
[----:B------:R-:W-:Y:S01]  /*1360*/  FFMA R9, R0, 1.4426950216293334961, -R9 ;  /* 0x3fb8aa3b00097823 */ /* 0x000fe20000000809 */
[----:B0-----:R-:W-:-:S03]  /*1370*/  FFMA R11, -R3, R10, 1 ;  /* 0x3f800000030b7423 */ /* 0x001fc6000000010a */
[----:B------:R-:W-:Y:S01]  /*1380*/  FFMA R9, R0, 1.925963033500011079e-08, R9 ;  /* 0x32a5706000097823 */ /* 0x000fe20000000009 */
[----:B------:R-:W-:-:S05]  /*1390*/  FFMA R0, R10, R11, R10 ;  /* 0x0000000b0a007223 */ /* 0x000fca000000000a */
        /* <DEDUP_REMOVED lines=9> */
[----:B-1----:R-:W-:Y:S05]  /*1430*/  CALL.REL.NOINC `($__internal_20_$__cuda_sm3x_div_rn_noftz_f32_slowpath) ;  /* 0x0000000800147944 */ /* 0x002fea0003c00000 */
.L_x_298:
[----:B------:R-:W-:Y:S05]  /*1440*/  BSYNC.RECONVERGENT B0 ;  /* 0x0000000000007941 */ /* 0x000fea0003800200 */
.L_x_297:
        /* <DEDUP_REMOVED lines=15> */
.L_x_290:
[----:B------:R-:W-:-:S09]  /*1540*/  UISETP.NE.AND UP0, UPT, UR6, URZ, UPT ;  /* 0x000000ff0600728c */ /* 0x000fd2000bf05270 */
[----:B------:R-:W-:Y:S05]  /*1550*/  BRA.U !UP0, `(.L_x_285) ;  /* 0x0000000108807547 */ /* 0x000fea000b800000 */
[----:B--2---:R-:W-:Y:S01]  /*1560*/  IADD3 R7, PT, PT, R5, -UR4, RZ ;  /* 0x8000000405077c10 */ /* 0x004fe2000fffe0ff */
[----:B------:R-:W-:-:S12]  /*1570*/  UIADD3 UR5, UPT, UPT, -UR6, URZ, URZ ;  /* 0x000000ff06057290 */ /* 0x000fd8000fffe1ff */
.L_x_302:
[----:B------:R-:W0:Y:S01]  /*1580*/  MUFU.RCP R8, R3 ;  /* 0x0000000300087308 */ /* 0x000e220000001000 */
[----:B------:R-:W-:Y:S01]  /*1590*/  I2FP.F32.S32 R0, R7 ;  /* 0x0000000700007245 */ /* 0x000fe20000201400 */
[----:B------:R-:W-:Y:S04]  /*15a0*/  BSSY.RECONVERGENT B0, `(.L_x_300) ;  /* 0x000000c000007945 */ /* 0x000fe80003800200 */
        /* <DEDUP_REMOVED lines=8> */
[----:B------:R-:W-:Y:S01]  /*1630*/  IMAD.MOV.U32 R0, RZ, RZ, R10 ;  /* 0x000000ffff007224 */ /* 0x000fe200078e000a */
[----:B------:R-:W-:-:S07]  /*1640*/  MOV R8, 0x1660 ;  /* 0x0000166000087802 */ /* 0x000fce0000000f00 */
[----:B-1----:R-:W-:Y:S05]  /*1650*/  CALL.REL.NOINC `($__internal_20_$__cuda_sm3x_div_rn_noftz_f32_slowpath) ;  /* 0x00000004008c7944 */ /* 0x002fea0003c00000 */
.L_x_301:
[----:B------:R-:W-:Y:S05]  /*1660*/  BSYNC.RECONVERGENT B0 ;  /* 0x0000000000007941 */ /* 0x000fea0003800200 */
.L_x_300:
        /* <DEDUP_REMOVED lines=15> */
.L_x_285:
[----:B------:R-:W1:Y:S02]  /*1760*/  LDC.64 R6, c[0x0][0x380] ;  /* 0x0000e000ff067b82 */ /* 0x000e640000000a00 */
[----:B-1----:R-:W-:-:S06]  /*1770*/  IMAD.WIDE.U32 R2, R2, 0x8, R6 ;  /* 0x0000000802027825 */ /* 0x002fcc00078e0006 */
[----:B------:R-:W2:Y:S01]  /*1780*/  LDG.E.64 R2, desc[UR8][R2.64] ;  /* 0x0000000802027981 */ /* 0x000ea2000c1e1b00 */
[----:B------:R-:W-:Y:S01]  /*1790*/  FMUL R15, R4, R15 ;  /* 0x0000000f040f7220 */ /* 0x000fe20000400000 */
[----:B--2---:R-:W-:-:S05]  /*17a0*/  IMAD.WIDE.U32 R4, R5, 0x4, R2 ;  /* 0x0000000405047825 */ /* 0x004fca00078e0002 */
[----:B------:R-:W-:Y:S01]  /*17b0*/  STG.E desc[UR8][R4.64], R15 ;  /* 0x0000000f04007986 */ /* 0x000fe2000c101908 */
[----:B------:R-:W-:Y:S05]  /*17c0*/  EXIT ;  /* 0x000000000000794d */ /* 0x000fea0003800000 */
        .weak           $__internal_18_$__cuda_sm20_rcp_rn_f32_slowpath
        .type           $__internal_18_$__cuda_sm20_rcp_rn_f32_slowpath,@function
        .size           $__internal_18_$__cuda_sm20_rcp_rn_f32_slowpath,($__internal_19_$__cuda_sm20_sqrt_rn_f32_slowpath - $__internal_18_$__cuda_sm20_rcp_rn_f32_slowpath)
$__internal_18_$__cuda_sm20_rcp_rn_f32_slowpath:
[----:B------:R-:W-:-:S04]  /*17d0*/  SHF.L.U32 R7, R0, 0x1, RZ ;  /* 0x0000000100077819 */ /* 0x000fc800000006ff */
[----:B------:R-:W-:-:S04]  /*17e0*/  SHF.R.U32.HI R12, RZ, 0x18, R7 ;  /* 0x00000018ff0c7819 */ /* 0x000fc80000011607 */
        /* <DEDUP_REMOVED lines=13> */
.L_x_303:
        /* <DEDUP_REMOVED lines=21> */
[----:B------:R-:W-:-:S04]  /*1a10*/  LOP3.LUT P2, RZ, R11, 0x2, RZ, 0xc0, !PT ;  /* 0x000000020bff7812 */ /* 0x000fc8000784c0ff */
[----:B------:R-:W-:Y:S02]  /*1a20*/  PLOP3.LUT P0, PT, P0, P1, P2, 0xe0, 0x0 ;  /* 0x000000000000781c */ /* 0x000fe40000703c20 */
[----:B------:R-:W-:Y:S02]  /*1a30*/  LOP3.LUT P1, RZ, R0, 0x7fffff, RZ, 0xc0, !PT ;  /* 0x007fffff00ff7812 */ /* 0x000fe4000782c0ff */
[----:B------:R-:W-:-:S04]  /*1a40*/  SEL R7, RZ, 0x1, !P0 ;  /* 0x00000001ff077807 */ /* 0x000fc80004000000 */
[----:B------:R-:W-:-:S04]  /*1a50*/  IADD3 R7, PT, PT, -R7, RZ, RZ ;  /* 0x000000ff07077210 */ /* 0x000fc80007ffe1ff */
[----:B------:R-:W-:Y:S02]  /*1a60*/  ISETP.GE.AND P0, PT, R7, RZ, PT ;  /* 0x000000ff0700720c */ /* 0x000fe40003f06270 */
[----:B------:R-:W-:-:S04]  /*1a70*/  IADD3 R7, PT, PT, R12, -0xfc, RZ ;  /* 0xffffff040c077810 */ /* 0x000fc80007ffe0ff */
[----:B------:R-:W-:-:S07]  /*1a80*/  SHF.R.U32.HI R7, RZ, R7, R8 ;  /* 0x00000007ff077219 */ /* 0x000fce0000011608 */
[----:B------:R-:W-:-:S04]  /*1a90*/  @!P0 IADD3 R7, PT, PT, R7, 0x1, RZ ;  /* 0x0000000107078810 */ /* 0x000fc80007ffe0ff */
[----:B------:R-:W-:-:S04]  /*1aa0*/  @!P1 SHF.L.U32 R7, R7, 0x1, RZ ;  /* 0x0000000107079819 */ /* 0x000fc800000006ff */
[----:B------:R-:W-:Y:S01]  /*1ab0*/  LOP3.LUT R7, R7, 0x80000000, R0, 0xf8, !PT ;  /* 0x8000000007077812 */ /* 0x000fe200078ef800 */
[----:B------:R-:W-:Y:S06]  /*1ac0*/  BRA `(.L_x_304) ;  /* 0x0000000000047947 */ /* 0x000fec0003800000 */
.L_x_305:
[----:B------:R0:W1:Y:S02]  /*1ad0*/  MUFU.RCP R7, R0 ;  /* 0x0000000000077308 */ /* 0x0000640000001000 */
.L_x_304:
[----:B0123--:R-:W-:Y:S02]  /*1ae0*/  MOV R0, R7 ;  /* 0x0000000700007202 */ /* 0x00ffe40000000f00 */
[----:B------:R-:W-:-:S04]  /*1af0*/  MOV R7, 0x0 ;  /* 0x0000000000077802 */ /* 0x000fc80000000f00 */
[----:B------:R-:W-:Y:S05]  /*1b00*/  RET.REL.NODEC R6 `(_Z18initialiseGaussianPPfiii) ;  /* 0xffffffe4063c7950 */ /* 0x000fea0003c3ffff */
        .weak           $__internal_19_$__cuda_sm20_sqrt_rn_f32_slowpath
        .type           $__internal_19_$__cuda_sm20_sqrt_rn_f32_slowpath,@function
        .size           $__internal_19_$__cuda_sm20_sqrt_rn_f32_slowpath,($__internal_20_$__cuda_sm3x_div_rn_noftz_f32_slowpath - $__internal_19_$__cuda_sm20_sqrt_rn_f32_slowpath)
$__internal_19_$__cuda_sm20_sqrt_rn_f32_slowpath:
        /* <DEDUP_REMOVED lines=20> */
.L_x_306:
[----:B------:R-:W-:Y:S02]  /*1c50*/  HFMA2 R7, -RZ, RZ, 0, 0 ;  /* 0x00000000ff077431 */ /* 0x000fe400000001ff */
[----:B------:R-:W-:Y:S01]  /*1c60*/  IMAD.MOV.U32 R0, RZ, RZ, R6 ;  /* 0x000000ffff007224 */ /* 0x000fe200078e0006 */
[----:B------:R-:W-:-:S04]  /*1c70*/  MOV R6, R8 ;  /* 0x0000000800067202 */ /* 0x000fc80000000f00 */
[----:B------:R-:W-:Y:S05]  /*1c80*/  RET.REL.NODEC R6 `(_Z18initialiseGaussianPPfiii) ;  /* 0xffffffe006dc7950 */ /* 0x000fea0003c3ffff */
        .weak           $__internal_20_$__cuda_sm3x_div_rn_noftz_f32_slowpath
        .type           $__internal_20_$__cuda_sm3x_div_rn_noftz_f32_slowpath,@function
        .size           $__internal_20_$__cuda_sm3x_div_rn_noftz_f32_slowpath,(.L_x_472 - $__internal_20_$__cuda_sm3x_div_rn_noftz_f32_slowpath)
$__internal_20_$__cuda_sm3x_div_rn_noftz_f32_slowpath:
        /* <DEDUP_REMOVED lines=35> */
.L_x_308:
[----:B------:R-:W-:Y:S01]  /*1ec0*/  LEA R14, R9, 0xc0800000, 0x17 ;  /* 0xc0800000090e7811 */ /* 0x000fe200078eb8ff */
[----:B------:R-:W-:Y:S01]  /*1ed0*/  BSSY.RECONVERGENT B2, `(.L_x_313) ;  /* 0x0000036000027945 */ /* 0x000fe20003800200 */
[----:B------:R-:W-:-:S03]  /*1ee0*/  IADD3 R12, PT, PT, R12, -0x7f, RZ ;  /* 0xffffff810c0c7810 */ /* 0x000fc60007ffe0ff */
        /* <DEDUP_REMOVED lines=29> */
[C---:B------:R-:W-:Y:S02]  /*20c0*/  IADD3 R13, PT, PT, R9.reuse, 0x20, RZ ;  /* 0x00000020090d7810 */ /* 0x040fe40007ffe0ff */
[----:B------:R-:W-:Y:S02]  /*20d0*/  LOP3.LUT R12, R12, 0x7fffff, RZ, 0xc0, !PT ;  /* 0x007fffff0c0c7812 */ /* 0x000fe400078ec0ff */
[C---:B------:R-:W-:Y:S02]  /*20e0*/  ISETP.NE.AND P2, PT, R9.reuse, RZ, PT ;  /* 0x000000ff0900720c */ /* 0x040fe40003f45270 */
[----:B------:R-:W-:Y:S02]  /*20f0*/  LOP3.LUT R12, R12, 0x800000, RZ, 0xfc, !PT ;  /* 0x008000000c0c7812 */ /* 0x000fe400078efcff */
[----:B------:R-:W-:-:S02]  /*2100*/  ISETP.NE.AND P1, PT, R9, RZ, PT ;  /* 0x000000ff0900720c */ /* 0x000fc40003f25270 */
        /* <DEDUP_REMOVED lines=14> */
.L_x_315:
[----:B------:R-:W-:-:S04]  /*21f0*/  LOP3.LUT R0, R0, 0x80000000, RZ, 0xc0, !PT ;  /* 0x8000000000007812 */ /* 0x000fc800078ec0ff */
[----:B------:R-:W-:Y:S01]  /*2200*/  LOP3.LUT R0, R0, 0x7f800000, RZ, 0xfc, !PT ;  /* 0x7f80000000007812 */ /* 0x000fe200078efcff */
[----:B------:R-:W-:Y:S06]  /*2210*/  BRA `(.L_x_316) ;  /* 0x0000000000047947 */ /* 0x000fec0003800000 */
.L_x_314:
[----:B------:R-:W-:-:S07]  /*2220*/  LEA R0, R19, R0, 0x17 ;  /* 0x0000000013007211 */ /* 0x000fce00078eb8ff */
.L_x_316:
[----:B------:R-:W-:Y:S05]  /*2230*/  BSYNC.RECONVERGENT B2 ;  /* 0x0000000000027941 */ /* 0x000fea0003800200 */
.L_x_313:
[----:B------:R-:W-:Y:S05]  /*2240*/  BRA `(.L_x_317) ;  /* 0x0000000000207947 */ /* 0x000fea0003800000 */
.L_x_312:
[----:B------:R-:W-:-:S04]  /*2250*/  LOP3.LUT R0, R19, 0x80000000, R0, 0x48, !PT ;  /* 0x8000000013007812 */ /* 0x000fc800078e4800 */
[----:B------:R-:W-:Y:S01]  /*2260*/  LOP3.LUT R0, R0, 0x7f800000, RZ, 0xfc, !PT ;  /* 0x7f80000000007812 */ /* 0x000fe200078efcff */
[----:B------:R-:W-:Y:S06]  /*2270*/  BRA `(.L_x_317) ;  /* 0x0000000000147947 */ /* 0x000fec0003800000 */
.L_x_311:
[----:B------:R-:W-:Y:S01]  /*2280*/  LOP3.LUT R0, R19, 0x80000000, R0, 0x48, !PT ;  /* 0x8000000013007812 */ /* 0x000fe200078e4800 */
[----:B------:R-:W-:Y:S06]  /*2290*/  BRA `(.L_x_317) ;  /* 0x00000000000c7947 */ /* 0x000fec0003800000 */
.L_x_310:
[----:B------:R-:W0:Y:S01]  /*22a0*/  MUFU.RSQ R0, -QNAN ;  /* 0xffc0000000007908 */ /* 0x000e220000001400 */
[----:B------:R-:W-:Y:S05]  /*22b0*/  BRA `(.L_x_317) ;  /* 0x0000000000047947 */ /* 0x000fea0003800000 */
.L_x_309:
[----:B------:R-:W-:-:S07]  /*22c0*/  FADD.FTZ R0, R0, R3 ;  /* 0x0000000300007221 */ /* 0x000fce0000010000 */
.L_x_317:
[----:B------:R-:W-:Y:S05]  /*22d0*/  BSYNC.RECONVERGENT B1 ;  /* 0x0000000000017941 */ /* 0x000fea0003800200 */
.L_x_307:
[----:B------:R-:W-:-:S04]  /*22e0*/  HFMA2 R9, -RZ, RZ, 0, 0 ;  /* 0x00000000ff097431 */ /* 0x000fc800000001ff */
[----:B0-----:R-:W-:Y:S05]  /*22f0*/  RET.REL.NODEC R8 `(_Z18initialiseGaussianPPfiii) ;  /* 0xffffffdc08407950 */ /* 0x001fea0003c3ffff */
.L_x_318:
        /* <DEDUP_REMOVED lines=16> */
.L_x_472:


//--------------------- .text._Z19interactionLambdaXZPPfS0_S0_S0_S0_f --------------------------
	.section	.text._Z19interactionLambdaXZPPfS0_S0_S0_S0_f,"ax",@progbits
	.align	128
        .global         _Z19interactionLambdaXZPPfS0_S0_S0_S0_f
        .type           _Z19interactionLambdaXZPPfS0_S0_S0_S0_f,@function
        .size           _Z19interactionLambdaXZPPfS0_S0_S0_S0_f,(.L_x_516 - _Z19interactionLambdaXZPPfS0_S0_S0_S0_f)
        .other          _Z19interactionLambdaXZPPfS0_S0_S0_S0_f,@"STO_CUDA_ENTRY STV_DEFAULT"
_Z19interactionLambdaXZPPfS0_S0_S0_S0_f:
.text._Z19interactionLambdaXZPPfS0_S0_S0_S0_f:
[----:B------:R-:W-:Y:S01]  /*0000*/  LDC R1, c[0x0][0x37c] ;  /* 0x0000df00ff017b82 */ /* 0x000fe20000000800 */
[----:B------:R-:W0:Y:S07]  /*0010*/  S2R R5, SR_CTAID.X ;  /* 0x0000000000057919 */ /* 0x000e2e0000002500 */
[----:B------:R-:W0:Y:S01]  /*0020*/  LDC R0, c[0x0][0x360] ;  /* 0x0000d800ff007b82 */ /* 0x000e220000000800 */
[----:B------:R-:W1:Y:S01]  /*0030*/  LDCU.64 UR4, c[0x0][0x358] ;  /* 0x00006b00ff0477ac */ /* 0x000e620008000a00 */
[----:B------:R-:W0:Y:S01]  /*0040*/  S2R R13, SR_CTAID.Y ;  /* 0x00000000000d7919 */ /* 0x000e220000002600 */
[----:B------:R-:W2:Y:S05]  /*0050*/  LDCU UR6, c[0x0][0x3a8] ;  /* 0x00007500ff0677ac */ /* 0x000eaa0008000800 */
[----:B------:R-:W3:Y:S08]  /*0060*/  LDC.64 R6, c[0x0][0x388] ;  /* 0x0000e200ff067b82 */ /* 0x000ef00000000a00 */
[----:B------:R-:W4:Y:S08]  /*0070*/  LDC.64 R8, c[0x0][0x398] ;  /* 0x0000e600ff087b82 */ /* 0x000f300000000a00 */
[----:B------:R-:W5:Y:S08]  /*0080*/  LDC.64 R10, c[0x0][0x390] ;  /* 0x0000e400ff0a7b82 */ /* 0x000f700000000a00 */
[----:B------:R-:W2:Y:S01]  /*0090*/  LDC.64 R14, c[0x0][0x3a0] ;  /* 0x0000e800ff0e7b82 */ /* 0x000ea20000000a00 */
[----:B0-----:R-:W-:-:S04]  /*00a0*/  IMAD R13, R0, R13, R5 ;  /* 0x0000000d000d7224 */ /* 0x001fc800078e0205 */
[----:B---3--:R-:W-:-:S03]  /*00b0*/  IMAD.WIDE R6, R13, 0x8, R6 ;  /* 0x000000080d067825 */ /* 0x008fc600078e0206 */
[----:B------:R-:W0:Y:S01]  /*00c0*/  LDC.64 R2, c[0x0][0x380] ;  /* 0x0000e000ff027b82 */ /* 0x000e220000000a00 */
[C---:B----4-:R-:W-:Y:S02]  /*00d0*/  IMAD.WIDE R8, R13.reuse, 0x8, R8 ;  /* 0x000000080d087825 */ /* 0x050fe400078e0208 */
[----:B-1----:R-:W3:Y:S02]  /*00e0*/  LDG.E.64 R6, desc[UR4][R6.64] ;  /* 0x0000000406067981 */ /* 0x002ee4000c1e1b00 */
[C---:B-----5:R-:W-:Y:S02]  /*00f0*/  IMAD.WIDE R10, R13.reuse, 0x8, R10 ;  /* 0x000000080d0a7825 */ /* 0x060fe400078e020a */
[----:B------:R-:W4:Y:S04]  /*0100*/  LDG.E.64 R8, desc[UR4][R8.64] ;  /* 0x0000000408087981 */ /* 0x000f28000c1e1b00 */
[----:B------:R-:W5:Y:S01]  /*0110*/  LDG.E.64 R10, desc[UR4][R10.64] ;  /* 0x000000040a0a7981 */ /* 0x000f62000c1e1b00 */
[----:B--2---:R-:W-:-:S06]  /*0120*/  IMAD.WIDE R14, R13, 0x8, R14 ;  /* 0x000000080d0e7825 */ /* 0x004fcc00078e020e */
[----:B------:R-:W2:Y:S01]  /*0130*/  LDG.E.64 R14, desc[UR4][R14.64] ;  /* 0x000000040e0e7981 */ /* 0x000ea2000c1e1b00 */
[----:B0-----:R-:W-:-:S06]  /*0140*/  IMAD.WIDE.U32 R18, R5, 0x8, R2 ;  /* 0x0000000805127825 */ /* 0x001fcc00078e0002 */
[----:B------:R-:W2:Y:S01]  /*0150*/  LDG.E.64 R18, desc[UR4][R18.64] ;  /* 0x0000000412127981 */ /* 0x000ea2000c1e1b00 */
[----:B------:R-:W3:Y:S02]  /*0160*/  S2R R21, SR_TID.X ;  /* 0x0000000000157919 */ /* 0x000ee40000002100 */
[----:B---3--:R-:W-:-:S04]  /*0170*/  IMAD.WIDE.U32 R2, R21, 0x4, R6 ;  /* 0x0000000415027825 */ /* 0x008fc800078e0006 */
[C---:B----4-:R-:W-:Y:S02]  /*0180*/  IMAD.WIDE.U32 R4, R21.reuse, 0x4, R8 ;  /* 0x0000000415047825 */ /* 0x050fe400078e0008 */
[----:B------:R-:W3:Y:S02]  /*0190*/  LDG.E R2, desc[UR4][R2.64] ;  /* 0x0000000402027981 */ /* 0x000ee4000c1e1900 */
[C---:B-----5:R-:W-:Y:S02]  /*01a0*/  IMAD.WIDE.U32 R12, R21.reuse, 0x4, R10 ;  /* 0x00000004150c7825 */ /* 0x060fe400078e000a */
[----:B------:R-:W3:Y:S04]  /*01b0*/  LDG.E R5, desc[UR4][R4.64] ;  /* 0x0000000404057981 */ /* 0x000ee8000c1e1900 */
[----:B------:R-:W4:Y:S01]  /*01c0*/  LDG.E R12, desc[UR4][R12.64] ;  /* 0x000000040c0c7981 */ /* 0x000f22000c1e1900 */
[----:B--2---:R-:W-:-:S06]  /*01d0*/  IMAD.WIDE.U32 R16, R21, 0x4, R14 ;  /* 0x0000000415107825 */ /* 0x004fcc00078e000e */
[----:B------:R-:W4:Y:S01]  /*01e0*/  LDG.E R17, desc[UR4][R16.64] ;  /* 0x0000000410117981 */ /* 0x000f22000c1e1900 */
[----:B------:R-:W-:-:S05]  /*01f0*/  IMAD.WIDE.U32 R6, R21, 0x4, R18 ;  /* 0x0000000415067825 */ /* 0x000fca00078e0012 */
[----:B------:R-:W2:Y:S01]  /*0200*/  LDG.E R11, desc[UR4][R6.64] ;  /* 0x00000004060b7981 */ /* 0x000ea2000c1e1900 */
[----:B---3--:R-:W-:Y:S01]  /*0210*/  FADD R0, R2, R5 ;  /* 0x0000000502007221 */ /* 0x008fe20000000000 */
[----:B----4-:R-:W-:-:S04]  /*0220*/  FADD R9, R12, R17 ;  /* 0x000000110c097221 */ /* 0x010fc80000000000 */
[----:B------:R-:W-:-:S04]  /*0230*/  FMUL R0, R0, R9 ;  /* 0x0000000900007220 */ /* 0x000fc80000400000 */
[----:B--2---:R-:W-:-:S05]  /*0240*/  FFMA R11, -R0, UR6, R11 ;  /* 0x00000006000b7c23 */ /* 0x004fca000800010b */
[----:B------:R-:W-:Y:S01]  /*0250*/  STG.E desc[UR4][R6.64], R11 ;  /* 0x0000000b06007986 */ /* 0x000fe2000c101904 */
[----:B------:R-:W-:Y:S05]  /*0260*/  EXIT ;  /* 0x000000000000794d */ /* 0x000fea0003800000 */
.L_x_319:
        /* <DEDUP_REMOVED lines=9> */
.L_x_516:


//--------------------- .text._Z15interactionMuXZPPfS0_S0_S0_S0_S0_S0_S0_S0_f --------------------------
	.section	.text._Z15interactionMuXZPPfS0_S0_S0_S0_S0_S0_S0_S0_f,"ax",@progbits
	.align	128
        .global         _Z15interactionMuXZPPfS0_S0_S0_S0_S0_S0_S0_S0_f
        .type           _Z15interactionMuXZPPfS0_S0_S0_S0_S0_S0_S0_S0_f,@function
        .size           _Z15interactionMuXZPPfS0_S0_S0_S0_S0_S0_S0_S0_f,(.L_x_517 - _Z15interactionMuXZPPfS0_S0_S0_S0_S0_S0_S0_S0_f)
        .other          _Z15interactionMuXZPPfS0_S0_S0_S0_S0_S0_S0_S0_f,@"STO_CUDA_ENTRY STV_DEFAULT"
_Z15interactionMuXZPPfS0_S0_S0_S0_S0_S0_S0_S0_f:
.text._Z15interactionMuXZPPfS0_S0_S0_S0_S0_S0_S0_S0_f:
        /* <DEDUP_REMOVED lines=14> */
[----:B-1----:R-:W3:Y:S05]  /*00e0*/  LDG.E.64 R6, desc[UR4][R6.64] ;  /* 0x0000000406067981 */ /* 0x002eea000c1e1b00 */
[----:B------:R-:W1:Y:S01]  /*00f0*/  LDC.64 R18, c[0x0][0x3a8] ;  /* 0x0000ea00ff127b82 */ /* 0x000e620000000a00 */
[C---:B-----5:R-:W-:Y:S01]  /*0100*/  IMAD.WIDE R28, R17.reuse, 0x8, R28 ;  /* 0x00000008111c7825 */ /* 0x060fe200078e021c */
[----:B------:R-:W4:Y:S04]  /*0110*/  LDG.E.64 R4, desc[UR4][R4.64] ;  /* 0x0000000404047981 */ /* 0x000f28000c1e1b00 */
[----:B------:R-:W5:Y:S02]  /*0120*/  LDG.E.64 R2, desc[UR4][R28.64] ;  /* 0x000000041c027981 */ /* 0x000f64000c1e1b00 */
[----:B------:R-:W1:Y:S08]  /*0130*/  LDC.64 R14, c[0x0][0x3b0] ;  /* 0x0000ec00ff0e7b82 */ /* 0x000e700000000a00 */
[----:B------:R-:W1:Y:S08]  /*0140*/  LDC.64 R12, c[0x0][0x3a0] ;  /* 0x0000e800ff0c7b82 */ /* 0x000e700000000a00 */
[----:B------:R-:W1:Y:S01]  /*0150*/  LDC.64 R8, c[0x0][0x380] ;  /* 0x0000e000ff087b82 */ /* 0x000e620000000a00 */
[----:B--2---:R-:W-:-:S04]  /*0160*/  IMAD.WIDE R26, R17, 0x8, R22 ;  /* 0x00000008111a7825 */ /* 0x004fc800078e0216 */
[----:B0-----:R-:W-:-:S04]  /*0170*/  IMAD.WIDE R24, R17, 0x8, R20 ;  /* 0x0000000811187825 */ /* 0x001fc800078e0214 */
[----:B-1----:R-:W-:-:S04]  /*0180*/  IMAD.WIDE R22, R17, 0x8, R18 ;  /* 0x0000000811167825 */ /* 0x002fc800078e0212 */
[C---:B------:R-:W-:Y:S02]  /*0190*/  IMAD.WIDE R20, R17.reuse, 0x8, R14 ;  /* 0x0000000811147825 */ /* 0x040fe400078e020e */
[----:B------:R-:W2:Y:S02]  /*01a0*/  LDG.E.64 R14, desc[UR4][R24.64] ;  /* 0x00000004180e7981 */ /* 0x000ea4000c1e1b00 */
[----:B------:R-:W-:Y:S02]  /*01b0*/  IMAD.WIDE R18, R17, 0x8, R12 ;  /* 0x0000000811127825 */ /* 0x000fe400078e020c */
[----:B------:R-:W2:Y:S04]  /*01c0*/  LDG.E.64 R12, desc[UR4][R26.64] ;  /* 0x000000041a0c7981 */ /* 0x000ea8000c1e1b00 */
[----:B------:R-:W2:Y:S01]  /*01d0*/  LDG.E.64 R16, desc[UR4][R22.64] ;  /* 0x0000000416107981 */ /* 0x000ea2000c1e1b00 */
[----:B------:R-:W-:-:S03]  /*01e0*/  IMAD.WIDE.U32 R8, R11, 0x8, R8 ;  /* 0x000000080b087825 */ /* 0x000fc600078e0008 */
[----:B------:R-:W2:Y:S04]  /*01f0*/  LDG.E.64 R20, desc[UR4][R20.64] ;  /* 0x0000000414147981 */ /* 0x000ea8000c1e1b00 */
[----:B------:R-:W2:Y:S04]  /*0200*/  LDG.E.64 R18, desc[UR4][R18.64] ;  /* 0x0000000412127981 */ /* 0x000ea8000c1e1b00 */
[----:B------:R-:W2:Y:S01]  /*0210*/  LDG.E.64 R8, desc[UR4][R8.64] ;  /* 0x0000000408087981 */ /* 0x000ea2000c1e1b00 */
[----:B------:R-:W3:Y:S02]  /*0220*/  S2R R11, SR_TID.X ;  /* 0x00000000000b7919 */ /* 0x000ee40000002100 */
[----:B---3--:R-:W-:-:S04]  /*0230*/  IMAD.WIDE.U32 R6, R11, 0x4, R6 ;  /* 0x000000040b067825 */ /* 0x008fc800078e0006 */
[C---:B----4-:R-:W-:Y:S01]  /*0240*/  IMAD.WIDE.U32 R4, R11.reuse, 0x4, R4 ;  /* 0x000000040b047825 */ /* 0x050fe200078e0004 */
[----:B------:R-:W3:Y:S03]  /*0250*/  LDG.E R0, desc[UR4][R6.64] ;  /* 0x0000000406007981 */ /* 0x000ee6000c1e1900 */
[C---:B-----5:R-:W-:Y:S02]  /*0260*/  IMAD.WIDE.U32 R28, R11.reuse, 0x4, R2 ;  /* 0x000000040b1c7825 */ /* 0x060fe400078e0002 */
[----:B------:R3:W4:Y:S04]  /*0270*/  LDG.E R3, desc[UR4][R4.64] ;  /* 0x0000000404037981 */ /* 0x000728000c1e1900 */
[----:B------:R-:W5:Y:S01]  /*0280*/  LDG.E R2, desc[UR4][R28.64] ;  /* 0x000000041c027981 */ /* 0x000f62000c1e1900 */
[----:B--2---:R-:W-:-:S04]  /*0290*/  IMAD.WIDE.U32 R14, R11, 0x4, R14 ;  /* 0x000000040b0e7825 */ /* 0x004fc800078e000e */
[C---:B------:R-:W-:Y:S02]  /*02a0*/  IMAD.WIDE.U32 R12, R11.reuse, 0x4, R12 ;  /* 0x000000040b0c7825 */ /* 0x040fe400078e000c */
[----:B------:R-:W2:Y:S02]  /*02b0*/  LDG.E R14, desc[UR4][R14.64] ;  /* 0x000000040e0e7981 */ /* 0x000ea4000c1e1900 */
[C---:B------:R-:W-:Y:S02]  /*02c0*/  IMAD.WIDE.U32 R16, R11.reuse, 0x4, R16 ;  /* 0x000000040b107825 */ /* 0x040fe400078e0010 */
[----:B------:R-:W2:Y:S02]  /*02d0*/  LDG.E R12, desc[UR4][R12.64] ;  /* 0x000000040c0c7981 */ /* 0x000ea4000c1e1900 */
[C---:B------:R-:W-:Y:S02]  /*02e0*/  IMAD.WIDE.U32 R20, R11.reuse, 0x4, R20 ;  /* 0x000000040b147825 */ /* 0x040fe400078e0014 */
[----:B------:R-:W2:Y:S02]  /*02f0*/  LDG.E R17, desc[UR4][R16.64] ;  /* 0x0000000410117981 */ /* 0x000ea4000c1e1900 */
[----:B------:R-:W-:-:S02]  /*0300*/  IMAD.WIDE.U32 R18, R11, 0x4, R18 ;  /* 0x000000040b127825 */ /* 0x000fc400078e0012 */
[----:B------:R-:W2:Y:S04]  /*0310*/  LDG.E R20, desc[UR4][R20.64] ;  /* 0x0000000414147981 */ /* 0x000ea8000c1e1900 */
[----:B------:R-:W2:Y:S01]  /*0320*/  LDG.E R19, desc[UR4][R18.64] ;  /* 0x0000000412137981 */ /* 0x000ea2000c1e1900 */
[----:B------:R-:W-:-:S05]  /*0330*/  IMAD.WIDE.U32 R8, R11, 0x4, R8 ;  /* 0x000000040b087825 */ /* 0x000fca00078e0008 */
[----:B------:R-:W2:Y:S01]  /*0340*/  LDG.E R7, desc[UR4][R8.64] ;  /* 0x0000000408077981 */ /* 0x000ea2000c1e1900 */
[----:B---3--:R-:W-:Y:S01]  /*0350*/  FADD R5, R0, R0 ;  /* 0x0000000000057221 */ /* 0x008fe20000000000 */
[----:B----4-:R-:W-:-:S03]  /*0360*/  FADD R3, R3, R3 ;  /* 0x0000000303037221 */ /* 0x010fc60000000000 */
[----:B-----5:R-:W-:-:S04]  /*0370*/  FMUL R2, R5, R2 ;  /* 0x0000000205027220 */ /* 0x020fc80000400000 */
[----:B--2---:R-:W-:Y:S01]  /*0380*/  FFMA R2, R3, R12, R2 ;  /* 0x0000000c03027223 */ /* 0x004fe20000000002 */
[----:B------:R-:W-:Y:S01]  /*0390*/  FADD R3, R14, R17 ;  /* 0x000000110e037221 */ /* 0x000fe20000000000 */
[----:B------:R-:W-:-:S04]  /*03a0*/  FADD R0, R20, R19 ;  /* 0x0000001314007221 */ /* 0x000fc80000000000 */
[----:B------:R-:W-:-:S04]  /*03b0*/  FFMA R0, R3, R0, R2 ;  /* 0x0000000003007223 */ /* 0x000fc80000000002 */
[----:B------:R-:W-:-:S05]  /*03c0*/  FFMA R7, -R0, UR6, R7 ;  /* 0x0000000600077c23 */ /* 0x000fca0008000107 */
[----:B------:R-:W-:Y:S01]  /*03d0*/  STG.E desc[UR4][R8.64], R7 ;  /* 0x0000000708007986 */ /* 0x000fe2000c101904 */
[----:B------:R-:W-:Y:S05]  /*03e0*/  EXIT ;  /* 0x000000000000794d */ /* 0x000fea0003800000 */
.L_x_320:
        /* <DEDUP_REMOVED lines=9> */
.L_x_517:


//--------------------- .text._Z14interactionMuYPPfS0_S0_S0_S0_f --------------------------
	.section	.text._Z14interactionMuYPPfS0_S0_S0_S0_f,"ax",@progbits
	.align	128
        .global         _Z14interactionMuYPPfS0_S0_S0_S0_f
        .type           _Z14interactionMuYPPfS0_S0_S0_S0_f,@function
        .size           _Z14interactionMuYPPfS0_S0_S0_S0_f,(.L_x_518 - _Z14interactionMuYPPfS0_S0_S0_S0_f)
        .other          _Z14interactionMuYPPfS0_S0_S0_S0_f,@"STO_CUDA_ENTRY STV_DEFAULT"
_Z14interactionMuYPPfS0_S0_S0_S0_f:
.text._Z14interactionMuYPPfS0_S0_S0_S0_f:
        /* <DEDUP_REMOVED lines=33> */
[----:B---3--:R-:W-:-:S04]  /*0210*/  FMUL R7, R10, R15 ;  /* 0x0000000f0a077220 */ /* 0x008fc80000400000 */
[----:B----4-:R-:W-:-:S04]  /*0220*/  FFMA R7, R2, R9, R7 ;  /* 0x0000000902077223 */ /* 0x010fc80000000007 */
[----:B--2---:R-:W-:-:S05]  /*0230*/  FFMA R7, -R7, UR6, R0 ;  /* 0x0000000607077c23 */ /* 0x004fca0008000100 */
[----:B------:R-:W-:Y:S01]  /*0240*/  STG.E desc[UR4][R4.64], R7 ;  /* 0x0000000704007986 */ /* 0x000fe2000c101904 */
[----:B------:R-:W-:Y:S05]  /*0250*/  EXIT ;  /* 0x000000000000794d */ /* 0x000fea0003800000 */
.L_x_321:
        /* <DEDUP_REMOVED lines=10> */
.L_x_518:


//--------------------- .text._Z16interactionRhoXZPPfS0_S0_S0_S0_f --------------------------
	.section	.text._Z16interactionRhoXZPPfS0_S0_S0_S0_f,"ax",@progbits
	.align	128
        .global         _Z16interactionRhoXZPPfS0_S0_S0_S0_f
        .type           _Z16interactionRhoXZPPfS0_S0_S0_S0_f,@function
        .size           _Z16interactionRhoXZPPfS0_S0_S0_S0_f,(.L_x_519 - _Z16interactionRhoXZPPfS0_S0_S0_S0_f)
        .other          _Z16interactionRhoXZPPfS0_S0_S0_S0_f,@"STO_CUDA_ENTRY STV_DEFAULT"
_Z16interactionRhoXZPPfS0_S0_S0_S0_f:
.text._Z16interactionRhoXZPPfS0_S0_S0_S0_f:
        /* <DEDUP_REMOVED lines=38> */
.L_x_322:
        /* <DEDUP_REMOVED lines=10> */
.L_x_519:


//--------------------- .text._Z15interactionRhoYPPfS0_S0_f --------------------------
	.section	.text._Z15interactionRhoYPPfS0_S0_f,"ax",@progbits
	.align	128
        .global         _Z15interactionRhoYPPfS0_S0_f
        .type           _Z15interactionRhoYPPfS0_S0_f,@function
        .size           _Z15interactionRhoYPPfS0_S0_f,(.L_x_520 - _Z15interactionRhoYPPfS0_S0_f)
        .other          _Z15interactionRhoYPPfS0_S0_f,@"STO_CUDA_ENTRY STV_DEFAULT"
_Z15interactionRhoYPPfS0_S0_f:
.text._Z15interactionRhoYPPfS0_S0_f:
        /* <DEDUP_REMOVED lines=8> */
[----:B------:R-:W5:Y:S01]  /*0080*/  LDC.64 R10, c[0x0][0x380] ;  /* 0x0000e000ff0a7b82 */ /* 0x000f620000000a00 */
[----:B0-----:R-:W-:-:S04]  /*0090*/  IMAD R5, R0, R5, R9 ;  /* 0x0000000500057224 */ /* 0x001fc800078e0209 */
[----:B---3--:R-:W-:-:S04]  /*00a0*/  IMAD.WIDE R2, R5, 0x8, R2 ;  /* 0x0000000805027825 */ /* 0x008fc800078e0202 */
[----:B----4-:R-:W-:Y:S02]  /*00b0*/  IMAD.WIDE R6, R5, 0x8, R6 ;  /* 0x0000000805067825 */ /* 0x010fe400078e0206 */
[----:B-1----:R-:W3:Y:S02]  /*00c0*/  LDG.E.64 R2, desc[UR4][R2.64] ;  /* 0x0000000402027981 */ /* 0x002ee4000c1e1b00 */
[----:B-----5:R-:W-:Y:S02]  /*00d0*/  IMAD.WIDE.U32 R10, R9, 0x8, R10 ;  /* 0x00000008090a7825 */ /* 0x020fe400078e000a */
[----:B------:R-:W4:Y:S04]  /*00e0*/  LDG.E.64 R6, desc[UR4][R6.64] ;  /* 0x0000000406067981 */ /* 0x000f28000c1e1b00 */
[----:B------:R-:W5:Y:S01]  /*00f0*/  LDG.E.64 R10, desc[UR4][R10.64] ;  /* 0x000000040a0a7981 */ /* 0x000f62000c1e1b00 */
[----:B------:R-:W3:Y:S02]  /*0100*/  S2R R13, SR_TID.X ;  /* 0x00000000000d7919 */ /* 0x000ee40000002100 */
[----:B---3--:R-:W-:-:S04]  /*0110*/  IMAD.WIDE.U32 R4, R13, 0x4, R2 ;  /* 0x000000040d047825 */ /* 0x008fc800078e0002 */
[C---:B----4-:R-:W-:Y:S02]  /*0120*/  IMAD.WIDE.U32 R8, R13.reuse, 0x4, R6 ;  /* 0x000000040d087825 */ /* 0x050fe400078e0006 */
[----:B------:R-:W3:Y:S02]  /*0130*/  LDG.E R4, desc[UR4][R4.64] ;  /* 0x0000000404047981 */ /* 0x000ee4000c1e1900 */
[----:B-----5:R-:W-:Y:S02]  /*0140*/  IMAD.WIDE.U32 R12, R13, 0x4, R10 ;  /* 0x000000040d0c7825 */ /* 0x020fe400078e000a */
[----:B------:R-:W3:Y:S04]  /*0150*/  LDG.E R9, desc[UR4][R8.64] ;  /* 0x0000000408097981 */ /* 0x000ee8000c1e1900 */
[----:B------:R-:W2:Y:S01]  /*0160*/  LDG.E R15, desc[UR4][R12.64] ;  /* 0x000000040c0f7981 */ /* 0x000ea2000c1e1900 */
[----:B---3--:R-:W-:-:S04]  /*0170*/  FMUL R0, R4, R9 ;  /* 0x0000000904007220 */ /* 0x008fc80000400000 */
[----:B--2---:R-:W-:-:S05]  /*0180*/  FFMA R15, -R0, UR6, R15 ;  /* 0x00000006000f7c23 */ /* 0x004fca000800010f */
[----:B------:R-:W-:Y:S01]  /*0190*/  STG.E desc[UR4][R12.64], R15 ;  /* 0x0000000f0c007986 */ /* 0x000fe2000c101904 */
[----:B------:R-:W-:Y:S05]  /*01a0*/  EXIT ;  /* 0x000000000000794d */ /* 0x000fea0003800000 */
.L_x_323:
        /* <DEDUP_REMOVED lines=13> */
.L_x_520:


//--------------------- .text._Z7updateUPPfS0_f   --------------------------
	.section	.text._Z7updateUPPfS0_f,"ax",@progbits
	.align	128
        .global         _Z7updateUPPfS0_f
        .type           _Z7updateUPPfS0_f,@function
        .size           _Z7updateUPPfS0_f,(.L_x_521 - _Z7updateUPPfS0_f)
        .other          _Z7updateUPPfS0_f,@"STO_CUDA_ENTRY STV_DEFAULT"
_Z7updateUPPfS0_f:
.text._Z7updateUPPfS0_f:
[----:B------:R-:W-:Y:S01]  /*0000*/  LDC R1, c[0x0][0x37c] ;  /* 0x0000df00ff017b82 */ /* 0x000fe20000000800 */
[----:B------:R-:W0:Y:S07]  /*0010*/  S2R R0, SR_CTAID.Y ;  /* 0x0000000000007919 */ /* 0x000e2e0000002600 */
[----:B------:R-:W0:Y:S01]  /*0020*/  S2UR UR6, SR_CTAID.X ;  /* 0x00000000000679c3 */ /* 0x000e220000002500 */
[----:B------:R-:W1:Y:S07]  /*0030*/  LDCU.64 UR4, c[0x0][0x358] ;  /* 0x00006b00ff0477ac */ /* 0x000e6e0008000a00 */
[----:B------:R-:W0:Y:S08]  /*0040*/  LDC R5, c[0x0][0x360] ;  /* 0x0000d800ff057b82 */ /* 0x000e300000000800 */
[----:B------:R-:W2:Y:S08]  /*0050*/  LDC.64 R2, c[0x0][0x388] ;  /* 0x0000e200ff027b82 */ /* 0x000eb00000000a00 */
[----:B------:R-:W3:Y:S01]  /*0060*/  LDC.64 R6, c[0x0][0x380] ;  /* 0x0000e000ff067b82 */ /* 0x000ee20000000a00 */
[----:B0-----:R-:W-:Y:S01]  /*0070*/  IMAD R5, R5, R0, UR6 ;  /* 0x0000000605057e24 */ /* 0x001fe2000f8e0200 */
[----:B------:R-:W0:Y:S01]  /*0080*/  S2R R9, SR_TID.X ;  /* 0x0000000000097919 */ /* 0x000e220000002100 */
[----:B------:R-:W4:Y:S02]  /*0090*/  LDCU UR6, c[0x0][0x390] ;  /* 0x00007200ff0677ac */ /* 0x000f240008000800 */
[----:B--2---:R-:W-:-:S06]  /*00a0*/  IMAD.WIDE R2, R5, 0x8, R2 ;  /* 0x0000000805027825 */ /* 0x004fcc00078e0202 */
[----:B-1----:R-:W0:Y:S01]  /*00b0*/  LDG.E.64 R2, desc[UR4][R2.64] ;  /* 0x0000000402027981 */ /* 0x002e22000c1e1b00 */
[----:B---3--:R-:W-:-:S06]  /*00c0*/  IMAD.WIDE R6, R5, 0x8, R6 ;  /* 0x0000000805067825 */ /* 0x008fcc00078e0206 */
[----:B------:R-:W2:Y:S01]  /*00d0*/  LDG.E.64 R6, desc[UR4][R6.64] ;  /* 0x0000000406067981 */ /* 0x000ea2000c1e1b00 */
[----:B0-----:R-:W-:-:S06]  /*00e0*/  IMAD.WIDE.U32 R4, R9, 0x4, R2 ;  /* 0x0000000409047825 */ /* 0x001fcc00078e0002 */
[----:B------:R-:W4:Y:S01]  /*00f0*/  LDG.E R4, desc[UR4][R4.64] ;  /* 0x0000000404047981 */ /* 0x000f22000c1e1900 */
[----:B--2---:R-:W-:-:S05]  /*0100*/  IMAD.WIDE.U32 R8, R9, 0x4, R6 ;  /* 0x0000000409087825 */ /* 0x004fca00078e0006 */
[----:B------:R-:W4:Y:S02]  /*0110*/  LDG.E R11, desc[UR4][R8.64] ;  /* 0x00000004080b7981 */ /* 0x000f24000c1e1900 */
[----:B----4-:R-:W-:-:S05]  /*0120*/  FFMA R11, R4, UR6, R11 ;  /* 0x00000006040b7c23 */ /* 0x010fca000800000b */
[----:B------:R-:W-:Y:S01]  /*0130*/  STG.E desc[UR4][R8.64], R11 ;  /* 0x0000000b08007986 */ /* 0x000fe2000c101904 */
[----:B------:R-:W-:Y:S05]  /*0140*/  EXIT ;  /* 0x000000000000794d */ /* 0x000fea0003800000 */
.L_x_324:
        /* <DEDUP_REMOVED lines=11> */
.L_x_521:


//--------------------- .text._Z9updateSXZPPfS0_S0_S0_S0_S0_S0_S0_S0_f --------------------------
	.section	.text._Z9updateSXZPPfS0_S0_S0_S0_S0_S0_S0_S0_f,"ax",@progbits
	.align	128
        .global         _Z9updateSXZPPfS0_S0_S0_S0_S0_S0_S0_S0_f
        .type           _Z9updateSXZPPfS0_S0_S0_S0_S0_S0_S0_S0_f,@function
        .size           _Z9updateSXZPPfS0_S0_S0_S0_S0_S0_S0_S0_f,(.L_x_522 - _Z9updateSXZPPfS0_S0_S0_S0_S0_S0_S0_S0_f)
        .other          _Z9updateSXZPPfS0_S0_S0_S0_S0_S0_S0_S0_f,@"STO_CUDA_ENTRY STV_DEFAULT"
_Z9updateSXZPPfS0_S0_S0_S0_S0_S0_S0_S0_f:
.text._Z9updateSXZPPfS0_S0_S0_S0_S0_S0_S0_S0_f:
[----:B------:R-:W-:Y:S01]  /*0000*/  LDC R1, c[0x0][0x37c] ;  /* 0x0000df00ff017b82 */ /* 0x000fe20000000800 */
[----:B------:R-:W0:Y:S07]  /*0010*/  S2R R5, SR_CTAID.X ;  /* 0x0000000000057919 */ /* 0x000e2e0000002500 */
[----:B------:R-:W1:Y:S01]  /*0020*/  LDC R4, c[0x0][0x360] ;  /* 0x0000d800ff047b82 */ /* 0x000e620000000800 */
[----:B------:R-:W2:Y:S01]  /*0030*/  LDCU.64 UR4, c[0x0][0x358] ;  /* 0x00006b00ff0477ac */ /* 0x000ea20008000a00 */
[----:B------:R-:W1:Y:S01]  /*0040*/  S2R R0, SR_CTAID.Y ;  /* 0x0000000000007919 */ /* 0x000e620000002600 */
[----:B------:R-:W3:Y:S05]  /*0050*/  LDCU UR6, c[0x0][0x3c8] ;  /* 0x00007900ff0677ac */ /* 0x000eea0008000800 */
[----:B------:R-:W0:Y:S08]  /*0060*/  LDC.64 R2, c[0x0][0x3c0] ;  /* 0x0000f000ff027b82 */ /* 0x000e300000000a00 */
[----:B------:R-:W4:Y:S08]  /*0070*/  LDC.64 R8, c[0x0][0x3b8] ;  /* 0x0000ee00ff087b82 */ /* 0x000f300000000a00 */
[----:B------:R-:W5:Y:S08]  /*0080*/  LDC.64 R6, c[0x0][0x3b0] ;  /* 0x0000ec00ff067b82 */ /* 0x000f700000000a00 */
[----:B------:R-:W3:Y:S01]  /*0090*/  LDC.64 R10, c[0x0][0x398] ;  /* 0x0000e600ff0a7b82 */ /* 0x000ee20000000a00 */
[----:B0-----:R-:W-:-:S04]  /*00a0*/  IMAD.WIDE.U32 R2, R5, 0x8, R2 ;  /* 0x0000000805027825 */ /* 0x001fc800078e0002 */
[----:B-1----:R-:W-:Y:S01]  /*00b0*/  IMAD R4, R4, R0, R5 ;  /* 0x0000000004047224 */ /* 0x002fe200078e0205 */
[----:B--2---:R-:W2:Y:S02]  /*00c0*/  LDG.E.64 R18, desc[UR4][R2.64] ;  /* 0x0000000402127981 */ /* 0x004ea4000c1e1b00 */
[----:B------:R-:W0:Y:S01]  /*00d0*/  LDC.64 R12, c[0x0][0x380] ;  /* 0x0000e000ff0c7b82 */ /* 0x000e220000000a00 */
[----:B----4-:R-:W-:-:S05]  /*00e0*/  IMAD.WIDE.U32 R8, R5, 0x8, R8 ;  /* 0x0000000805087825 */ /* 0x010fca00078e0008 */
[----:B------:R-:W4:Y:S01]  /*00f0*/  LDG.E.64 R20, desc[UR4][R8.64] ;  /* 0x0000000408147981 */ /* 0x000f22000c1e1b00 */
[----:B-----5:R-:W-:-:S05]  /*0100*/  IMAD.WIDE R6, R4, 0x8, R6 ;  /* 0x0000000804067825 */ /* 0x020fca00078e0206 */
[----:B------:R-:W5:Y:S01]  /*0110*/  LDG.E.64 R16, desc[UR4][R6.64] ;  /* 0x0000000406107981 */ /* 0x000f62000c1e1b00 */
[----:B---3--:R-:W-:-:S05]  /*0120*/  IMAD.WIDE R10, R4, 0x8, R10 ;  /* 0x00000008040a7825 */ /* 0x008fca00078e020a */
[----:B------:R-:W3:Y:S01]  /*0130*/  LDG.E.64 R14, desc[UR4][R10.64] ;  /* 0x000000040a0e7981 */ /* 0x000ee2000c1e1b00 */
[----:B0-----:R-:W-:-:S06]  /*0140*/  IMAD.WIDE R12, R4, 0x8, R12 ;  /* 0x00000008040c7825 */ /* 0x001fcc00078e020c */
[----:B------:R-:W3:Y:S01]  /*0150*/  LDG.E.64 R12, desc[UR4][R12.64] ;  /* 0x000000040c0c7981 */ /* 0x000ee2000c1e1b00 */
[----:B------:R-:W2:Y:S02]  /*0160*/  S2R R0, SR_TID.X ;  /* 0x0000000000007919 */ /* 0x000ea40000002100 */
[----:B--2---:R-:W-:-:S06]  /*0170*/  IMAD.WIDE.U32 R18, R0, 0x4, R18 ;  /* 0x0000000400127825 */ /* 0x004fcc00078e0012 */
[----:B------:R-:W2:Y:S01]  /*0180*/  LDG.E R18, desc[UR4][R18.64] ;  /* 0x0000000412127981 */ /* 0x000ea2000c1e1900 */
[----:B----4-:R-:W-:-:S05]  /*0190*/  IMAD.WIDE.U32 R20, R0, 0x4, R20 ;  /* 0x0000000400147825 */ /* 0x010fca00078e0014 */
[----:B------:R-:W2:Y:S01]  /*01a0*/  LDG.E R5, desc[UR4][R20.64] ;  /* 0x0000000414057981 */ /* 0x000ea2000c1e1900 */
[----:B-----5:R-:W-:-:S06]  /*01b0*/  IMAD.WIDE.U32 R22, R0, 0x4, R16 ;  /* 0x0000000400167825 */ /* 0x020fcc00078e0010 */
[----:B------:R-:W4:Y:S01]  /*01c0*/  LDG.E R22, desc[UR4][R22.64] ;  /* 0x0000000416167981 */ /* 0x000f22000c1e1900 */
[----:B---3--:R-:W-:-:S06]  /*01d0*/  IMAD.WIDE.U32 R16, R0, 0x4, R14 ;  /* 0x0000000400107825 */ /* 0x008fcc00078e000e */
[----:B------:R-:W3:Y:S01]  /*01e0*/  LDG.E R17, desc[UR4][R16.64] ;  /* 0x0000000410117981 */ /* 0x000ee2000c1e1900 */
[----:B------:R-:W-:Y:S02]  /*01f0*/  IMAD.WIDE.U32 R14, R0, 0x4, R12 ;  /* 0x00000004000e7825 */ /* 0x000fe400078e000c */
[----:B------:R-:W0:Y:S03]  /*0200*/  LDC.64 R12, c[0x0][0x388] ;  /* 0x0000e200ff0c7b82 */ /* 0x000e260000000a00 */
[----:B------:R-:W5:Y:S01]  /*0210*/  LDG.E R26, desc[UR4][R14.64] ;  /* 0x000000040e1a7981 */ /* 0x000f62000c1e1900 */
[----:B--2---:R-:W-:Y:S01]  /*0220*/  FFMA R24, R18, 2, R5 ;  /* 0x4000000012187823 */ /* 0x004fe20000000005 */
[----:B----4-:R-:W-:-:S04]  /*0230*/  FMUL R5, R5, R22 ;  /* 0x0000001605057220 */ /* 0x010fc80000400000 */
[----:B---3--:R-:W-:-:S04]  /*0240*/  FFMA R5, R24, R17, R5 ;  /* 0x0000001118057223 */ /* 0x008fc80000000005 */
[----:B-----5:R-:W-:-:S05]  /*0250*/  FFMA R5, R5, UR6, R26 ;  /* 0x0000000605057c23 */ /* 0x020fca000800001a */
[----:B------:R1:W-:Y:S04]  /*0260*/  STG.E desc[UR4][R14.64], R5 ;  /* 0x000000050e007986 */ /* 0x0003e8000c101904 */
[----:B------:R-:W2:Y:S04]  /*0270*/  LDG.E.64 R8, desc[UR4][R8.64] ;  /* 0x0000000408087981 */ /* 0x000ea8000c1e1b00 */
[----:B------:R-:W3:Y:S04]  /*0280*/  LDG.E.64 R10, desc[UR4][R10.64] ;  /* 0x000000040a0a7981 */ /* 0x000ee8000c1e1b00 */
[----:B------:R-:W4:Y:S01]  /*0290*/  LDG.E.64 R18, desc[UR4][R2.64] ;  /* 0x0000000402127981 */ /* 0x000f22000c1e1b00 */
[----:B0-----:R-:W-:-:S03]  /*02a0*/  IMAD.WIDE R22, R4, 0x8, R12 ;  /* 0x0000000804167825 */ /* 0x001fc600078e020c */
[----:B------:R-:W1:Y:S04]  /*02b0*/  LDG.E.64 R6, desc[UR4][R6.64] ;  /* 0x0000000406067981 */ /* 0x000e68000c1e1b00 */
[----:B------:R-:W5:Y:S01]  /*02c0*/  LDG.E.64 R12, desc[UR4][R22.64] ;  /* 0x00000004160c7981 */ /* 0x000f62000c1e1b00 */
[C---:B--2---:R-:W-:Y:S02]  /*02d0*/  IMAD.WIDE.U32 R16, R0.reuse, 0x4, R8 ;  /* 0x0000000400107825 */ /* 0x044fe400078e0008 */
[----:B------:R-:W0:Y:S02]  /*02e0*/  LDC.64 R8, c[0x0][0x3a8] ;  /* 0x0000ea00ff087b82 */ /* 0x000e240000000a00 */
[C---:B---3--:R-:W-:Y:S02]  /*02f0*/  IMAD.WIDE.U32 R20, R0.reuse, 0x4, R10 ;  /* 0x0000000400147825 */ /* 0x048fe400078e000a */
[----:B------:R-:W2:Y:S02]  /*0300*/  LDG.E R16, desc[UR4][R16.64] ;  /* 0x0000000410107981 */ /* 0x000ea4000c1e1900 */
[----:B----4-:R-:W-:-:S02]  /*0310*/  IMAD.WIDE.U32 R18, R0, 0x4, R18 ;  /* 0x0000000400127825 */ /* 0x010fc400078e0012 */
[----:B------:R-:W2:Y:S01]  /*0320*/  LDG.E R21, desc[UR4][R20.64] ;  /* 0x0000000414157981 */ /* 0x000ea2000c1e1900 */
[----:B------:R-:W3:Y:S01]  /*0330*/  LDC.64 R10, c[0x0][0x3a0] ;  /* 0x0000e800ff0a7b82 */ /* 0x000ee20000000a00 */
[C---:B-1----:R-:W-:Y:S02]  /*0340*/  IMAD.WIDE.U32 R14, R0.reuse, 0x4, R6 ;  /* 0x00000004000e7825 */ /* 0x042fe400078e0006 */
[----:B------:R-:W4:Y:S02]  /*0350*/  LDG.E R19, desc[UR4][R18.64] ;  /* 0x0000000412137981 */ /* 0x000f24000c1e1900 */
[----:B-----5:R-:W-:Y:S02]  /*0360*/  IMAD.WIDE.U32 R12, R0, 0x4, R12 ;  /* 0x00000004000c7825 */ /* 0x020fe400078e000c */
[----:B------:R-:W5:Y:S01]  /*0370*/  LDG.E R15, desc[UR4][R14.64] ;  /* 0x000000040e0f7981 */ /* 0x000f62000c1e1900 */
[----:B------:R-:W1:Y:S03]  /*0380*/  LDC.64 R6, c[0x0][0x390] ;  /* 0x0000e400ff067b82 */ /* 0x000e660000000a00 */
[----:B------:R-:W5:Y:S01]  /*0390*/  LDG.E R24, desc[UR4][R12.64] ;  /* 0x000000040c187981 */ /* 0x000f62000c1e1900 */
[----:B0-----:R-:W-:-:S04]  /*03a0*/  IMAD.WIDE R8, R4, 0x8, R8 ;  /* 0x0000000804087825 */ /* 0x001fc800078e0208 */
[----:B---3--:R-:W-:-:S04]  /*03b0*/  IMAD.WIDE R10, R4, 0x8, R10 ;  /* 0x00000008040a7825 */ /* 0x008fc800078e020a */
[----:B--2---:R-:W-:Y:S01]  /*03c0*/  FMUL R5, R16, R21 ;  /* 0x0000001510057220 */ /* 0x004fe20000400000 */
[----:B----4-:R-:W-:-:S04]  /*03d0*/  FFMA R16, R19, 2, R16 ;  /* 0x4000000013107823 */ /* 0x010fc80000000010 */
[----:B-----5:R-:W-:-:S04]  /*03e0*/  FFMA R5, R16, R15, R5 ;  /* 0x0000000f10057223 */ /* 0x020fc80000000005 */
[----:B------:R-:W-:Y:S01]  /*03f0*/  FFMA R21, R5, UR6, R24 ;  /* 0x0000000605157c23 */ /* 0x000fe20008000018 */
[----:B-1----:R-:W-:-:S04]  /*0400*/  IMAD.WIDE R16, R4, 0x8, R6 ;  /* 0x0000000804107825 */ /* 0x002fc800078e0206 */
[----:B------:R0:W-:Y:S04]  /*0410*/  STG.E desc[UR4][R12.64], R21 ;  /* 0x000000150c007986 */ /* 0x0001e8000c101904 */
[----:B------:R-:W2:Y:S04]  /*0420*/  LDG.E.64 R10, desc[UR4][R10.64] ;  /* 0x000000040a0a7981 */ /* 0x000ea8000c1e1b00 */
[----:B------:R-:W3:Y:S04]  /*0430*/  LDG.E.64 R8, desc[UR4][R8.64] ;  /* 0x0000000408087981 */ /* 0x000ee8000c1e1b00 */
[----:B------:R-:W4:Y:S04]  /*0440*/  LDG.E.64 R2, desc[UR4][R2.64] ;  /* 0x0000000402027981 */ /* 0x000f28000c1e1b00 */
[----:B------:R-:W0:Y:S01]  /*0450*/  LDG.E.64 R16, desc[UR4][R16.64] ;  /* 0x0000000410107981 */ /* 0x000e22000c1e1b00 */
[----:B--2---:R-:W-:-:S04]  /*0460*/  IMAD.WIDE.U32 R6, R0, 0x4, R10 ;  /* 0x0000000400067825 */ /* 0x004fc800078e000a */
[C---:B---3--:R-:W-:Y:S02]  /*0470*/  IMAD.WIDE.U32 R14, R0.reuse, 0x4, R8 ;  /* 0x00000004000e7825 */ /* 0x048fe400078e0008 */
[----:B------:R-:W2:Y:S02]  /*0480*/  LDG.E R6, desc[UR4][R6.64] ;  /* 0x0000000406067981 */ /* 0x000ea4000c1e1900 */
[C---:B----4-:R-:W-:Y:S02]  /*0490*/  IMAD.WIDE.U32 R4, R0.reuse, 0x4, R2 ;  /* 0x0000000400047825 */ /* 0x050fe400078e0002 */
[----:B------:R-:W2:Y:S02]  /*04a0*/  LDG.E R15, desc[UR4][R14.64] ;  /* 0x000000040e0f7981 */ /* 0x000ea4000c1e1900 */
[----:B0-----:R-:W-:Y:S02]  /*04b0*/  IMAD.WIDE.U32 R12, R0, 0x4, R16 ;  /* 0x00000004000c7825 */ /* 0x001fe400078e0010 */
[----:B------:R-:W3:Y:S04]  /*04c0*/  LDG.E R4, desc[UR4][R4.64] ;  /* 0x0000000404047981 */ /* 0x000ee8000c1e1900 */
[----:B------:R-:W4:Y:S01]  /*04d0*/  LDG.E R0, desc[UR4][R12.64] ;  /* 0x000000040c007981 */ /* 0x000f22000c1e1900 */
[----:B--2---:R-:W-:-:S04]  /*04e0*/  FADD R9, R6, R15 ;  /* 0x0000000f06097221 */ /* 0x004fc80000000000 */
[----:B---3--:R-:W-:-:S04]  /*04f0*/  FMUL R9, R4, R9 ;  /* 0x0000000904097220 */ /* 0x008fc80000400000 */
[----:B----4-:R-:W-:-:S05]  /*0500*/  FFMA R9, R9, UR6, R0 ;  /* 0x0000000609097c23 */ /* 0x010fca0008000000 */
[----:B------:R-:W-:Y:S01]  /*0510*/  STG.E desc[UR4][R12.64], R9 ;  /* 0x000000090c007986 */ /* 0x000fe2000c101904 */
[----:B------:R-:W-:Y:S05]  /*0520*/  EXIT ;  /* 0x000000000000794d */ /* 0x000fea0003800000 */
.L_x_325:
        /* <DEDUP_REMOVED lines=13> */
.L_x_522:


//--------------------- .text._Z8updateSYPPfS0_S0_S0_S0_f --------------------------
	.section	.text._Z8updateSYPPfS0_S0_S0_S0_f,"ax",@progbits
	.align	128
        .global         _Z8updateSYPPfS0_S0_S0_S0_f
        .type           _Z8updateSYPPfS0_S0_S0_S0_f,@function
        .size           _Z8updateSYPPfS0_S0_S0_S0_f,(.L_x_523 - _Z8updateSYPPfS0_S0_S0_S0_f)
        .other          _Z8updateSYPPfS0_S0_S0_S0_f,@"STO_CUDA_ENTRY STV_DEFAULT"
_Z8updateSYPPfS0_S0_S0_S0_f:
.text._Z8updateSYPPfS0_S0_S0_S0_f:
[----:B------:R-:W-:Y:S01]  /*0000*/  LDC R1, c[0x0][0x37c] ;  /* 0x0000df00ff017b82 */ /* 0x000fe20000000800 */
[----:B------:R-:W0:Y:S07]  /*0010*/  S2R R5, SR_CTAID.X ;  /* 0x0000000000057919 */ /* 0x000e2e0000002500 */
[----:B------:R-:W0:Y:S01]  /*0020*/  LDC.64 R2, c[0x0][0x3a0] ;  /* 0x0000e800ff027b82 */ /* 0x000e220000000a00 */
[----:B------:R-:W1:Y:S01]  /*0030*/  LDCU UR6, c[0x0][0x360] ;  /* 0x00006c00ff0677ac */ /* 0x000e620008000800 */
[----:B------:R-:W1:Y:S01]  /*0040*/  S2R R4, SR_CTAID.Y ;  /* 0x0000000000047919 */ /* 0x000e620000002600 */
[----:B------:R-:W2:Y:S05]  /*0050*/  LDCU.64 UR4, c[0x0][0x358] ;  /* 0x00006b00ff0477ac */ /* 0x000eaa0008000a00 */
[----:B------:R-:W3:Y:S08]  /*0060*/  LDC.64 R10, c[0x0][0x390] ;  /* 0x0000e400ff0a7b82 */ /* 0x000ef00000000a00 */
[----:B------:R-:W4:Y:S01]  /*0070*/  LDC.64 R14, c[0x0][0x380] ;  /* 0x0000e000ff0e7b82 */ /* 0x000f220000000a00 */
[----:B------:R-:W5:Y:S07]  /*0080*/  S2R R0, SR_TID.X ;  /* 0x0000000000007919 */ /* 0x000f6e0000002100 */
[----:B------:R-:W5:Y:S01]  /*0090*/  LDC.64 R16, c[0x0][0x398] ;  /* 0x0000e600ff107b82 */ /* 0x000f620000000a00 */
[----:B0-----:R-:W-:-:S07]  /*00a0*/  IMAD.WIDE.U32 R2, R5, 0x8, R2 ;  /* 0x0000000805027825 */ /* 0x001fce00078e0002 */
[----:B------:R-:W0:Y:S01]  /*00b0*/  LDC.64 R18, c[0x0][0x388] ;  /* 0x0000e200ff127b82 */ /* 0x000e220000000a00 */
[----:B-1----:R-:W-:Y:S01]  /*00c0*/  IMAD R4, R4, UR6, R5 ;  /* 0x0000000604047c24 */ /* 0x002fe2000f8e0205 */
[----:B--2---:R-:W5:Y:S01]  /*00d0*/  LDG.E.64 R6, desc[UR4][R2.64] ;  /* 0x0000000402067981 */ /* 0x004f62000c1e1b00 */
[----:B------:R-:W1:Y:S02]  /*00e0*/  LDCU UR6, c[0x0][0x3a8] ;  /* 0x00007500ff0677ac */ /* 0x000e640008000800 */
[----:B---3--:R-:W-:-:S04]  /*00f0*/  IMAD.WIDE R10, R4, 0x8, R10 ;  /* 0x00000008040a7825 */ /* 0x008fc800078e020a */
[----:B----4-:R-:W-:Y:S02]  /*0100*/  IMAD.WIDE R14, R4, 0x8, R14 ;  /* 0x00000008040e7825 */ /* 0x010fe400078e020e */
[----:B------:R-:W2:Y:S04]  /*0110*/  LDG.E.64 R10, desc[UR4][R10.64] ;  /* 0x000000040a0a7981 */ /* 0x000ea8000c1e1b00 */
[----:B------:R-:W3:Y:S01]  /*0120*/  LDG.E.64 R14, desc[UR4][R14.64] ;  /* 0x000000040e0e7981 */ /* 0x000ee2000c1e1b00 */
[----:B-----5:R-:W-:-:S06]  /*0130*/  IMAD.WIDE.U32 R8, R0, 0x4, R6 ;  /* 0x0000000400087825 */ /* 0x020fcc00078e0006 */
[----:B------:R-:W1:Y:S01]  /*0140*/  LDG.E R8, desc[UR4][R8.64] ;  /* 0x0000000408087981 */ /* 0x000e62000c1e1900 */
[----:B--2---:R-:W-:-:S04]  /*0150*/  IMAD.WIDE.U32 R12, R0, 0x4, R10 ;  /* 0x00000004000c7825 */ /* 0x004fc800078e000a */
[----:B---3--:R-:W-:Y:S02]  /*0160*/  IMAD.WIDE.U32 R6, R0, 0x4, R14 ;  /* 0x0000000400067825 */ /* 0x008fe400078e000e */
[----:B------:R-:W2:Y:S04]  /*0170*/  LDG.E R12, desc[UR4][R12.64] ;  /* 0x000000040c0c7981 */ /* 0x000ea8000c1e1900 */
[----:B------:R-:W2:Y:S01]  /*0180*/  LDG.E R20, desc[UR4][R6.64] ;  /* 0x0000000406147981 */ /* 0x000ea2000c1e1900 */
[----:B------:R-:W-:-:S04]  /*0190*/  IMAD.WIDE R10, R4, 0x8, R16 ;  /* 0x00000008040a7825 */ /* 0x000fc800078e0210 */
[----:B0-----:R-:W-:-:S04]  /*01a0*/  IMAD.WIDE R14, R4, 0x8, R18 ;  /* 0x00000008040e7825 */ /* 0x001fc800078e0212 */
[----:B-1----:R-:W-:-:S04]  /*01b0*/  FMUL R5, R8, UR6 ;  /* 0x0000000608057c20 */ /* 0x002fc80008400000 */
[----:B--2---:R-:W-:-:S05]  /*01c0*/  FFMA R21, R5, R12, R20 ;  /* 0x0000000c05157223 */ /* 0x004fca0000000014 */
[----:B------:R-:W-:Y:S04]  /*01d0*/  STG.E desc[UR4][R6.64], R21 ;  /* 0x0000001506007986 */ /* 0x000fe8000c101904 */
[----:B------:R-:W2:Y:S04]  /*01e0*/  LDG.E.64 R2, desc[UR4][R2.64] ;  /* 0x0000000402027981 */ /* 0x000ea8000c1e1b00 */
[----:B------:R-:W3:Y:S04]  /*01f0*/  LDG.E.64 R10, desc[UR4][R10.64] ;  /* 0x000000040a0a7981 */ /* 0x000ee8000c1e1b00 */
[----:B------:R-:W4:Y:S01]  /*0200*/  LDG.E.64 R14, desc[UR4][R14.64] ;  /* 0x000000040e0e7981 */ /* 0x000f22000c1e1b00 */
[----:B--2---:R-:W-:-:S04]  /*0210*/  IMAD.WIDE.U32 R4, R0, 0x4, R2 ;  /* 0x0000000400047825 */ /* 0x004fc800078e0002 */
[C---:B---3--:R-:W-:Y:S02]  /*0220*/  IMAD.WIDE.U32 R8, R0.reuse, 0x4, R10 ;  /* 0x0000000400087825 */ /* 0x048fe400078e000a */
[----:B------:R-:W2:Y:S02]  /*0230*/  LDG.E R4, desc[UR4][R4.64] ;  /* 0x0000000404047981 */ /* 0x000ea4000c1e1900 */
[----:B----4-:R-:W-:Y:S02]  /*0240*/  IMAD.WIDE.U32 R12, R0, 0x4, R14 ;  /* 0x00000004000c7825 */ /* 0x010fe400078e000e */
[----:B------:R-:W3:Y:S04]  /*0250*/  LDG.E R9, desc[UR4][R8.64] ;  /* 0x0000000408097981 */ /* 0x000ee8000c1e1900 */
[----:B------:R-:W3:Y:S01]  /*0260*/  LDG.E R17, desc[UR4][R12.64] ;  /* 0x000000040c117981 */ /* 0x000ee2000c1e1900 */
[----:B--2---:R-:W-:-:S04]  /*0270*/  FMUL R0, R4, UR6 ;  /* 0x0000000604007c20 */ /* 0x004fc80008400000 */
[----:B---3--:R-:W-:-:S05]  /*0280*/  FFMA R17, R0, R9, R17 ;  /* 0x0000000900117223 */ /* 0x008fca0000000011 */
[----:B------:R-:W-:Y:S01]  /*0290*/  STG.E desc[UR4][R12.64], R17 ;  /* 0x000000110c007986 */ /* 0x000fe2000c101904 */
[----:B------:R-:W-:Y:S05]  /*02a0*/  EXIT ;  /* 0x000000000000794d */ /* 0x000fea0003800000 */
.L_x_326:
        /* <DEDUP_REMOVED lines=13> */
.L_x_523:


//--------------------- .text._Z7updateVPPfS0_S0_S0_f --------------------------
	.section	.text._Z7updateVPPfS0_S0_S0_f,"ax",@progbits
	.align	128
        .global         _Z7updateVPPfS0_S0_S0_f
        .type           _Z7updateVPPfS0_S0_S0_f,@function
        .size           _Z7updateVPPfS0_S0_S0_f,(.L_x_473 - _Z7updateVPPfS0_S0_S0_f)
        .other          _Z7updateVPPfS0_S0_S0_f,@"STO_CUDA_ENTRY STV_DEFAULT"
_Z7updateVPPfS0_S0_S0_f:
.text._Z7updateVPPfS0_S0_S0_f:
[----:B------:R-:W-:Y:S01]  /*0000*/  LDC R1, c[0x0][0x37c] ;  /* 0x0000df00ff017b82 */ /* 0x000fe20000000800 */
[----:B------:R-:W0:Y:S07]  /*0010*/  S2R R11, SR_CTAID.X ;  /* 0x00000000000b7919 */ /* 0x000e2e0000002500 */
[----:B------:R-:W0:Y:S01]  /*0020*/  LDC.64 R2, c[0x0][0x390] ;  /* 0x0000e400ff027b82 */ /* 0x000e220000000a00 */
[----:B------:R-:W1:Y:S01]  /*0030*/  LDCU.64 UR4, c[0x0][0x358] ;  /* 0x00006b00ff0477ac */ /* 0x000e620008000a00 */
[----:B------:R-:W2:Y:S01]  /*0040*/  S2R R0, SR_CTAID.Y ;  /* 0x0000000000007919 */ /* 0x000ea20000002600 */
[----:B------:R-:W2:Y:S05]  /*0050*/  LDCU UR6, c[0x0][0x360] ;  /* 0x00006c00ff0677ac */ /* 0x000eaa0008000800 */
[----:B------:R-:W3:Y:S08]  /*0060*/  LDC.64 R6, c[0x0][0x388] ;  /* 0x0000e200ff067b82 */ /* 0x000ef00000000a00 */
[----:B------:R-:W4:Y:S08]  /*0070*/  LDC.64 R8, c[0x0][0x398] ;  /* 0x0000e600ff087b82 */ /* 0x000f300000000a00 */
[----:B------:R-:W4:Y:S01]  /*0080*/  LDC.64 R12, c[0x0][0x380] ;  /* 0x0000e000ff0c7b82 */ /* 0x000f220000000a00 */
[----:B0-----:R-:W-:-:S04]  /*0090*/  IMAD.WIDE.U32 R2, R11, 0x8, R2 ;  /* 0x000000080b027825 */ /* 0x001fc800078e0002 */
[----:B--2---:R-:W-:Y:S01]  /*00a0*/  IMAD R5, R0, UR6, R11 ;  /* 0x0000000600057c24 */ /* 0x004fe2000f8e020b */
[----:B------:R-:W0:Y:S01]  /*00b0*/  S2R R19, SR_TID.X ;  /* 0x0000000000137919 */ /* 0x000e220000002100 */
[----:B------:R-:W2:Y:S01]  /*00c0*/  LDCU UR6, c[0x0][0x3a0] ;  /* 0x00007400ff0677ac */ /* 0x000ea20008000800 */
[----:B-1----:R-:W0:Y:S01]  /*00d0*/  LDG.E.64 R2, desc[UR4][R2.64] ;  /* 0x0000000402027981 */ /* 0x002e22000c1e1b00 */
[----:B---3--:R-:W-:-:S06]  /*00e0*/  IMAD.WIDE R6, R5, 0x8, R6 ;  /* 0x0000000805067825 */ /* 0x008fcc00078e0206 */
[----:B------:R-:W3:Y:S01]  /*00f0*/  LDG.E.64 R6, desc[UR4][R6.64] ;  /* 0x0000000406067981 */ /* 0x000ee2000c1e1b00 */
[----:B----4-:R-:W-:-:S04]  /*0100*/  IMAD.WIDE.U32 R8, R11, 0x8, R8 ;  /* 0x000000080b087825 */ /* 0x010fc800078e0008 */
[----:B------:R-:W-:Y:S02]  /*0110*/  IMAD.WIDE R12, R5, 0x8, R12 ;  /* 0x00000008050c7825 */ /* 0x000fe400078e020c */
[----:B------:R-:W4:Y:S04]  /*0120*/  LDG.E.64 R8, desc[UR4][R8.64] ;  /* 0x0000000408087981 */ /* 0x000f28000c1e1b00 */
[----:B------:R-:W2:Y:S01]  /*0130*/  LDG.E.64 R4, desc[UR4][R12.64] ;  /* 0x000000040c047981 */ /* 0x000ea2000c1e1b00 */
[----:B0-----:R-:W-:-:S05]  /*0140*/  IMAD.WIDE.U32 R16, R19, 0x4, R2 ;  /* 0x0000000413107825 */ /* 0x001fca00078e0002 */
[----:B------:R-:W2:Y:S01]  /*0150*/  LDG.E R3, desc[UR4][R16.64] ;  /* 0x0000000410037981 */ /* 0x000ea2000c1e1900 */
[----:B---3--:R-:W-:-:S05]  /*0160*/  IMAD.WIDE.U32 R14, R19, 0x4, R6 ;  /* 0x00000004130e7825 */ /* 0x008fca00078e0006 */
[----:B------:R-:W3:Y:S01]  /*0170*/  LDG.E R0, desc[UR4][R14.64] ;  /* 0x000000040e007981 */ /* 0x000ee2000c1e1900 */
[----:B----4-:R-:W-:-:S04]  /*0180*/  IMAD.WIDE.U32 R10, R19, 0x4, R8 ;  /* 0x00000004130a7825 */ /* 0x010fc800078e0008 */
[----:B--2---:R-:W-:Y:S01]  /*0190*/  IMAD.WIDE.U32 R4, R19, 0x4, R4 ;  /* 0x0000000413047825 */ /* 0x004fe200078e0004 */
[----:B------:R0:W5:Y:S04]  /*01a0*/  LDG.E R2, desc[UR4][R10.64] ;  /* 0x000000040a027981 */ /* 0x000168000c1e1900 */
[----:B------:R0:W5:Y:S01]  /*01b0*/  LDG.E R6, desc[UR4][R4.64] ;  /* 0x0000000404067981 */ /* 0x000162000c1e1900 */
[----:B------:R-:W-:Y:S01]  /*01c0*/  BSSY.RECONVERGENT B0, `(.L_x_327) ;  /* 0x000000d000007945 */ /* 0x000fe20003800200 */
[----:B------:R-:W1:Y:S01]  /*01d0*/  MUFU.RCP R8, R3 ;  /* 0x0000000300087308 */ /* 0x000e620000001000 */
[----:B---3--:R-:W-:-:S07]  /*01e0*/  FMUL R0, R0, UR6 ;  /* 0x0000000600007c20 */ /* 0x008fce0008400000 */
[----:B------:R-:W2:Y:S01]  /*01f0*/  FCHK P0, R0, R3 ;  /* 0x0000000300007302 */ /* 0x000ea20000000000 */
[----:B-1----:R-:W-:-:S04]  /*0200*/  FFMA R7, -R3, R8, 1 ;  /* 0x3f80000003077423 */ /* 0x002fc80000000108 */
[----:B------:R-:W-:-:S04]  /*0210*/  FFMA R7, R8, R7, R8 ;  /* 0x0000000708077223 */ /* 0x000fc80000000008 */
[----:B------:R-:W-:-:S04]  /*0220*/  FFMA R8, R0, R7, RZ ;  /* 0x0000000700087223 */ /* 0x000fc800000000ff */
[----:B------:R-:W-:-:S04]  /*0230*/  FFMA R9, -R3, R8, R0 ;  /* 0x0000000803097223 */ /* 0x000fc80000000100 */
[----:B------:R-:W-:Y:S01]  /*0240*/  FFMA R7, R7, R9, R8 ;  /* 0x0000000907077223 */ /* 0x000fe20000000008 */
[----:B0-2---:R-:W-:Y:S06]  /*0250*/  @!P0 BRA `(.L_x_328) ;  /* 0x00000000000c8947 */ /* 0x005fec0003800000 */
[----:B------:R-:W-:-:S07]  /*0260*/  MOV R8, 0x280 ;  /* 0x0000028000087802 */ /* 0x000fce0000000f00 */
[----:B-----5:R-:W-:Y:S05]  /*0270*/  CALL.REL.NOINC `($__internal_21_$__cuda_sm3x_div_rn_noftz_f32_slowpath) ;  /* 0x0000000000187944 */ /* 0x020fea0003c00000 */
[----:B------:R-:W-:-:S07]  /*0280*/  IMAD.MOV.U32 R7, RZ, RZ, R0 ;  /* 0x000000ffff077224 */ /* 0x000fce00078e0000 */
.L_x_328:
[----:B------:R-:W-:Y:S05]  /*0290*/  BSYNC.RECONVERGENT B0 ;  /* 0x0000000000007941 */ /* 0x000fea0003800200 */
.L_x_327:
[----:B-----5:R-:W-:-:S04]  /*02a0*/  FADD R7, R6, R7 ;  /* 0x0000000706077221 */ /* 0x020fc80000000000 */
[----:B------:R-:W-:-:S05]  /*02b0*/  FMUL R7, R2, R7 ;  /* 0x0000000702077220 */ /* 0x000fca0000400000 */
[----:B------:R-:W-:Y:S01]  /*02c0*/  STG.E desc[UR4][R4.64], R7 ;  /* 0x0000000704007986 */ /* 0x000fe2000c101904 */
[----:B------:R-:W-:Y:S05]  /*02d0*/  EXIT ;  /* 0x000000000000794d */ /* 0x000fea0003800000 */
        .weak           $__internal_21_$__cuda_sm3x_div_rn_noftz_f32_slowpath
        .type           $__internal_21_$__cuda_sm3x_div_rn_noftz_f32_slowpath,@function
        .size           $__internal_21_$__cuda_sm3x_div_rn_noftz_f32_slowpath,(.L_x_473 - $__internal_21_$__cuda_sm3x_div_rn_noftz_f32_slowpath)
$__internal_21_$__cuda_sm3x_div_rn_noftz_f32_slowpath:
[--C-:B------:R-:W-:Y:S01]  /*02e0*/  SHF.R.U32.HI R9, RZ, 0x17, R3.reuse ;  /* 0x00000017ff097819 */ /* 0x100fe20000011603 */
[----:B------:R-:W-:Y:S01]  /*02f0*/  BSSY.RECONVERGENT B1, `(.L_x_329) ;  /* 0x0000064000017945 */ /* 0x000fe20003800200 */
[--C-:B------:R-:W-:Y:S01]  /*0300*/  SHF.R.U32.HI R7, RZ, 0x17, R0.reuse ;  /* 0x00000017ff077819 */ /* 0x100fe20000011600 */
[----:B------:R-:W-:Y:S01]  /*0310*/  IMAD.MOV.U32 R11, RZ, RZ, R0 ;  /* 0x000000ffff0b7224 */ /* 0x000fe200078e0000 */
[----:B------:R-:W-:Y:S01]  /*0320*/  LOP3.LUT R9, R9, 0xff, RZ, 0xc0, !PT ;  /* 0x000000ff09097812 */ /* 0x000fe200078ec0ff */
[----:B------:R-:W-:Y:S01]  /*0330*/  IMAD.MOV.U32 R12, RZ, RZ, R3 ;  /* 0x000000ffff0c7224 */ /* 0x000fe200078e0003 */
        /* <DEDUP_REMOVED lines=30> */
.L_x_330:
[----:B------:R-:W-:Y:S01]  /*0520*/  LEA R3, R9, 0xc0800000, 0x17 ;  /* 0xc080000009037811 */ /* 0x000fe200078eb8ff */
[----:B------:R-:W-:Y:S01]  /*0530*/  VIADD R10, R10, 0xffffff81 ;  /* 0xffffff810a0a7836 */ /* 0x000fe20000000000 */
[----:B------:R-:W-:Y:S02]  /*0540*/  BSSY.RECONVERGENT B2, `(.L_x_335) ;  /* 0x0000035000027945 */ /* 0x000fe40003800200 */
[----:B------:R-:W-:Y:S01]  /*0550*/  IADD3 R3, PT, PT, -R3, R12, RZ ;  /* 0x0000000c03037210 */ /* 0x000fe20007ffe1ff */
[C---:B------:R-:W-:Y:S01]  /*0560*/  IMAD R0, R10.reuse, -0x800000, R11 ;  /* 0xff8000000a007824 */ /* 0x040fe200078e020b */
[----:B------:R-:W-:Y:S02]  /*0570*/  IADD3 R10, PT, PT, R10, 0x7f, -R9 ;  /* 0x0000007f0a0a7810 */ /* 0x000fe40007ffe809 */
[----:B------:R-:W0:Y:S01]  /*0580*/  MUFU.RCP R12, R3 ;  /* 0x00000003000c7308 */ /* 0x000e220000001000 */
[----:B------:R-:W-:Y:S02]  /*0590*/  FADD.FTZ R13, -R3, -RZ ;  /* 0x800000ff030d7221 */ /* 0x000fe40000010100 */
[----:B------:R-:W-:-:S02]  /*05a0*/  IMAD.IADD R10, R10, 0x1, R7 ;  /* 0x000000010a0a7824 */ /* 0x000fc400078e0207 */
        /* <DEDUP_REMOVED lines=42> */
.L_x_337:
[----:B------:R-:W-:-:S04]  /*0850*/  LOP3.LUT R0, R0, 0x80000000, RZ, 0xc0, !PT ;  /* 0x8000000000007812 */ /* 0x000fc800078ec0ff */
[----:B------:R-:W-:Y:S01]  /*0860*/  LOP3.LUT R0, R0, 0x7f800000, RZ, 0xfc, !PT ;  /* 0x7f80000000007812 */ /* 0x000fe200078efcff */
[----:B------:R-:W-:Y:S06]  /*0870*/  BRA `(.L_x_338) ;  /* 0x0000000000047947 */ /* 0x000fec0003800000 */
.L_x_336:
[----:B------:R-:W-:-:S07]  /*0880*/  IMAD R0, R10, 0x800000, R0 ;  /* 0x008000000a007824 */ /* 0x000fce00078e0200 */
.L_x_338:
[----:B------:R-:W-:Y:S05]  /*0890*/  BSYNC.RECONVERGENT B2 ;  /* 0x0000000000027941 */ /* 0x000fea0003800200 */
.L_x_335:
[----:B------:R-:W-:Y:S05]  /*08a0*/  BRA `(.L_x_339) ;  /* 0x0000000000207947 */ /* 0x000fea0003800000 */
.L_x_334:
[----:B------:R-:W-:-:S04]  /*08b0*/  LOP3.LUT R0, R12, 0x80000000, R11, 0x48, !PT ;  /* 0x800000000c007812 */ /* 0x000fc800078e480b */
[----:B------:R-:W-:Y:S01]  /*08c0*/  LOP3.LUT R0, R0, 0x7f800000, RZ, 0xfc, !PT ;  /* 0x7f80000000007812 */ /* 0x000fe200078efcff */
[----:B------:R-:W-:Y:S06]  /*08d0*/  BRA `(.L_x_339) ;  /* 0x0000000000147947 */ /* 0x000fec0003800000 */
.L_x_333:
[----:B------:R-:W-:Y:S01]  /*08e0*/  LOP3.LUT R0, R12, 0x80000000, R11, 0x48, !PT ;  /* 0x800000000c007812 */ /* 0x000fe200078e480b */
[----:B------:R-:W-:Y:S06]  /*08f0*/  BRA `(.L_x_339) ;  /* 0x00000000000c7947 */ /* 0x000fec0003800000 */
.L_x_332:
[----:B------:R-:W0:Y:S01]  /*0900*/  MUFU.RSQ R0, -QNAN ;  /* 0xffc0000000007908 */ /* 0x000e220000001400 */
[----:B------:R-:W-:Y:S05]  /*0910*/  BRA `(.L_x_339) ;  /* 0x0000000000047947 */ /* 0x000fea0003800000 */
.L_x_331:
[----:B------:R-:W-:-:S07]  /*0920*/  FADD.FTZ R0, R0, R3 ;  /* 0x0000000300007221 */ /* 0x000fce0000010000 */
.L_x_339:
[----:B------:R-:W-:Y:S05]  /*0930*/  BSYNC.RECONVERGENT B1 ;  /* 0x0000000000017941 */ /* 0x000fea0003800200 */
.L_x_329:
[----:B------:R-:W-:-:S04]  /*0940*/  IMAD.MOV.U32 R9, RZ, RZ, 0x0 ;  /* 0x00000000ff097424 */ /* 0x000fc800078e00ff */
[----:B0-----:R-:W-:Y:S05]  /*0950*/  RET.REL.NODEC R8 `(_Z7updateVPPfS0_S0_S0_f) ;  /* 0xfffffff408a87950 */ /* 0x001fea0003c3ffff */
.L_x_340:
        /* <DEDUP_REMOVED lines=10> */
.L_x_473:


//--------------------- .text._Z7saveRecPPPfS1_S1_S0_S0_S0_PiS2_iiiii --------------------------
	.section	.text._Z7saveRecPPPfS1_S1_S0_S0_S0_PiS2_iiiii,"ax",@progbits
	.align	128
        .global         _Z7saveRecPPPfS1_S1_S0_S0_S0_PiS2_iiiii
        .type           _Z7saveRecPPPfS1_S1_S0_S0_S0_PiS2_iiiii,@function
        .size           _Z7saveRecPPPfS1_S1_S0_S0_S0_PiS2_iiiii,(.L_x_525 - _Z7saveRecPPPfS1_S1_S0_S0_S0_PiS2_iiiii)
        .other          _Z7saveRecPPPfS1_S1_S0_S0_S0_PiS2_iiiii,@"STO_CUDA_ENTRY STV_DEFAULT"
_Z7saveRecPPPfS1_S1_S0_S0_S0_PiS2_iiiii:
.text._Z7saveRecPPPfS1_S1_S0_S0_S0_PiS2_iiiii:
[----:B------:R-:W-:Y:S01]  /*0000*/  LDC R1, c[0x0][0x37c] ;  /* 0x0000df00ff017b82 */ /* 0x000fe20000000800 */
[----:B------:R-:W0:Y:S07]  /*0010*/  S2R R0, SR_CTAID.X ;  /* 0x0000000000007919 */ /* 0x000e2e0000002500 */
[----:B------:R-:W0:Y:S01]  /*0020*/  LDC.64 R4, c[0x0][0x3b0] ;  /* 0x0000ec00ff047b82 */ /* 0x000e220000000a00 */
[----:B------:R-:W1:Y:S01]  /*0030*/  LDCU.64 UR4, c[0x0][0x358] ;  /* 0x00006b00ff0477ac */ /* 0x000e620008000a00 */
[----:B------:R-:W2:Y:S01]  /*0040*/  LDCU UR6, c[0x0][0x3c8] ;  /* 0x00007900ff0677ac */ /* 0x000ea20008000800 */
[----:B------:R-:W3:Y:S05]  /*0050*/  S2R R3, SR_TID.X ;  /* 0x0000000000037919 */ /* 0x000eea0000002100 */
[----:B------:R-:W4:Y:S01]  /*0060*/  LDC.64 R6, c[0x0][0x3b8] ;  /* 0x0000ee00ff067b82 */ /* 0x000f220000000a00 */
[----:B0-----:R-:W-:-:S06]  /*0070*/  IMAD.WIDE.U32 R4, R0, 0x4, R4 ;  /* 0x0000000400047825 */ /* 0x001fcc00078e0004 */
[----:B-1----:R-:W5:Y:S01]  /*0080*/  LDG.E R4, desc[UR4][R4.64] ;  /* 0x0000000404047981 */ /* 0x002f62000c1e1900 */
[----:B--2---:R-:W-:Y:S01]  /*0090*/  ISETP.NE.AND P0, PT, RZ, UR6, PT ;  /* 0x00000006ff007c0c */ /* 0x004fe2000bf05270 */
[----:B----4-:R-:W-:Y:S01]  /*00a0*/  IMAD.WIDE.U32 R6, R0, 0x4, R6 ;  /* 0x0000000400067825 */ /* 0x010fe200078e0006 */
[----:B------:R-:W0:Y:S04]  /*00b0*/  LDCU UR6, c[0x0][0x3cc] ;  /* 0x00007980ff0677ac */ /* 0x000e280008000800 */
[----:B------:R-:W2:Y:S07]  /*00c0*/  LDG.E R2, desc[UR4][R6.64] ;  /* 0x0000000406027981 */ /* 0x000eae000c1e1900 */
[----:B------:R-:W3:Y:S08]  /*00d0*/  @P0 LDC.64 R14, c[0x0][0x3c0] ;  /* 0x0000f000ff0e0b82 */ /* 0x000ef00000000a00 */
[----:B------:R-:W1:Y:S08]  /*00e0*/  @P0 LDC.64 R12, c[0x0][0x388] ;  /* 0x0000e200ff0c0b82 */ /* 0x000e700000000a00 */
[----:B------:R-:W4:Y:S01]  /*00f0*/  @P0 LDC.64 R8, c[0x0][0x3a0] ;  /* 0x0000e800ff080b82 */ /* 0x000f220000000a00 */
[----:B---3--:R-:W-:-:S07]  /*0100*/  @P0 IADD3 R11, PT, PT, R3, R14, RZ ;  /* 0x0000000e030b0210 */ /* 0x008fce0007ffe0ff */
[----:B------:R-:W3:Y:S01]  /*0110*/  @P0 LDC R17, c[0x0][0x3d0] ;  /* 0x0000f400ff110b82 */ /* 0x000ee20000000800 */
[----:B-1----:R-:W-:-:S06]  /*0120*/  @P0 IMAD.WIDE R12, R11, 0x8, R12 ;  /* 0x000000080b0c0825 */ /* 0x002fcc00078e020c */
[----:B------:R-:W3:Y:S01]  /*0130*/  @P0 LDG.E.64 R12, desc[UR4][R12.64] ;  /* 0x000000040c0c0981 */ /* 0x000ee2000c1e1b00 */
[----:B-----5:R-:W-:-:S04]  /*0140*/  @P0 IMAD R11, R3, R15, R4 ;  /* 0x0000000f030b0224 */ /* 0x020fc800078e0204 */
[----:B----4-:R-:W-:-:S06]  /*0150*/  @P0 IMAD.WIDE R8, R11, 0x8, R8 ;  /* 0x000000080b080825 */ /* 0x010fcc00078e0208 */
[----:B------:R-:W2:Y:S01]  /*0160*/  @P0 LDG.E.64 R8, desc[UR4][R8.64] ;  /* 0x0000000408080981 */ /* 0x000ea2000c1e1b00 */
[----:B---3--:R-:W-:-:S06]  /*0170*/  @P0 IMAD.WIDE.U32 R14, R0, 0x8, R12 ;  /* 0x00000008000e0825 */ /* 0x008fcc00078e000c */
[----:B------:R-:W3:Y:S01]  /*0180*/  @P0 LDG.E.64 R14, desc[UR4][R14.64] ;  /* 0x000000040e0e0981 */ /* 0x000ee2000c1e1b00 */
[----:B--2---:R-:W-:-:S06]  /*0190*/  @P0 IMAD.WIDE R10, R2, 0x4, R8 ;  /* 0x00000004020a0825 */ /* 0x004fcc00078e0208 */
[----:B------:R-:W2:Y:S01]  /*01a0*/  @P0 LDG.E R11, desc[UR4][R10.64] ;  /* 0x000000040a0b0981 */ /* 0x000ea2000c1e1900 */
[----:B0-----:R-:W-:Y:S01]  /*01b0*/  ISETP.NE.AND P1, PT, RZ, UR6, PT ;  /* 0x00000006ff007c0c */ /* 0x001fe2000bf25270 */
[----:B---3--:R-:W-:-:S05]  /*01c0*/  @P0 IMAD.WIDE R16, R17, 0x4, R14 ;  /* 0x0000000411100825 */ /* 0x008fca00078e020e */
[----:B--2---:R0:W-:Y:S07]  /*01d0*/  @P0 STG.E desc[UR4][R16.64], R11 ;  /* 0x0000000b10000986 */ /* 0x0041ee000c101904 */
[----:B------:R-:W-:Y:S05]  /*01e0*/  @!P1 EXIT ;  /* 0x000000000000994d */ /* 0x000fea0003800000 */
[----:B0-----:R-:W0:Y:S01]  /*01f0*/  LDC.64 R10, c[0x0][0x380] ;  /* 0x0000e000ff0a7b82 */ /* 0x001e220000000a00 */
[----:B------:R-:W1:Y:S07]  /*0200*/  LDCU.64 UR6, c[0x0][0x3c0] ;  /* 0x00007800ff0677ac */ /* 0x000e6e0008000a00 */
[----:B------:R-:W2:Y:S08]  /*0210*/  LDC.64 R6, c[0x0][0x398] ;  /* 0x0000e600ff067b82 */ /* 0x000eb00000000a00 */
[----:B------:R-:W3:Y:S01]  /*0220*/  LDC R23, c[0x0][0x3d0] ;  /* 0x0000f400ff177b82 */ /* 0x000ee20000000800 */
[C---:B-1----:R-:W-:Y:S01]  /*0230*/  IADD3 R5, PT, PT, R3.reuse, UR6, RZ ;  /* 0x0000000603057c10 */ /* 0x042fe2000fffe0ff */
[----:B------:R-:W-:-:S04]  /*0240*/  IMAD R3, R3, UR7, R4 ;  /* 0x0000000703037c24 */ /* 0x000fc8000f8e0204 */
[----:B0-----:R-:W-:Y:S02]  /*0250*/  IMAD.WIDE R10, R5, 0x8, R10 ;  /* 0x00000008050a7825 */ /* 0x001fe400078e020a */
[----:B------:R-:W0:Y:S04]  /*0260*/  LDC.64 R16, c[0x0][0x390] ;  /* 0x0000e400ff107b82 */ /* 0x000e280000000a00 */
[----:B------:R-:W4:Y:S01]  /*0270*/  LDG.E.64 R10, desc[UR4][R10.64] ;  /* 0x000000040a0a7981 */ /* 0x000f22000c1e1b00 */
[----:B--2---:R-:W-:-:S03]  /*0280*/  IMAD.WIDE R6, R3, 0x8, R6 ;  /* 0x0000000803067825 */ /* 0x004fc600078e0206 */
[----:B------:R-:W1:Y:S03]  /*0290*/  LDC.64 R18, c[0x0][0x3a8] ;  /* 0x0000ea00ff127b82 */ /* 0x000e660000000a00 */
[----:B------:R-:W2:Y:S01]  /*02a0*/  LDG.E.64 R6, desc[UR4][R6.64] ;  /* 0x0000000406067981 */ /* 0x000ea2000c1e1b00 */
[----:B----4-:R-:W-:-:S06]  /*02b0*/  IMAD.WIDE.U32 R12, R0, 0x8, R10 ;  /* 0x00000008000c7825 */ /* 0x010fcc00078e000a */
[----:B------:R-:W3:Y:S01]  /*02c0*/  LDG.E.64 R12, desc[UR4][R12.64] ;  /* 0x000000040c0c7981 */ /* 0x000ee2000c1e1b00 */
[----:B--2---:R-:W-:-:S05]  /*02d0*/  IMAD.WIDE R8, R2, 0x4, R6 ;  /* 0x0000000402087825 */ /* 0x004fca00078e0206 */
[----:B------:R-:W2:Y:S01]  /*02e0*/  LDG.E R21, desc[UR4][R8.64] ;  /* 0x0000000408157981 */ /* 0x000ea2000c1e1900 */
[----:B0-----:R-:W-:-:S04]  /*02f0*/  IMAD.WIDE R16, R5, 0x8, R16 ;  /* 0x0000000805107825 */ /* 0x001fc800078e0210 */
[----:B-1----:R-:W-:-:S04]  /*0300*/  IMAD.WIDE R4, R3, 0x8, R18 ;  /* 0x0000000803047825 */ /* 0x002fc800078e0212 */
[----:B---3--:R-:W-:-:S05]  /*0310*/  IMAD.WIDE R14, R23, 0x4, R12 ;  /* 0x00000004170e7825 */ /* 0x008fca00078e020c */
[----:B--2---:R-:W-:Y:S04]  /*0320*/  STG.E desc[UR4][R14.64], R21 ;  /* 0x000000150e007986 */ /* 0x004fe8000c101904 */
[----:B------:R-:W2:Y:S04]  /*0330*/  LDG.E.64 R16, desc[UR4][R16.64] ;  /* 0x0000000410107981 */ /* 0x000ea8000c1e1b00 */
[----:B------:R-:W3:Y:S01]  /*0340*/  LDG.E.64 R4, desc[UR4][R4.64] ;  /* 0x0000000404047981 */ /* 0x000ee2000c1e1b00 */
[----:B--2---:R-:W-:-:S04]  /*0350*/  IMAD.WIDE.U32 R6, R0, 0x8, R16 ;  /* 0x0000000800067825 */ /* 0x004fc800078e0010 */
[----:B---3--:R-:W-:Y:S02]  /*0360*/  IMAD.WIDE R2, R2, 0x4, R4 ;  /* 0x0000000402027825 */ /* 0x008fe400078e0204 */
[----:B------:R-:W2:Y:S04]  /*0370*/  LDG.E.64 R6, desc[UR4][R6.64] ;  /* 0x0000000406067981 */ /* 0x000ea8000c1e1b00 */
[----:B------:R-:W3:Y:S01]  /*0380*/  LDG.E R3, desc[UR4][R2.64] ;  /* 0x0000000402037981 */ /* 0x000ee2000c1e1900 */
[----:B--2---:R-:W-:-:S05]  /*0390*/  IMAD.WIDE R8, R23, 0x4, R6 ;  /* 0x0000000417087825 */ /* 0x004fca00078e0206 */
[----:B---3--:R-:W-:Y:S01]  /*03a0*/  STG.E desc[UR4][R8.64], R3 ;  /* 0x0000000308007986 */ /* 0x008fe2000c101904 */
[----:B------:R-:W-:Y:S05]  /*03b0*/  EXIT ;  /* 0x000000000000794d */ /* 0x000fea0003800000 */
.L_x_341:
        /* <DEDUP_REMOVED lines=12> */
.L_x_525:


//--------------------- .text._Z7saveRecPPfS0_S0_S0_S0_S0_PiS1_iiiii --------------------------
	.section	.text._Z7saveRecPPfS0_S0_S0_S0_S0_PiS1_iiiii,"ax",@progbits
	.align	128
        .global         _Z7saveRecPPfS0_S0_S0_S0_S0_PiS1_iiiii
        .type           _Z7saveRecPPfS0_S0_S0_S0_S0_PiS1_iiiii,@function
        .size           _Z7saveRecPPfS0_S0_S0_S0_S0_PiS1_iiiii,(.L_x_526 - _Z7saveRecPPfS0_S0_S0_S0_S0_PiS1_iiiii)
        .other          _Z7saveRecPPfS0_S0_S0_S0_S0_PiS1_iiiii,@"STO_CUDA_ENTRY STV_DEFAULT"
_Z7saveRecPPfS0_S0_S0_S0_S0_PiS1_iiiii:
.text._Z7saveRecPPfS0_S0_S0_S0_S0_PiS1_iiiii:
[----:B------:R-:W-:Y:S01]  /*0000*/  LDC R1, c[0x0][0x37c] ;  /* 0x0000df00ff017b82 */ /* 0x000fe20000000800 */
[----:B------:R-:W0:Y:S07]  /*0010*/  S2R R0, SR_CTAID.X ;  /* 0x0000000000007919 */ /* 0x000e2e0000002500 */
[----:B------:R-:W0:Y:S01]  /*0020*/  LDC.64 R4, c[0x0][0x3b0] ;  /* 0x0000ec00ff047b82 */ /* 0x000e220000000a00 */
[----:B------:R-:W1:Y:S07]  /*0030*/  LDCU.64 UR4, c[0x0][0x358] ;  /* 0x00006b00ff0477ac */ /* 0x000e6e0008000a00 */
[----:B------:R-:W2:Y:S01]  /*0040*/  LDC R3, c[0x0][0x3c8] ;  /* 0x0000f200ff037b82 */ /* 0x000ea20000000800 */
[----:B------:R-:W3:Y:S01]  /*0050*/  S2R R15, SR_TID.X ;  /* 0x00000000000f7919 */ /* 0x000ee20000002100 */
[----:B------:R-:W3:Y:S06]  /*0060*/  LDCU.64 UR6, c[0x0][0x3c0] ;  /* 0x00007800ff0677ac */ /* 0x000eec0008000a00 */
[----:B------:R-:W4:Y:S01]  /*0070*/  LDC.64 R6, c[0x0][0x3b8] ;  /* 0x0000ee00ff067b82 */ /* 0x000f220000000a00 */
[----:B0-----:R-:W-:-:S05]  /*0080*/  IMAD.WIDE.U32 R4, R0, 0x4, R4 ;  /* 0x0000000400047825 */ /* 0x001fca00078e0004 */
[----:B-1----:R0:W3:Y:S01]  /*0090*/  LDG.E R2, desc[UR4][R4.64] ;  /* 0x0000000404027981 */ /* 0x0020e2000c1e1900 */
[----:B--2---:R-:W-:Y:S01]  /*00a0*/  ISETP.NE.AND P0, PT, R3, RZ, PT ;  /* 0x000000ff0300720c */ /* 0x004fe20003f05270 */
[----:B----4-:R-:W-:-:S05]  /*00b0*/  IMAD.WIDE.U32 R6, R0, 0x4, R6 ;  /* 0x0000000400067825 */ /* 0x010fca00078e0006 */
[----:B------:R-:W2:Y:S01]  /*00c0*/  LDG.E R3, desc[UR4][R6.64] ;  /* 0x0000000406037981 */ /* 0x000ea2000c1e1900 */
[----:B0-----:R-:W0:Y:S08]  /*00d0*/  LDC R4, c[0x0][0x3d0] ;  /* 0x0000f400ff047b82 */ /* 0x001e300000000800 */
[----:B------:R-:W1:Y:S08]  /*00e0*/  @P0 LDC.64 R8, c[0x0][0x3a0] ;  /* 0x0000e800ff080b82 */ /* 0x000e700000000a00 */
[----:B------:R-:W4:Y:S01]  /*00f0*/  @P0 LDC.64 R12, c[0x0][0x388] ;  /* 0x0000e200ff0c0b82 */ /* 0x000f220000000a00 */
[----:B---3--:R-:W-:Y:S01]  /*0100*/  IMAD R2, R15, UR6, R2 ;  /* 0x000000060f027c24 */ /* 0x008fe2000f8e0202 */
[----:B------:R-:W3:Y:S03]  /*0110*/  LDCU UR6, c[0x0][0x3cc] ;  /* 0x00007980ff0677ac */ /* 0x000ee60008000800 */
[----:B-1----:R-:W-:-:S06]  /*0120*/  @P0 IMAD.WIDE R8, R2, 0x8, R8 ;  /* 0x0000000802080825 */ /* 0x002fcc00078e0208 */
[----:B------:R-:W2:Y:S01]  /*0130*/  @P0 LDG.E.64 R8, desc[UR4][R8.64] ;  /* 0x0000000408080981 */ /* 0x000ea2000c1e1b00 */
[----:B----4-:R-:W-:-:S06]  /*0140*/  @P0 IMAD.WIDE.U32 R12, R0, 0x8, R12 ;  /* 0x00000008000c0825 */ /* 0x010fcc00078e000c */
[----:B------:R-:W4:Y:S01]  /*0150*/  @P0 LDG.E.64 R12, desc[UR4][R12.64] ;  /* 0x000000040c0c0981 */ /* 0x000f22000c1e1b00 */
[----:B--2---:R-:W-:-:S06]  /*0160*/  @P0 IMAD.WIDE R10, R3, 0x4, R8 ;  /* 0x00000004030a0825 */ /* 0x004fcc00078e0208 */
[----:B------:R-:W2:Y:S01]  /*0170*/  @P0 LDG.E R11, desc[UR4][R10.64] ;  /* 0x000000040a0b0981 */ /* 0x000ea2000c1e1900 */
[----:B---3--:R-:W-:Y:S01]  /*0180*/  ISETP.NE.AND P1, PT, RZ, UR6, PT ;  /* 0x00000006ff007c0c */ /* 0x008fe2000bf25270 */
[----:B0-----:R-:W-:-:S04]  /*0190*/  IMAD R4, R15, UR7, R4 ;  /* 0x000000070f047c24 */ /* 0x001fc8000f8e0204 */
[----:B----4-:R-:W-:-:S05]  /*01a0*/  @P0 IMAD.WIDE R6, R4, 0x4, R12 ;  /* 0x0000000404060825 */ /* 0x010fca00078e020c */
[----:B--2---:R0:W-:Y:S03]  /*01b0*/  @P0 STG.E desc[UR4][R6.64], R11 ;  /* 0x0000000b06000986 */ /* 0x0041e6000c101904 */
[----:B------:R-:W-:Y:S05]  /*01c0*/  @!P1 EXIT ;  /* 0x000000000000994d */ /* 0x000fea0003800000 */
[----:B0-----:R-:W0:Y:S08]  /*01d0*/  LDC.64 R6, c[0x0][0x398] ;  /* 0x0000e600ff067b82 */ /* 0x001e300000000a00 */
[----:B------:R-:W1:Y:S08]  /*01e0*/  LDC.64 R10, c[0x0][0x380] ;  /* 0x0000e000ff0a7b82 */ /* 0x000e700000000a00 */
[----:B------:R-:W2:Y:S01]  /*01f0*/  LDC.64 R14, c[0x0][0x3a8] ;  /* 0x0000ea00ff0e7b82 */ /* 0x000ea20000000a00 */
[----:B0-----:R-:W-:-:S06]  /*0200*/  IMAD.WIDE R6, R2, 0x8, R6 ;  /* 0x0000000802067825 */ /* 0x001fcc00078e0206 */
[----:B------:R-:W3:Y:S01]  /*0210*/  LDG.E.64 R6, desc[UR4][R6.64] ;  /* 0x0000000406067981 */ /* 0x000ee2000c1e1b00 */
[----:B-1----:R-:W-:-:S06]  /*0220*/  IMAD.WIDE.U32 R10, R0, 0x8, R10 ;  /* 0x00000008000a7825 */ /* 0x002fcc00078e000a */
[----:B------:R-:W4:Y:S01]  /*0230*/  LDG.E.64 R10, desc[UR4][R10.64] ;  /* 0x000000040a0a7981 */ /* 0x000f22000c1e1b00 */
[----:B---3--:R-:W-:Y:S02]  /*0240*/  IMAD.WIDE R8, R3, 0x4, R6 ;  /* 0x0000000403087825 */ /* 0x008fe400078e0206 */
[----:B------:R-:W0:Y:S04]  /*0250*/  LDC.64 R6, c[0x0][0x390] ;  /* 0x0000e400ff067b82 */ /* 0x000e280000000a00 */
[----:B------:R-:W3:Y:S01]  /*0260*/  LDG.E R9, desc[UR4][R8.64] ;  /* 0x0000000408097981 */ /* 0x000ee2000c1e1900 */
[----:B--2---:R-:W-:-:S04]  /*0270*/  IMAD.WIDE R14, R2, 0x8, R14 ;  /* 0x00000008020e7825 */ /* 0x004fc800078e020e */
[----:B----4-:R-:W-:-:S05]  /*0280*/  IMAD.WIDE R12, R4, 0x4, R10 ;  /* 0x00000004040c7825 */ /* 0x010fca00078e020a */
[----:B---3--:R-:W-:Y:S04]  /*0290*/  STG.E desc[UR4][R12.64], R9 ;  /* 0x000000090c007986 */ /* 0x008fe8000c101904 */
[----:B------:R-:W2:Y:S01]  /*02a0*/  LDG.E.64 R14, desc[UR4][R14.64] ;  /* 0x000000040e0e7981 */ /* 0x000ea2000c1e1b00 */
[----:B0-----:R-:W-:-:S06]  /*02b0*/  IMAD.WIDE.U32 R6, R0, 0x8, R6 ;  /* 0x0000000800067825 */ /* 0x001fcc00078e0006 */
[----:B------:R-:W3:Y:S01]  /*02c0*/  LDG.E.64 R6, desc[UR4][R6.64] ;  /* 0x0000000406067981 */ /* 0x000ee2000c1e1b00 */
[----:B--2---:R-:W-:-:S06]  /*02d0*/  IMAD.WIDE R2, R3, 0x4, R14 ;  /* 0x0000000403027825 */ /* 0x004fcc00078e020e */
[----:B------:R-:W2:Y:S01]  /*02e0*/  LDG.E R3, desc[UR4][R2.64] ;  /* 0x0000000402037981 */ /* 0x000ea2000c1e1900 */
[----:B---3--:R-:W-:-:S05]  /*02f0*/  IMAD.WIDE R4, R4, 0x4, R6 ;  /* 0x0000000404047825 */ /* 0x008fca00078e0206 */
[----:B--2---:R-:W-:Y:S01]  /*0300*/  STG.E desc[UR4][R4.64], R3 ;  /* 0x0000000304007986 */ /* 0x004fe2000c101904 */
[----:B------:R-:W-:Y:S05]  /*0310*/  EXIT ;  /* 0x000000000000794d */ /* 0x000fea0003800000 */
.L_x_342:
        /* <DEDUP_REMOVED lines=14> */
.L_x_526:


//--------------------- .text._Z6addSTFPPfS0_S0_S0_S0_S0_PiS1_iiiiii --------------------------
	.section	.text._Z6addSTFPPfS0_S0_S0_S0_S0_PiS1_iiiiii,"ax",@progbits
	.align	128
        .global         _Z6addSTFPPfS0_S0_S0_S0_S0_PiS1_iiiiii
        .type           _Z6addSTFPPfS0_S0_S0_S0_S0_PiS1_iiiiii,@function
        .size           _Z6addSTFPPfS0_S0_S0_S0_S0_PiS1_iiiiii,(.L_x_527 - _Z6addSTFPPfS0_S0_S0_S0_S0_PiS1_iiiiii)
        .other          _Z6addSTFPPfS0_S0_S0_S0_S0_PiS1_iiiiii,@"STO_CUDA_ENTRY STV_DEFAULT"
_Z6addSTFPPfS0_S0_S0_S0_S0_PiS1_iiiiii:
.text._Z6addSTFPPfS0_S0_S0_S0_S0_PiS1_iiiiii:
[----:B------:R-:W-:Y:S01]  /*0000*/  LDC R1, c[0x0][0x37c] ;  /* 0x0000df00ff017b82 */ /* 0x000fe20000000800 */
[----:B------:R-:W0:Y:S07]  /*0010*/  S2R R0, SR_CTAID.X ;  /* 0x0000000000007919 */ /* 0x000e2e0000002500 */
[----:B------:R-:W0:Y:S01]  /*0020*/  LDC.64 R4, c[0x0][0x3b0] ;  /* 0x0000ec00ff047b82 */ /* 0x000e220000000a00 */
[----:B------:R-:W1:Y:S01]  /*0030*/  LDCU.64 UR4, c[0x0][0x358] ;  /* 0x00006b00ff0477ac */ /* 0x000e620008000a00 */
[----:B------:R-:W2:Y:S06]  /*0040*/  S2R R3, SR_TID.X ;  /* 0x0000000000037919 */ /* 0x000eac0000002100 */
[----:B------:R-:W3:Y:S08]  /*0050*/  LDC.64 R6, c[0x0][0x3b8] ;  /* 0x0000ee00ff067b82 */ /* 0x000ef00000000a00 */
[----:B------:R-:W2:Y:S01]  /*0060*/  LDC R2, c[0x0][0x3c0] ;  /* 0x0000f000ff027b82 */ /* 0x000ea20000000800 */
[----:B0-----:R-:W-:-:S04]  /*0070*/  IMAD.WIDE.U32 R4, R0, 0x4, R4 ;  /* 0x0000000400047825 */ /* 0x001fc800078e0004 */
[----:B---3--:R-:W-:Y:S02]  /*0080*/  IMAD.WIDE.U32 R6, R0, 0x4, R6 ;  /* 0x0000000400067825 */ /* 0x008fe400078e0006 */
[----:B-1----:R0:W5:Y:S01]  /*0090*/  LDG.E R4, desc[UR4][R4.64] ;  /* 0x0000000404047981 */ /* 0x002162000c1e1900 */
[----:B--2---:R-:W-:Y:S02]  /*00a0*/  IADD3 R9, PT, PT, R3, R2, RZ ;  /* 0x0000000203097210 */ /* 0x004fe40007ffe0ff */
[----:B------:R-:W-:Y:S02]  /*00b0*/  ISETP.GT.AND P1, PT, R2, -0x1, PT ;  /* 0xffffffff0200780c */ /* 0x000fe40003f24270 */
[----:B------:R0:W5:Y:S01]  /*00c0*/  LDG.E R2, desc[UR4][R6.64] ;  /* 0x0000000406027981 */ /* 0x000162000c1e1900 */
[----:B------:R-:W-:-:S13]  /*00d0*/  ISETP.NE.AND P0, PT, R9, R0, PT ;  /* 0x000000000900720c */ /* 0x000fda0003f05270 */
[----:B0-----:R-:W-:Y:S05]  /*00e0*/  @P0 EXIT P1 ;  /* 0x000000000000094d */ /* 0x001fea0000800000 */
[----:B------:R-:W0:Y:S02]  /*00f0*/  LDCU UR6, c[0x0][0x3c4] ;  /* 0x00007880ff0677ac */ /* 0x000e240008000800 */
[----:B0-----:R-:W-:-:S09]  /*0100*/  UISETP.NE.AND UP0, UPT, UR6, URZ, UPT ;  /* 0x000000ff0600728c */ /* 0x001fd2000bf05270 */
[----:B------:R-:W-:Y:S05]  /*0110*/  BRA.U !UP0, `(.L_x_343) ;  /* 0x0000000108407547 */ /* 0x000fea000b800000 */
[----:B------:R-:W0:Y:S01]  /*0120*/  LDC.64 R6, c[0x0][0x3a0] ;  /* 0x0000e800ff067b82 */ /* 0x000e220000000a00 */
[----:B------:R-:W1:Y:S07]  /*0130*/  LDCU.64 UR6, c[0x0][0x3d0] ;  /* 0x00007a00ff0677ac */ /* 0x000e6e0008000a00 */
[----:B------:R-:W2:Y:S08]  /*0140*/  LDC.64 R10, c[0x0][0x388] ;  /* 0x0000e200ff0a7b82 */ /* 0x000eb00000000a00 */
[----:B------:R-:W3:Y:S01]  /*0150*/  LDC R8, c[0x0][0x3cc] ;  /* 0x0000f300ff087b82 */ /* 0x000ee20000000800 */
[----:B-1---5:R-:W-:-:S02]  /*0160*/  IMAD R5, R3, UR6, R4 ;  /* 0x0000000603057c24 */ /* 0x022fc4000f8e0204 */
[----:B0-----:R-:W-:-:S06]  /*0170*/  IMAD.WIDE.U32 R6, R0, 0x8, R6 ;  /* 0x0000000800067825 */ /* 0x001fcc00078e0006 */
[----:B------:R-:W4:Y:S01]  /*0180*/  LDG.E.64 R6, desc[UR4][R6.64] ;  /* 0x0000000406067981 */ /* 0x000f22000c1e1b00 */
[----:B--2---:R-:W-:-:S06]  /*0190*/  IMAD.WIDE R10, R5, 0x8, R10 ;  /* 0x00000008050a7825 */ /* 0x004fcc00078e020a */
[----:B------:R-:W2:Y:S01]  /*01a0*/  LDG.E.64 R10, desc[UR4][R10.64] ;  /* 0x000000040a0a7981 */ /* 0x000ea2000c1e1b00 */
[----:B---3--:R-:W-:-:S04]  /*01b0*/  IMAD R9, R3, UR7, R8 ;  /* 0x0000000703097c24 */ /* 0x008fc8000f8e0208 */
[----:B----4-:R-:W-:-:S06]  /*01c0*/  IMAD.WIDE R8, R9, 0x4, R6 ;  /* 0x0000000409087825 */ /* 0x010fcc00078e0206 */
[----:B------:R-:W3:Y:S01]  /*01d0*/  LDG.E R8, desc[UR4][R8.64] ;  /* 0x0000000408087981 */ /* 0x000ee2000c1e1900 */
[----:B--2---:R-:W-:-:S05]  /*01e0*/  IMAD.WIDE R12, R2, 0x4, R10 ;  /* 0x00000004020c7825 */ /* 0x004fca00078e020a */
[----:B------:R-:W3:Y:S02]  /*01f0*/  LDG.E R5, desc[UR4][R12.64] ;  /* 0x000000040c057981 */ /* 0x000ee4000c1e1900 */
[----:B---3--:R-:W-:-:S05]  /*0200*/  FADD R5, R8, R5 ;  /* 0x0000000508057221 */ /* 0x008fca0000000000 */
[----:B------:R0:W-:Y:S02]  /*0210*/  STG.E desc[UR4][R12.64], R5 ;  /* 0x000000050c007986 */ /* 0x0001e4000c101904 */
.L_x_343:
[----:B------:R-:W1:Y:S02]  /*0220*/  LDCU UR6, c[0x0][0x3c8] ;  /* 0x00007900ff0677ac */ /* 0x000e640008000800 */
[----:B-1----:R-:W-:-:S13]  /*0230*/  ISETP.NE.AND P0, PT, RZ, UR6, PT ;  /* 0x00000006ff007c0c */ /* 0x002fda000bf05270 */
[----:B------:R-:W-:Y:S05]  /*0240*/  @!P0 EXIT ;  /* 0x000000000000894d */ /* 0x000fea0003800000 */
[----:B------:R-:W1:Y:S01]  /*0250*/  LDC.64 R6, c[0x0][0x398] ;  /* 0x0000e600ff067b82 */ /* 0x000e620000000a00 */
[----:B------:R-:W2:Y:S07]  /*0260*/  LDCU.64 UR6, c[0x0][0x3d0] ;  /* 0x00007a00ff0677ac */ /* 0x000eae0008000a00 */
[----:B------:R-:W3:Y:S08]  /*0270*/  LDC.64 R10, c[0x0][0x380] ;  /* 0x0000e000ff0a7b82 */ /* 0x000ef00000000a00 */
[----:B------:R-:W0:Y:S01]  /*0280*/  LDC R8, c[0x0][0x3cc] ;  /* 0x0000f300ff087b82 */ /* 0x000e220000000800 */
[----:B--2--5:R-:W-:-:S02]  /*0290*/  IMAD R4, R3, UR6, R4 ;  /* 0x0000000603047c24 */ /* 0x024fc4000f8e0204 */
[----:B-1----:R-:W-:-:S05]  /*02a0*/  IMAD.WIDE.U32 R6, R0, 0x8, R6 ;  /* 0x0000000800067825 */ /* 0x002fca00078e0006 */
[----:B------:R-:W1:Y:S01]  /*02b0*/  LDC.64 R14, c[0x0][0x3a8] ;  /* 0x0000ea00ff0e7b82 */ /* 0x000e620000000a00 */
[----:B------:R-:W2:Y:S01]  /*02c0*/  LDG.E.64 R6, desc[UR4][R6.64] ;  /* 0x0000000406067981 */ /* 0x000ea2000c1e1b00 */
[----:B---3--:R-:W-:-:S06]  /*02d0*/  IMAD.WIDE R10, R4, 0x8, R10 ;  /* 0x00000008040a7825 */ /* 0x008fcc00078e020a */
[----:B------:R-:W3:Y:S01]  /*02e0*/  LDC.64 R16, c[0x0][0x390] ;  /* 0x0000e400ff107b82 */ /* 0x000ee20000000a00 */
[----:B------:R-:W4:Y:S01]  /*02f0*/  LDG.E.64 R10, desc[UR4][R10.64] ;  /* 0x000000040a0a7981 */ /* 0x000f22000c1e1b00 */
[----:B0-----:R-:W-:-:S04]  /*0300*/  IMAD R5, R3, UR7, R8 ;  /* 0x0000000703057c24 */ /* 0x001fc8000f8e0208 */
[----:B--2---:R-:W-:-:S06]  /*0310*/  IMAD.WIDE R8, R5, 0x4, R6 ;  /* 0x0000000405087825 */ /* 0x004fcc00078e0206 */
[----:B------:R-:W2:Y:S01]  /*0320*/  LDG.E R8, desc[UR4][R8.64] ;  /* 0x0000000408087981 */ /* 0x000ea2000c1e1900 */
[----:B----4-:R-:W-:-:S05]  /*0330*/  IMAD.WIDE R12, R2, 0x4, R10 ;  /* 0x00000004020c7825 */ /* 0x010fca00078e020a */
[----:B------:R-:W2:Y:S01]  /*0340*/  LDG.E R3, desc[UR4][R12.64] ;  /* 0x000000040c037981 */ /* 0x000ea2000c1e1900 */
[----:B-1----:R-:W-:-:S04]  /*0350*/  IMAD.WIDE.U32 R6, R0, 0x8, R14 ;  /* 0x0000000800067825 */ /* 0x002fc800078e000e */
[----:B---3--:R-:W-:-:S04]  /*0360*/  IMAD.WIDE R10, R4, 0x8, R16 ;  /* 0x00000008040a7825 */ /* 0x008fc800078e0210 */
[----:B--2---:R-:W-:-:S05]  /*0370*/  FADD R19, R8, R3 ;  /* 0x0000000308137221 */ /* 0x004fca0000000000 */
[----:B------:R-:W-:Y:S04]  /*0380*/  STG.E desc[UR4][R12.64], R19 ;  /* 0x000000130c007986 */ /* 0x000fe8000c101904 */
[----:B------:R-:W2:Y:S04]  /*0390*/  LDG.E.64 R6, desc[UR4][R6.64] ;  /* 0x0000000406067981 */ /* 0x000ea8000c1e1b00 */
[----:B------:R-:W3:Y:S01]  /*03a0*/  LDG.E.64 R10, desc[UR4][R10.64] ;  /* 0x000000040a0a7981 */ /* 0x000ee2000c1e1b00 */
[----:B--2---:R-:W-:-:S04]  /*03b0*/  IMAD.WIDE R4, R5, 0x4, R6 ;  /* 0x0000000405047825 */ /* 0x004fc800078e0206 */
[----:B---3--:R-:W-:Y:S02]  /*03c0*/  IMAD.WIDE R2, R2, 0x4, R10 ;  /* 0x0000000402027825 */ /* 0x008fe400078e020a */
[----:B------:R-:W2:Y:S04]  /*03d0*/  LDG.E R4, desc[UR4][R4.64] ;  /* 0x0000000404047981 */ /* 0x000ea8000c1e1900 */
[----:B------:R-:W2:Y:S02]  /*03e0*/  LDG.E R9, desc[UR4][R2.64] ;  /* 0x0000000402097981 */ /* 0x000ea4000c1e1900 */
[----:B--2---:R-:W-:-:S05]  /*03f0*/  FADD R9, R4, R9 ;  /* 0x0000000904097221 */ /* 0x004fca0000000000 */
[----:B------:R-:W-:Y:S01]  /*0400*/  STG.E desc[UR4][R2.64], R9 ;  /* 0x0000000902007986 */ /* 0x000fe2000c101904 */
[----:B------:R-:W-:Y:S05]  /*0410*/  EXIT ;  /* 0x000000000000794d */ /* 0x000fea0003800000 */
.L_x_344:
        /* <DEDUP_REMOVED lines=14> */
.L_x_527:


//--------------------- .text._Z6divVXZPPfS0_S0_S0_S0_S0_S0_S0_ii --------------------------
	.section	.text._Z6divVXZPPfS0_S0_S0_S0_S0_S0_S0_ii,"ax",@progbits
	.align	128
        .global         _Z6divVXZPPfS0_S0_S0_S0_S0_S0_S0_ii
        .type           _Z6divVXZPPfS0_S0_S0_S0_S0_S0_S0_ii,@function
        .size           _Z6divVXZPPfS0_S0_S0_S0_S0_S0_S0_ii,(.L_x_474 - _Z6divVXZPPfS0_S0_S0_S0_S0_S0_S0_ii)
        .other          _Z6divVXZPPfS0_S0_S0_S0_S0_S0_S0_ii,@"STO_CUDA_ENTRY STV_DEFAULT"
_Z6divVXZPPfS0_S0_S0_S0_S0_S0_S0_ii:
.text._Z6divVXZPPfS0_S0_S0_S0_S0_S0_S0_ii:
[----:B------:R-:W-:Y:S01]  /*0000*/  LDC R1, c[0x0][0x37c] ;  /* 0x0000df00ff017b82 */ /* 0x000fe20000000800 */
[----:B------:R-:W0:Y:S01]  /*0010*/  S2R R9, SR_CTAID.X ;  /* 0x0000000000097919 */ /* 0x000e220000002500 */
[----:B------:R-:W1:Y:S06]  /*0020*/  LDCU UR4, c[0x0][0x3c0] ;  /* 0x00007800ff0477ac */ /* 0x000e6c0008000800 */
[----:B------:R-:W2:Y:S01]  /*0030*/  LDC.64 R14, c[0x0][0x3a0] ;  /* 0x0000e800ff0e7b82 */ /* 0x000ea20000000a00 */
[----:B------:R-:W3:Y:S01]  /*0040*/  S2R R2, SR_CTAID.Y ;  /* 0x0000000000027919 */ /* 0x000ee20000002600 */
[----:B------:R-:W3:Y:S01]  /*0050*/  LDCU UR5, c[0x0][0x360] ;  /* 0x00006c00ff0577ac */ /* 0x000ee20008000800 */
[----:B------:R-:W4:Y:S01]  /*0060*/  S2R R4, SR_TID.X ;  /* 0x0000000000047919 */ /* 0x000f220000002100 */
[----:B------:R-:W0:Y:S04]  /*0070*/  LDCU.64 UR6, c[0x0][0x358] ;  /* 0x00006b00ff0677ac */ /* 0x000e280008000a00 */
[----:B------:R-:W5:Y:S01]  /*0080*/  LDC.64 R16, c[0x0][0x3a8] ;  /* 0x0000ea00ff107b82 */ /* 0x000f620000000a00 */
[----:B-1----:R-:W-:-:S06]  /*0090*/  UIADD3 UR4, UPT, UPT, UR4, -0x2, URZ ;  /* 0xfffffffe04047890 */ /* 0x002fcc000fffe0ff */
[----:B0-----:R-:W-:-:S04]  /*00a0*/  ISETP.GE.AND P0, PT, R9, UR4, PT ;  /* 0x0000000409007c0c */ /* 0x001fc8000bf06270 */
[----:B------:R-:W-:Y:S01]  /*00b0*/  ISETP.EQ.OR P0, PT, R9, RZ, P0 ;  /* 0x000000ff0900720c */ /* 0x000fe20000702670 */
[----:B---3--:R-:W-:-:S04]  /*00c0*/  IMAD R2, R2, UR5, R9 ;  /* 0x0000000502027c24 */ /* 0x008fc8000f8e0209 */
[----:B--2---:R-:W-:-:S04]  /*00d0*/  IMAD.WIDE R14, R2, 0x8, R14 ;  /* 0x00000008020e7825 */ /* 0x004fc800078e020e */
[----:B-----5:R-:W-:-:S04]  /*00e0*/  IMAD.WIDE R16, R2, 0x8, R16 ;  /* 0x0000000802107825 */ /* 0x020fc800078e0210 */
[----:B----4-:R-:W-:Y:S05]  /*00f0*/  @P0 BRA `(.L_x_345) ;  /* 0x0000000400d40947 */ /* 0x010fea0003800000 */
[----:B------:R-:W0:Y:S01]  /*0100*/  LDC.64 R10, c[0x0][0x3b0] ;  /* 0x0000ec00ff0a7b82 */ /* 0x000e220000000a00 */
[----:B------:R-:W2:Y:S04]  /*0110*/  LDG.E.64 R12, desc[UR6][R14.64+0x8] ;  /* 0x000008060e0c7981 */ /* 0x000ea8000c1e1b00 */
[----:B------:R-:W3:Y:S01]  /*0120*/  LDG.E.64 R6, desc[UR6][R14.64] ;  /* 0x000000060e067981 */ /* 0x000ee2000c1e1b00 */
[----:B0-----:R-:W-:-:S05]  /*0130*/  IMAD.WIDE.U32 R24, R9, 0x8, R10 ;  /* 0x0000000809187825 */ /* 0x001fca00078e000a */
[----:B------:R-:W4:Y:S04]  /*0140*/  LDG.E.64 R20, desc[UR6][R24.64] ;  /* 0x0000000618147981 */ /* 0x000f28000c1e1b00 */
[----:B------:R-:W5:Y:S01]  /*0150*/  LDG.E.64 R22, desc[UR6][R24.64+0x8] ;  /* 0x0000080618167981 */ /* 0x000f62000c1e1b00 */
[----:B------:R-:W-:-:S03]  /*0160*/  IADD3 R3, PT, PT, R9, -0x1, RZ ;  /* 0xffffffff09037810 */ /* 0x000fc60007ffe0ff */
[----:B------:R-:W5:Y:S02]  /*0170*/  LDG.E.64 R18, desc[UR6][R24.64+0x10] ;  /* 0x0000100618127981 */ /* 0x000f64000c1e1b00 */
[----:B------:R-:W-:-:S06]  /*0180*/  IMAD.WIDE.U32 R10, R3, 0x8, R10 ;  /* 0x00000008030a7825 */ /* 0x000fcc00078e000a */
[----:B------:R-:W5:Y:S01]  /*0190*/  LDG.E.64 R10, desc[UR6][R10.64] ;  /* 0x000000060a0a7981 */ /* 0x000f62000c1e1b00 */
[----:B--2---:R-:W-:-:S04]  /*01a0*/  IMAD.WIDE.U32 R12, R4, 0x4, R12 ;  /* 0x00000004040c7825 */ /* 0x004fc800078e000c */
[C---:B---3--:R-:W-:Y:S02]  /*01b0*/  IMAD.WIDE.U32 R26, R4.reuse, 0x4, R6 ;  /* 0x00000004041a7825 */ /* 0x048fe400078e0006 */
[----:B------:R-:W2:Y:S04]  /*01c0*/  LDG.E R12, desc[UR6][R12.64] ;  /* 0x000000060c0c7981 */ /* 0x000ea8000c1e1900 */
[----:B------:R-:W2:Y:S01]  /*01d0*/  LDG.E R27, desc[UR6][R26.64] ;  /* 0x000000061a1b7981 */ /* 0x000ea2000c1e1900 */
[----:B----4-:R-:W-:-:S04]  /*01e0*/  IMAD.WIDE.U32 R20, R4, 0x4, R20 ;  /* 0x0000000404147825 */ /* 0x010fc800078e0014 */
[C---:B-----5:R-:W-:Y:S02]  /*01f0*/  IMAD.WIDE.U32 R22, R4.reuse, 0x4, R22 ;  /* 0x0000000404167825 */ /* 0x060fe400078e0016 */
[----:B------:R-:W3:Y:S04]  /*0200*/  LDG.E R21, desc[UR6][R20.64] ;  /* 0x0000000614157981 */ /* 0x000ee8000c1e1900 */
[----:B------:R-:W3:Y:S01]  /*0210*/  LDG.E R0, desc[UR6][R22.64] ;  /* 0x0000000616007981 */ /* 0x000ee2000c1e1900 */
[----:B------:R-:W-:-:S04]  /*0220*/  IMAD.WIDE.U32 R18, R4, 0x4, R18 ;  /* 0x0000000404127825 */ /* 0x000fc800078e0012 */
[----:B------:R-:W-:Y:S02]  /*0230*/  IMAD.WIDE.U32 R6, R4, 0x4, R10 ;  /* 0x0000000404067825 */ /* 0x000fe400078e000a */
[----:B------:R-:W4:Y:S04]  /*0240*/  LDG.E R10, desc[UR6][R18.64] ;  /* 0x00000006120a7981 */ /* 0x000f28000c1e1900 */
[----:B------:R-:W4:Y:S01]  /*0250*/  LDG.E R7, desc[UR6][R6.64] ;  /* 0x0000000606077981 */ /* 0x000f22000c1e1900 */
[----:B------:R-:W-:Y:S01]  /*0260*/  BSSY.RECONVERGENT B0, `(.L_x_346) ;  /* 0x0000012000007945 */ /* 0x000fe20003800200 */
[----:B--2---:R-:W-:-:S04]  /*0270*/  FADD R3, R12, -R27 ;  /* 0x8000001b0c037221 */ /* 0x004fc80000000000 */
[----:B------:R-:W-:Y:S01]  /*0280*/  FMUL R3, R3, 9 ;  /* 0x4110000003037820 */ /* 0x000fe20000400000 */
[----:B---3--:R-:W-:-:S04]  /*0290*/  FADD R0, R0, -R21 ;  /* 0x8000001500007221 */ /* 0x008fc80000000000 */
[----:B------:R-:W-:-:S04]  /*02a0*/  FMUL R8, R0, 8 ;  /* 0x4100000000087820 */ /* 0x000fc80000400000 */
[----:B------:R-:W0:Y:S08]  /*02b0*/  MUFU.RCP R5, R8 ;  /* 0x0000000800057308 */ /* 0x000e300000001000 */
[----:B------:R-:W1:Y:S01]  /*02c0*/  FCHK P0, R3, R8 ;  /* 0x0000000803007302 */ /* 0x000e620000000000 */
[----:B0-----:R-:W-:-:S04]  /*02d0*/  FFMA R0, -R8, R5, 1 ;  /* 0x3f80000008007423 */ /* 0x001fc80000000105 */
[----:B------:R-:W-:-:S04]  /*02e0*/  FFMA R0, R5, R0, R5 ;  /* 0x0000000005007223 */ /* 0x000fc80000000005 */
[----:B------:R-:W-:-:S04]  /*02f0*/  FFMA R11, R3, R0, RZ ;  /* 0x00000000030b7223 */ /* 0x000fc800000000ff */
[----:B------:R-:W-:Y:S01]  /*0300*/  FFMA R5, -R8, R11, R3 ;  /* 0x0000000b08057223 */ /* 0x000fe20000000103 */
[----:B----4-:R-:W-:-:S03]  /*0310*/  FADD R10, R10, -R7 ;  /* 0x800000070a0a7221 */ /* 0x010fc60000000000 */
[----:B------:R-:W-:Y:S01]  /*0320*/  FFMA R11, R0, R5, R11 ;  /* 0x00000005000b7223 */ /* 0x000fe2000000000b */
[----:B-1----:R-:W-:Y:S06]  /*0330*/  @!P0 BRA `(.L_x_347) ;  /* 0x0000000000108947 */ /* 0x002fec0003800000 */
[----:B------:R-:W-:Y:S02]  /*0340*/  MOV R0, R8 ;  /* 0x0000000800007202 */ /* 0x000fe40000000f00 */
[----:B------:R-:W-:-:S07]  /*0350*/  MOV R6, 0x370 ;  /* 0x0000037000067802 */ /* 0x000fce0000000f00 */
[----:B------:R-:W-:Y:S05]  /*0360*/  CALL.REL.NOINC `($__internal_22_$__cuda_sm3x_div_rn_noftz_f32_slowpath) ;  /* 0x0000000c00387944 */ /* 0x000fea0003c00000 */
[----:B------:R-:W-:-:S07]  /*0370*/  MOV R11, R0 ;  /* 0x00000000000b7202 */ /* 0x000fce0000000f00 */
.L_x_347:
[----:B------:R-:W-:Y:S05]  /*0380*/  BSYNC.RECONVERGENT B0 ;  /* 0x0000000000007941 */ /* 0x000fea0003800200 */
.L_x_346:
[----:B------:R-:W2:Y:S04]  /*0390*/  LDG.E.64 R12, desc[UR6][R14.64+-0x8] ;  /* 0xfffff8060e0c7981 */ /* 0x000ea8000c1e1b00 */
[----:B------:R-:W3:Y:S01]  /*03a0*/  LDG.E.64 R6, desc[UR6][R14.64+0x10] ;  /* 0x000010060e067981 */ /* 0x000ee2000c1e1b00 */
[----:B------:R-:W-:Y:S01]  /*03b0*/  FMUL R10, R10, 8 ;  /* 0x410000000a0a7820 */ /* 0x000fe20000400000 */
[----:B--2---:R-:W-:-:S04]  /*03c0*/  IMAD.WIDE.U32 R12, R4, 0x4, R12 ;  /* 0x00000004040c7825 */ /* 0x004fc800078e000c */
[----:B---3--:R-:W-:Y:S02]  /*03d0*/  IMAD.WIDE.U32 R6, R4, 0x4, R6 ;  /* 0x0000000404067825 */ /* 0x008fe400078e0006 */
[----:B------:R-:W2:Y:S04]  /*03e0*/  LDG.E R12, desc[UR6][R12.64] ;  /* 0x000000060c0c7981 */ /* 0x000ea8000c1e1900 */
[----:B------:R-:W2:Y:S01]  /*03f0*/  LDG.E R3, desc[UR6][R6.64] ;  /* 0x0000000606037981 */ /* 0x000ea2000c1e1900 */
[----:B------:R-:W0:Y:S01]  /*0400*/  MUFU.RCP R5, R10 ;  /* 0x0000000a00057308 */ /* 0x000e220000001000 */
[----:B------:R-:W-:Y:S01]  /*0410*/  BSSY.RECONVERGENT B0, `(.L_x_348) ;  /* 0x000000c000007945 */ /* 0x000fe20003800200 */
[----:B0-----:R-:W-:-:S04]  /*0420*/  FFMA R0, -R10, R5, 1 ;  /* 0x3f8000000a007423 */ /* 0x001fc80000000105 */
[----:B------:R-:W-:Y:S01]  /*0430*/  FFMA R0, R5, R0, R5 ;  /* 0x0000000005007223 */ /* 0x000fe20000000005 */
[----:B--2---:R-:W-:-:S04]  /*0440*/  FADD R3, R3, -R12 ;  /* 0x8000000c03037221 */ /* 0x004fc80000000000 */
[----:B------:R-:W0:Y:S01]  /*0450*/  FCHK P0, R3, R10 ;  /* 0x0000000a03007302 */ /* 0x000e220000000000 */
[----:B------:R-:W-:-:S04]  /*0460*/  FFMA R5, R3, R0, RZ ;  /* 0x0000000003057223 */ /* 0x000fc800000000ff */
[----:B------:R-:W-:-:S04]  /*0470*/  FFMA R18, -R10, R5, R3 ;  /* 0x000000050a127223 */ /* 0x000fc80000000103 */
[----:B------:R-:W-:Y:S01]  /*0480*/  FFMA R0, R0, R18, R5 ;  /* 0x0000001200007223 */ /* 0x000fe20000000005 */
[----:B0-----:R-:W-:Y:S06]  /*0490*/  @!P0 BRA `(.L_x_349) ;  /* 0x00000000000c8947 */ /* 0x001fec0003800000 */
[----:B------:R-:W-:Y:S02]  /*04a0*/  MOV R0, R10 ;  /* 0x0000000a00007202 */ /* 0x000fe40000000f00 */
[----:B------:R-:W-:-:S07]  /*04b0*/  MOV R6, 0x4d0 ;  /* 0x000004d000067802 */ /* 0x000fce0000000f00 */
[----:B------:R-:W-:Y:S05]  /*04c0*/  CALL.REL.NOINC `($__internal_22_$__cuda_sm3x_div_rn_noftz_f32_slowpath) ;  /* 0x0000000800e07944 */ /* 0x000fea0003c00000 */
.L_x_349:
[----:B------:R-:W-:Y:S05]  /*04d0*/  BSYNC.RECONVERGENT B0 ;  /* 0x0000000000007941 */ /* 0x000fea0003800200 */
.L_x_348:
[----:B------:R-:W0:Y:S02]  /*04e0*/  LDC.64 R6, c[0x0][0x380] ;  /* 0x0000e000ff067b82 */ /* 0x000e240000000a00 */
[----:B0-----:R-:W-:-:S06]  /*04f0*/  IMAD.WIDE R6, R2, 0x8, R6 ;  /* 0x0000000802067825 */ /* 0x001fcc00078e0206 */
[----:B------:R-:W2:Y:S01]  /*0500*/  LDG.E.64 R6, desc[UR6][R6.64] ;  /* 0x0000000606067981 */ /* 0x000ea2000c1e1b00 */
[----:B------:R-:W-:Y:S01]  /*0510*/  FADD R11, -R0, R11 ;  /* 0x0000000b000b7221 */ /* 0x000fe20000000100 */
[----:B--2---:R-:W-:-:S05]  /*0520*/  IMAD.WIDE.U32 R12, R4, 0x4, R6 ;  /* 0x00000004040c7825 */ /* 0x004fca00078e0006 */
[----:B------:R0:W-:Y:S04]  /*0530*/  STG.E desc[UR6][R12.64], R11 ;  /* 0x0000000b0c007986 */ /* 0x0001e8000c101906 */
[----:B------:R-:W2:Y:S04]  /*0540*/  LDG.E.64 R18, desc[UR6][R16.64+0x8] ;  /* 0x0000080610127981 */ /* 0x000ea8000c1e1b00 */
[----:B------:R-:W3:Y:S01]  /*0550*/  LDG.E.64 R20, desc[UR6][R16.64] ;  /* 0x0000000610147981 */ /* 0x000ee2000c1e1b00 */
[----:B--2---:R-:W-:-:S04]  /*0560*/  IMAD.WIDE.U32 R18, R4, 0x4, R18 ;  /* 0x0000000404127825 */ /* 0x004fc800078e0012 */
[----:B---3--:R-:W-:Y:S02]  /*0570*/  IMAD.WIDE.U32 R20, R4, 0x4, R20 ;  /* 0x0000000404147825 */ /* 0x008fe400078e0014 */
[----:B------:R-:W2:Y:S04]  /*0580*/  LDG.E R18, desc[UR6][R18.64] ;  /* 0x0000000612127981 */ /* 0x000ea8000c1e1900 */
[----:B------:R-:W2:Y:S01]  /*0590*/  LDG.E R21, desc[UR6][R20.64] ;  /* 0x0000000614157981 */ /* 0x000ea2000c1e1900 */
[----:B------:R-:W1:Y:S01]  /*05a0*/  MUFU.RCP R5, R8 ;  /* 0x0000000800057308 */ /* 0x000e620000001000 */
[----:B------:R-:W-:Y:S01]  /*05b0*/  BSSY.RECONVERGENT B0, `(.L_x_350) ;  /* 0x000000e000007945 */ /* 0x000fe20003800200 */
[----:B-1----:R-:W-:-:S04]  /*05c0*/  FFMA R6, -R8, R5, 1 ;  /* 0x3f80000008067423 */ /* 0x002fc80000000105 */
[----:B0-----:R-:W-:Y:S01]  /*05d0*/  FFMA R11, R5, R6, R5 ;  /* 0x00000006050b7223 */ /* 0x001fe20000000005 */
[----:B--2---:R-:W-:-:S04]  /*05e0*/  FADD R0, R18, -R21 ;  /* 0x8000001512007221 */ /* 0x004fc80000000000 */
[----:B------:R-:W-:-:S04]  /*05f0*/  FMUL R3, R0, 9 ;  /* 0x4110000000037820 */ /* 0x000fc80000400000 */
        /* <DEDUP_REMOVED lines=8> */
[----:B------:R-:W-:-:S07]  /*0680*/  MOV R11, R0 ;  /* 0x00000000000b7202 */ /* 0x000fce0000000f00 */
.L_x_351:
[----:B------:R-:W-:Y:S05]  /*0690*/  BSYNC.RECONVERGENT B0 ;  /* 0x0000000000007941 */ /* 0x000fea0003800200 */
.L_x_350:
[----:B------:R-:W2:Y:S04]  /*06a0*/  LDG.E.64 R6, desc[UR6][R16.64+0x10] ;  /* 0x0000100610067981 */ /* 0x000ea8000c1e1b00 */
[----:B------:R-:W3:Y:S01]  /*06b0*/  LDG.E.64 R12, desc[UR6][R16.64+-0x8] ;  /* 0xfffff806100c7981 */ /* 0x000ee2000c1e1b00 */
[----:B------:R-:W0:Y:S01]  /*06c0*/  MUFU.RCP R5, R10 ;  /* 0x0000000a00057308 */ /* 0x000e220000001000 */
[----:B--2---:R-:W-:-:S04]  /*06d0*/  IMAD.WIDE.U32 R6, R4, 0x4, R6 ;  /* 0x0000000404067825 */ /* 0x004fc800078e0006 */
[----:B---3--:R-:W-:Y:S02]  /*06e0*/  IMAD.WIDE.U32 R12, R4, 0x4, R12 ;  /* 0x00000004040c7825 */ /* 0x008fe400078e000c */
[----:B------:R-:W2:Y:S04]  /*06f0*/  LDG.E R6, desc[UR6][R6.64] ;  /* 0x0000000606067981 */ /* 0x000ea8000c1e1900 */
[----:B------:R-:W2:Y:S01]  /*0700*/  LDG.E R13, desc[UR6][R12.64] ;  /* 0x000000060c0d7981 */ /* 0x000ea2000c1e1900 */
[----:B0-----:R-:W-:Y:S01]  /*0710*/  FFMA R0, -R10, R5, 1 ;  /* 0x3f8000000a007423 */ /* 0x001fe20000000105 */
[----:B------:R-:W-:Y:S03]  /*0720*/  BSSY.RECONVERGENT B0, `(.L_x_352) ;  /* 0x000000b000007945 */ /* 0x000fe60003800200 */
        /* <DEDUP_REMOVED lines=10> */
.L_x_353:
[----:B------:R-:W-:Y:S05]  /*07d0*/  BSYNC.RECONVERGENT B0 ;  /* 0x0000000000007941 */ /* 0x000fea0003800200 */
.L_x_352:
[----:B------:R-:W0:Y:S02]  /*07e0*/  LDC.64 R6, c[0x0][0x390] ;  /* 0x0000e400ff067b82 */ /* 0x000e240000000a00 */
[----:B0-----:R-:W-:-:S06]  /*07f0*/  IMAD.WIDE R6, R2, 0x8, R6 ;  /* 0x0000000802067825 */ /* 0x001fcc00078e0206 */
[----:B------:R-:W2:Y:S01]  /*0800*/  LDG.E.64 R6, desc[UR6][R6.64] ;  /* 0x0000000606067981 */ /* 0x000ea2000c1e1b00 */
[----:B------:R-:W-:Y:S01]  /*0810*/  FADD R3, -R0, R11 ;  /* 0x0000000b00037221 */ /* 0x000fe20000000100 */
[----:B--2---:R-:W-:-:S05]  /*0820*/  IMAD.WIDE.U32 R10, R4, 0x4, R6 ;  /* 0x00000004040a7825 */ /* 0x004fca00078e0006 */
[----:B------:R0:W-:Y:S01]  /*0830*/  STG.E desc[UR6][R10.64], R3 ;  /* 0x000000030a007986 */ /* 0x0001e2000c101906 */
[----:B------:R-:W-:Y:S05]  /*0840*/  BRA `(.L_x_354) ;  /* 0x0000000000287947 */ /* 0x000fea0003800000 */
.L_x_345:
[----:B------:R-:W0:Y:S08]  /*0850*/  LDC.64 R6, c[0x0][0x380] ;  /* 0x0000e000ff067b82 */ /* 0x000e300000000a00 */
[----:B------:R-:W1:Y:S01]  /*0860*/  LDC.64 R10, c[0x0][0x390] ;  /* 0x0000e400ff0a7b82 */ /* 0x000e620000000a00 */
[----:B0-----:R-:W-:-:S05]  /*0870*/  IMAD.WIDE R12, R2, 0x8, R6 ;  /* 0x00000008020c7825 */ /* 0x001fca00078e0206 */
[----:B------:R-:W2:Y:S01]  /*0880*/  LDG.E.64 R6, desc[UR6][R12.64] ;  /* 0x000000060c067981 */ /* 0x000ea2000c1e1b00 */
[----:B-1----:R-:W-:-:S04]  /*0890*/  IMAD.WIDE R18, R2, 0x8, R10 ;  /* 0x0000000802127825 */ /* 0x002fc800078e020a */
[----:B--2---:R-:W-:-:S05]  /*08a0*/  IMAD.WIDE.U32 R6, R4, 0x4, R6 ;  /* 0x0000000404067825 */ /* 0x004fca00078e0006 */
[----:B------:R1:W-:Y:S04]  /*08b0*/  STG.E desc[UR6][R6.64], RZ ;  /* 0x000000ff06007986 */ /* 0x0003e8000c101906 */
[----:B------:R-:W2:Y:S02]  /*08c0*/  LDG.E.64 R10, desc[UR6][R18.64] ;  /* 0x00000006120a7981 */ /* 0x000ea4000c1e1b00 */
[----:B--2---:R-:W-:-:S05]  /*08d0*/  IMAD.WIDE.U32 R10, R4, 0x4, R10 ;  /* 0x00000004040a7825 */ /* 0x004fca00078e000a */
[----:B------:R1:W-:Y:S02]  /*08e0*/  STG.E desc[UR6][R10.64], RZ ;  /* 0x000000ff0a007986 */ /* 0x0003e4000c101906 */
.L_x_354:
[----:B------:R-:W2:Y:S02]  /*08f0*/  LDCU UR4, c[0x0][0x3c4] ;  /* 0x00007880ff0477ac */ /* 0x000ea40008000800 */
[----:B--2---:R-:W-:-:S06]  /*0900*/  UIADD3 UR4, UPT, UPT, UR4, -0x2, URZ ;  /* 0xfffffffe04047890 */ /* 0x004fcc000fffe0ff */
[----:B------:R-:W-:-:S04]  /*0910*/  ISETP.GE.AND P0, PT, R4, UR4, PT ;  /* 0x0000000404007c0c */ /* 0x000fc8000bf06270 */
[----:B------:R-:W-:-:S13]  /*0920*/  ISETP.EQ.OR P0, PT, R4, RZ, P0 ;  /* 0x000000ff0400720c */ /* 0x000fda0000702670 */
[----:B------:R-:W-:Y:S05]  /*0930*/  @P0 BRA `(.L_x_355) ;  /* 0x0000000400980947 */ /* 0x000fea0003800000 */
[----:B-1----:R-:W1:Y:S01]  /*0940*/  LDC.64 R6, c[0x0][0x3b8] ;  /* 0x0000ee00ff067b82 */ /* 0x002e620000000a00 */
[----:B------:R-:W2:Y:S01]  /*0950*/  LDG.E.64 R14, desc[UR6][R14.64] ;  /* 0x000000060e0e7981 */ /* 0x000ea2000c1e1b00 */
[----:B-1----:R-:W-:-:S06]  /*0960*/  IMAD.WIDE.U32 R6, R9, 0x8, R6 ;  /* 0x0000000809067825 */ /* 0x002fcc00078e0006 */
[----:B------:R-:W0:Y:S01]  /*0970*/  LDG.E.64 R6, desc[UR6][R6.64] ;  /* 0x0000000606067981 */ /* 0x000e22000c1e1b00 */
[C---:B------:R-:W-:Y:S01]  /*0980*/  IADD3 R8, PT, PT, R4.reuse, -0x1, RZ ;  /* 0xffffffff04087810 */ /* 0x040fe20007ffe0ff */
[----:B--2---:R-:W-:-:S05]  /*0990*/  IMAD.WIDE.U32 R12, R4, 0x4, R14 ;  /* 0x00000004040c7825 */ /* 0x004fca00078e000e */
[----:B------:R-:W2:Y:S04]  /*09a0*/  LDG.E R20, desc[UR6][R12.64+0x4] ;  /* 0x000004060c147981 */ /* 0x000ea8000c1e1900 */
[----:B------:R-:W2:Y:S01]  /*09b0*/  LDG.E R21, desc[UR6][R12.64] ;  /* 0x000000060c157981 */ /* 0x000ea2000c1e1900 */
[----:B0-----:R-:W-:-:S05]  /*09c0*/  IMAD.WIDE.U32 R10, R4, 0x4, R6 ;  /* 0x00000004040a7825 */ /* 0x001fca00078e0006 */
[----:B------:R-:W3:Y:S04]  /*09d0*/  LDG.E R0, desc[UR6][R10.64+0x4] ;  /* 0x000004060a007981 */ /* 0x000ee8000c1e1900 */
[----:B------:R-:W3:Y:S01]  /*09e0*/  LDG.E R3, desc[UR6][R10.64] ;  /* 0x000000060a037981 */ /* 0x000ee2000c1e1900 */
[----:B------:R-:W-:-:S03]  /*09f0*/  IMAD.WIDE.U32 R18, R8, 0x4, R6 ;  /* 0x0000000408127825 */ /* 0x000fc600078e0006 */
[----:B------:R0:W4:Y:S04]  /*0a00*/  LDG.E R5, desc[UR6][R10.64+0x8] ;  /* 0x000008060a057981 */ /* 0x000128000c1e1900 */
[----:B------:R-:W4:Y:S01]  /*0a10*/  LDG.E R18, desc[UR6][R18.64] ;  /* 0x0000000612127981 */ /* 0x000f22000c1e1900 */
[----:B------:R-:W-:Y:S01]  /*0a20*/  BSSY.RECONVERGENT B0, `(.L_x_356) ;  /* 0x0000012000007945 */ /* 0x000fe20003800200 */
[----:B---3--:R-:W-:-:S04]  /*0a30*/  FADD R0, R0, -R3 ;  /* 0x8000000300007221 */ /* 0x008fc80000000000 */
[----:B------:R-:W-:-:S04]  /*0a40*/  FMUL R9, R0, 8 ;  /* 0x4100000000097820 */ /* 0x000fc80000400000 */
[----:B------:R-:W1:Y:S01]  /*0a50*/  MUFU.RCP R0, R9 ;  /* 0x0000000900007308 */ /* 0x000e620000001000 */
[----:B--2---:R-:W-:-:S04]  /*0a60*/  FADD R3, R20, -R21 ;  /* 0x8000001514037221 */ /* 0x004fc80000000000 */
[----:B------:R-:W-:-:S04]  /*0a70*/  FMUL R3, R3, 9 ;  /* 0x4110000003037820 */ /* 0x000fc80000400000 */
[----:B------:R-:W2:Y:S01]  /*0a80*/  FCHK P0, R3, R9 ;  /* 0x0000000903007302 */ /* 0x000ea20000000000 */
[----:B-1----:R-:W-:-:S04]  /*0a90*/  FFMA R7, -R9, R0, 1 ;  /* 0x3f80000009077423 */ /* 0x002fc80000000100 */
[----:B------:R-:W-:-:S04]  /*0aa0*/  FFMA R0, R0, R7, R0 ;  /* 0x0000000700007223 */ /* 0x000fc80000000000 */
[----:B------:R-:W-:-:S04]  /*0ab0*/  FFMA R7, R3, R0, RZ ;  /* 0x0000000003077223 */ /* 0x000fc800000000ff */
[----:B0-----:R-:W-:Y:S01]  /*0ac0*/  FFMA R11, -R9, R7, R3 ;  /* 0x00000007090b7223 */ /* 0x001fe20000000103 */
[----:B----4-:R-:W-:-:S03]  /*0ad0*/  FADD R10, R5, -R18 ;  /* 0x80000012050a7221 */ /* 0x010fc60000000000 */
[----:B------:R-:W-:Y:S01]  /*0ae0*/  FFMA R11, R0, R11, R7 ;  /* 0x0000000b000b7223 */ /* 0x000fe20000000007 */
[----:B--2---:R-:W-:Y:S06]  /*0af0*/  @!P0 BRA `(.L_x_357) ;  /* 0x0000000000108947 */ /* 0x004fec0003800000 */
[----:B------:R-:W-:Y:S02]  /*0b00*/  MOV R0, R9 ;  /* 0x0000000900007202 */ /* 0x000fe40000000f00 */
[----:B------:R-:W-:-:S07]  /*0b10*/  MOV R6, 0xb30 ;  /* 0x00000b3000067802 */ /* 0x000fce0000000f00 */
[----:B------:R-:W-:Y:S05]  /*0b20*/  CALL.REL.NOINC `($__internal_22_$__cuda_sm3x_div_rn_noftz_f32_slowpath) ;  /* 0x0000000400487944 */ /* 0x000fea0003c00000 */
[----:B------:R-:W-:-:S07]  /*0b30*/  MOV R11, R0 ;  /* 0x00000000000b7202 */ /* 0x000fce0000000f00 */
.L_x_357:
[----:B------:R-:W-:Y:S05]  /*0b40*/  BSYNC.RECONVERGENT B0 ;  /* 0x0000000000007941 */ /* 0x000fea0003800200 */
.L_x_356:
[----:B------:R-:W-:Y:S01]  /*0b50*/  IMAD.WIDE.U32 R14, R8, 0x4, R14 ;  /* 0x00000004080e7825 */ /* 0x000fe200078e000e */
[----:B------:R-:W2:Y:S05]  /*0b60*/  LDG.E R3, desc[UR6][R12.64+0x8] ;  /* 0x000008060c037981 */ /* 0x000eaa000c1e1900 */
[----:B------:R-:W2:Y:S01]  /*0b70*/  LDG.E R14, desc[UR6][R14.64] ;  /* 0x000000060e0e7981 */ /* 0x000ea2000c1e1900 */
[----:B------:R-:W-:Y:S01]  /*0b80*/  FMUL R10, R10, 8 ;  /* 0x410000000a0a7820 */ /* 0x000fe20000400000 */
[----:B------:R-:W-:Y:S03]  /*0b90*/  BSSY.RECONVERGENT B0, `(.L_x_358) ;  /* 0x000000d000007945 */ /* 0x000fe60003800200 */
[----:B------:R-:W0:Y:S02]  /*0ba0*/  MUFU.RCP R5, R10 ;  /* 0x0000000a00057308 */ /* 0x000e240000001000 */
        /* <DEDUP_REMOVED lines=11> */
.L_x_359:
[----:B------:R-:W-:Y:S05]  /*0c60*/  BSYNC.RECONVERGENT B0 ;  /* 0x0000000000007941 */ /* 0x000fea0003800200 */
.L_x_358:
[----:B------:R-:W0:Y:S02]  /*0c70*/  LDC.64 R6, c[0x0][0x388] ;  /* 0x0000e200ff067b82 */ /* 0x000e240000000a00 */
[----:B0-----:R-:W-:-:S06]  /*0c80*/  IMAD.WIDE R6, R2, 0x8, R6 ;  /* 0x0000000802067825 */ /* 0x001fcc00078e0206 */
[----:B------:R-:W2:Y:S01]  /*0c90*/  LDG.E.64 R6, desc[UR6][R6.64] ;  /* 0x0000000606067981 */ /* 0x000ea2000c1e1b00 */
[----:B------:R-:W-:Y:S01]  /*0ca0*/  FADD R3, -R0, R11 ;  /* 0x0000000b00037221 */ /* 0x000fe20000000100 */
[----:B--2---:R-:W-:-:S05]  /*0cb0*/  IMAD.WIDE.U32 R14, R4, 0x4, R6 ;  /* 0x00000004040e7825 */ /* 0x004fca00078e0006 */
[----:B------:R0:W-:Y:S04]  /*0cc0*/  STG.E desc[UR6][R14.64], R3 ;  /* 0x000000030e007986 */ /* 0x0001e8000c101906 */
[----:B------:R-:W2:Y:S01]  /*0cd0*/  LDG.E.64 R16, desc[UR6][R16.64] ;  /* 0x0000000610107981 */ /* 0x000ea2000c1e1b00 */
[----:B------:R-:W1:Y:S01]  /*0ce0*/  MUFU.RCP R18, R9 ;  /* 0x0000000900127308 */ /* 0x000e620000001000 */
[----:B--2---:R-:W-:-:S05]  /*0cf0*/  IMAD.WIDE.U32 R12, R4, 0x4, R16 ;  /* 0x00000004040c7825 */ /* 0x004fca00078e0010 */
[----:B------:R-:W2:Y:S04]  /*0d00*/  LDG.E R0, desc[UR6][R12.64+0x4] ;  /* 0x000004060c007981 */ /* 0x000ea8000c1e1900 */
[----:B------:R-:W2:Y:S01]  /*0d10*/  LDG.E R5, desc[UR6][R12.64] ;  /* 0x000000060c057981 */ /* 0x000ea2000c1e1900 */
[----:B-1----:R-:W-:Y:S01]  /*0d20*/  FFMA R11, -R9, R18, 1 ;  /* 0x3f800000090b7423 */ /* 0x002fe20000000112 */
[----:B------:R-:W-:Y:S03]  /*0d30*/  BSSY.RECONVERGENT B0, `(.L_x_360) ;  /* 0x000000e000007945 */ /* 0x000fe60003800200 */
[----:B------:R-:W-:Y:S01]  /*0d40*/  FFMA R11, R18, R11, R18 ;  /* 0x0000000b120b7223 */ /* 0x000fe20000000012 */
[----:B--2---:R-:W-:-:S04]  /*0d50*/  FADD R0, R0, -R5 ;  /* 0x8000000500007221 */ /* 0x004fc80000000000 */
[----:B------:R-:W-:-:S04]  /*0d60*/  FMUL R0, R0, 9 ;  /* 0x4110000000007820 */ /* 0x000fc80000400000 */
[----:B------:R-:W1:Y:S01]  /*0d70*/  FCHK P0, R0, R9 ;  /* 0x0000000900007302 */ /* 0x000e620000000000 */
[----:B------:R-:W-:-:S04]  /*0d80*/  FFMA R6, R11, R0, RZ ;  /* 0x000000000b067223 */ /* 0x000fc800000000ff */
[----:B0-----:R-:W-:-:S04]  /*0d90*/  FFMA R3, -R9, R6, R0 ;  /* 0x0000000609037223 */ /* 0x001fc80000000100 */
[----:B------:R-:W-:Y:S01]  /*0da0*/  FFMA R11, R11, R3, R6 ;  /* 0x000000030b0b7223 */ /* 0x000fe20000000006 */
[----:B-1----:R-:W-:Y:S06]  /*0db0*/  @!P0 BRA `(.L_x_361) ;  /* 0x0000000000148947 */ /* 0x002fec0003800000 */
[----:B------:R-:W-:Y:S02]  /*0dc0*/  MOV R3, R0 ;  /* 0x0000000000037202 */ /* 0x000fe40000000f00 */
[----:B------:R-:W-:Y:S02]  /*0dd0*/  MOV R0, R9 ;  /* 0x0000000900007202 */ /* 0x000fe40000000f00 */
[----:B------:R-:W-:-:S07]  /*0de0*/  MOV R6, 0xe00 ;  /* 0x00000e0000067802 */ /* 0x000fce0000000f00 */
[----:B------:R-:W-:Y:S05]  /*0df0*/  CALL.REL.NOINC `($__internal_22_$__cuda_sm3x_div_rn_noftz_f32_slowpath) ;  /* 0x0000000000947944 */ /* 0x000fea0003c00000 */
[----:B------:R-:W-:-:S07]  /*0e00*/  MOV R11, R0 ;  /* 0x00000000000b7202 */ /* 0x000fce0000000f00 */
.L_x_361:
[----:B------:R-:W-:Y:S05]  /*0e10*/  BSYNC.RECONVERGENT B0 ;  /* 0x0000000000007941 */ /* 0x000fea0003800200 */
.L_x_360:
[----:B------:R-:W-:Y:S01]  /*0e20*/  IMAD.WIDE.U32 R8, R8, 0x4, R16 ;  /* 0x0000000408087825 */ /* 0x000fe200078e0010 */
[----:B------:R-:W2:Y:S05]  /*0e30*/  LDG.E R12, desc[UR6][R12.64+0x8] ;  /* 0x000008060c0c7981 */ /* 0x000eaa000c1e1900 */
        /* <DEDUP_REMOVED lines=14> */
.L_x_363:
[----:B------:R-:W-:Y:S05]  /*0f20*/  BSYNC.RECONVERGENT B0 ;  /* 0x0000000000007941 */ /* 0x000fea0003800200 */
.L_x_362:
[----:B------:R-:W0:Y:S02]  /*0f30*/  LDC.64 R6, c[0x0][0x398] ;  /* 0x0000e600ff067b82 */ /* 0x000e240000000a00 */
[----:B0-----:R-:W-:-:S06]  /*0f40*/  IMAD.WIDE R2, R2, 0x8, R6 ;  /* 0x0000000802027825 */ /* 0x001fcc00078e0206 */
[----:B------:R-:W2:Y:S01]  /*0f50*/  LDG.E.64 R2, desc[UR6][R2.64] ;  /* 0x0000000602027981 */ /* 0x000ea2000c1e1b00 */
[----:B------:R-:W-:Y:S01]  /*0f60*/  FADD R11, -R0, R11 ;  /* 0x0000000b000b7221 */ /* 0x000fe20000000100 */
[----:B--2---:R-:W-:-:S05]  /*0f70*/  IMAD.WIDE.U32 R4, R4, 0x4, R2 ;  /* 0x0000000404047825 */ /* 0x004fca00078e0002 */
[----:B------:R-:W-:Y:S01]  /*0f80*/  STG.E desc[UR6][R4.64], R11 ;  /* 0x0000000b04007986 */ /* 0x000fe2000c101906 */
[----:B------:R-:W-:Y:S05]  /*0f90*/  EXIT ;  /* 0x000000000000794d */ /* 0x000fea0003800000 */
.L_x_355:
[----:B-1----:R-:W1:Y:S08]  /*0fa0*/  LDC.64 R6, c[0x0][0x388] ;  /* 0x0000e200ff067b82 */ /* 0x002e700000000a00 */
[----:B0-----:R-:W0:Y:S01]  /*0fb0*/  LDC.64 R10, c[0x0][0x398] ;  /* 0x0000e600ff0a7b82 */ /* 0x001e220000000a00 */
[----:B-1----:R-:W-:-:S05]  /*0fc0*/  IMAD.WIDE R8, R2, 0x8, R6 ;  /* 0x0000000802087825 */ /* 0x002fca00078e0206 */
[----:B------:R-:W2:Y:S01]  /*0fd0*/  LDG.E.64 R6, desc[UR6][R8.64] ;  /* 0x0000000608067981 */ /* 0x000ea2000c1e1b00 */
[----:B0-----:R-:W-:-:S04]  /*0fe0*/  IMAD.WIDE R10, R2, 0x8, R10 ;  /* 0x00000008020a7825 */ /* 0x001fc800078e020a */
[----:B--2---:R-:W-:-:S05]  /*0ff0*/  IMAD.WIDE.U32 R6, R4, 0x4, R6 ;  /* 0x0000000404067825 */ /* 0x004fca00078e0006 */
[----:B------:R-:W-:Y:S04]  /*1000*/  STG.E desc[UR6][R6.64], RZ ;  /* 0x000000ff06007986 */ /* 0x000fe8000c101906 */
[----:B------:R-:W2:Y:S02]  /*1010*/  LDG.E.64 R2, desc[UR6][R10.64] ;  /* 0x000000060a027981 */ /* 0x000ea4000c1e1b00 */
[----:B--2---:R-:W-:-:S05]  /*1020*/  IMAD.WIDE.U32 R2, R4, 0x4, R2 ;  /* 0x0000000404027825 */ /* 0x004fca00078e0002 */
[----:B------:R-:W-:Y:S01]  /*1030*/  STG.E desc[UR6][R2.64], RZ ;  /* 0x000000ff02007986 */ /* 0x000fe2000c101906 */
[----:B------:R-:W-:Y:S05]  /*1040*/  EXIT ;  /* 0x000000000000794d */ /* 0x000fea0003800000 */
        .weak           $__internal_22_$__cuda_sm3x_div_rn_noftz_f32_slowpath
        .type           $__internal_22_$__cuda_sm3x_div_rn_noftz_f32_slowpath,@function
        .size           $__internal_22_$__cuda_sm3x_div_rn_noftz_f32_slowpath,(.L_x_474 - $__internal_22_$__cuda_sm3x_div_rn_noftz_f32_slowpath)
$__internal_22_$__cuda_sm3x_div_rn_noftz_f32_slowpath:
[----:B------:R-:W-:Y:S01]  /*1050*/  SHF.R.U32.HI R5, RZ, 0x17, R0 ;  /* 0x00000017ff057819 */ /* 0x000fe20000011600 */
[----:B------:R-:W-:Y:S01]  /*1060*/  BSSY.RECONVERGENT B1, `(.L_x_364) ;  /* 0x0000062000017945 */ /* 0x000fe20003800200 */
[----:B------:R-:W-:Y:S02]  /*1070*/  SHF.R.U32.HI R18, RZ, 0x17, R3 ;  /* 0x00000017ff127819 */ /* 0x000fe40000011603 */
[----:B------:R-:W-:Y:S02]  /*1080*/  LOP3.LUT R5, R5, 0xff, RZ, 0xc0, !PT ;  /* 0x000000ff05057812 */ /* 0x000fe400078ec0ff */
[----:B------:R-:W-:Y:S02]  /*1090*/  LOP3.LUT R18, R18, 0xff, RZ, 0xc0, !PT ;  /* 0x000000ff12127812 */ /* 0x000fe400078ec0ff */
[----:B------:R-:W-:Y:S02]  /*10a0*/  IADD3 R19, PT, PT, R5, -0x1, RZ ;  /* 0xffffffff05137810 */ /* 0x000fe40007ffe0ff */
[----:B------:R-:W-:-:S02]  /*10b0*/  IADD3 R20, PT, PT, R18, -0x1, RZ ;  /* 0xffffffff12147810 */ /* 0x000fc40007ffe0ff */
[----:B------:R-:W-:-:S04]  /*10c0*/  ISETP.GT.U32.AND P0, PT, R19, 0xfd, PT ;  /* 0x000000fd1300780c */ /* 0x000fc80003f04070 */
        /* <DEDUP_REMOVED lines=26> */
.L_x_365:
[----:B------:R-:W-:Y:S01]  /*1270*/  LEA R19, R5, 0xc0800000, 0x17 ;  /* 0xc080000005137811 */ /* 0x000fe200078eb8ff */
[----:B------:R-:W-:Y:S01]  /*1280*/  BSSY.RECONVERGENT B2, `(.L_x_370) ;  /* 0x0000036000027945 */ /* 0x000fe20003800200 */
[----:B------:R-:W-:Y:S02]  /*1290*/  IADD3 R18, PT, PT, R18, -0x7f, RZ ;  /* 0xffffff8112127810 */ /* 0x000fe40007ffe0ff */
[----:B------:R-:W-:-:S03]  /*12a0*/  IADD3 R22, PT, PT, -R19, R0, RZ ;  /* 0x0000000013167210 */ /* 0x000fc60007ffe1ff */
[----:B------:R-:W-:Y:S01]  /*12b0*/  IMAD R0, R18, -0x800000, R3 ;  /* 0xff80000012007824 */ /* 0x000fe200078e0203 */
        /* <DEDUP_REMOVED lines=25> */
[----:B------:R-:W-:Y:S01]  /*1450*/  IADD3 R18, PT, PT, R3, 0x20, RZ ;  /* 0x0000002003127810 */ /* 0x000fe20007ffe0ff */
[CCC-:B------:R-:W-:Y:S01]  /*1460*/  FFMA.RP R7, R21.reuse, R19.reuse, R20.reuse ;  /* 0x0000001315077223 */ /* 0x1c0fe20000008014 */
[----:B------:R-:W-:Y:S01]  /*1470*/  FFMA.RM R20, R21, R19, R20 ;  /* 0x0000001315147223 */ /* 0x000fe20000004014 */
[----:B------:R-:W-:Y:S02]  /*1480*/  ISETP.NE.AND P2, PT, R3, RZ, PT ;  /* 0x000000ff0300720c */ /* 0x000fe40003f45270 */
[----:B------:R-:W-:Y:S02]  /*1490*/  LOP3.LUT R5, R5, 0x7fffff, RZ, 0xc0, !PT ;  /* 0x007fffff05057812 */ /* 0x000fe400078ec0ff */
[----:B------:R-:W-:Y:S02]  /*14a0*/  ISETP.NE.AND P1, PT, R3, RZ, PT ;  /* 0x000000ff0300720c */ /* 0x000fe40003f25270 */
        /* <DEDUP_REMOVED lines=15> */
.L_x_372:
[----:B------:R-:W-:-:S04]  /*15a0*/  LOP3.LUT R0, R0, 0x80000000, RZ, 0xc0, !PT ;  /* 0x8000000000007812 */ /* 0x000fc800078ec0ff */
[----:B------:R-:W-:Y:S01]  /*15b0*/  LOP3.LUT R0, R0, 0x7f800000, RZ, 0xfc, !PT ;  /* 0x7f80000000007812 */ /* 0x000fe200078efcff */
[----:B------:R-:W-:Y:S06]  /*15c0*/  BRA `(.L_x_373) ;  /* 0x0000000000047947 */ /* 0x000fec0003800000 */
.L_x_371:
[----:B------:R-:W-:-:S07]  /*15d0*/  LEA R0, R7, R0, 0x17 ;  /* 0x0000000007007211 */ /* 0x000fce00078eb8ff */
.L_x_373:
[----:B------:R-:W-:Y:S05]  /*15e0*/  BSYNC.RECONVERGENT B2 ;  /* 0x0000000000027941 */ /* 0x000fea0003800200 */
.L_x_370:
[----:B------:R-:W-:Y:S05]  /*15f0*/  BRA `(.L_x_374) ;  /* 0x0000000000207947 */ /* 0x000fea0003800000 */
.L_x_369:
[----:B------:R-:W-:-:S04]  /*1600*/  LOP3.LUT R0, R0, 0x80000000, R3, 0x48, !PT ;  /* 0x8000000000007812 */ /* 0x000fc800078e4803 */
[----:B------:R-:W-:Y:S01]  /*1610*/  LOP3.LUT R0, R0, 0x7f800000, RZ, 0xfc, !PT ;  /* 0x7f80000000007812 */ /* 0x000fe200078efcff */
[----:B------:R-:W-:Y:S06]  /*1620*/  BRA `(.L_x_374) ;  /* 0x0000000000147947 */ /* 0x000fec0003800000 */
.L_x_368:
[----:B------:R-:W-:Y:S01]  /*1630*/  LOP3.LUT R0, R0, 0x80000000, R3, 0x48, !PT ;  /* 0x8000000000007812 */ /* 0x000fe200078e4803 */
[----:B------:R-:W-:Y:S06]  /*1640*/  BRA `(.L_x_374) ;  /* 0x00000000000c7947 */ /* 0x000fec0003800000 */
.L_x_367:
[----:B------:R-:W0:Y:S01]  /*1650*/  MUFU.RSQ R0, -QNAN ;  /* 0xffc0000000007908 */ /* 0x000e220000001400 */
[----:B------:R-:W-:Y:S05]  /*1660*/  BRA `(.L_x_374) ;  /* 0x0000000000047947 */ /* 0x000fea0003800000 */
.L_x_366:
[----:B------:R-:W-:-:S07]  /*1670*/  FADD.FTZ R0, R3, R0 ;  /* 0x0000000003007221 */ /* 0x000fce0000010000 */
.L_x_374:
[----:B------:R-:W-:Y:S05]  /*1680*/  BSYNC.RECONVERGENT B1 ;  /* 0x0000000000017941 */ /* 0x000fea0003800200 */
.L_x_364:
[----:B------:R-:W-:-:S04]  /*1690*/  HFMA2 R7, -RZ, RZ, 0, 0 ;  /* 0x00000000ff077431 */ /* 0x000fc800000001ff */
[----:B0-----:R-:W-:Y:S05]  /*16a0*/  RET.REL.NODEC R6 `(_Z6divVXZPPfS0_S0_S0_S0_S0_S0_S0_ii) ;  /* 0xffffffe806547950 */ /* 0x001fea0003c3ffff */
.L_x_375:
        /* <DEDUP_REMOVED lines=13> */
.L_x_474:


//--------------------- .text._Z5divVYPPfS0_S0_S0_S0_ii --------------------------
	.section	.text._Z5divVYPPfS0_S0_S0_S0_ii,"ax",@progbits
	.align	128
        .global         _Z5divVYPPfS0_S0_S0_S0_ii
        .type           _Z5divVYPPfS0_S0_S0_S0_ii,@function
        .size           _Z5divVYPPfS0_S0_S0_S0_ii,(.L_x_475 - _Z5divVYPPfS0_S0_S0_S0_ii)
        .other          _Z5divVYPPfS0_S0_S0_S0_ii,@"STO_CUDA_ENTRY STV_DEFAULT"
_Z5divVYPPfS0_S0_S0_S0_ii:
.text._Z5divVYPPfS0_S0_S0_S0_ii:
[----:B------:R-:W-:Y:S01]  /*0000*/  LDC R1, c[0x0][0x37c] ;  /* 0x0000df00ff017b82 */ /* 0x000fe20000000800 */
[----:B------:R-:W0:Y:S01]  /*0010*/  S2R R7, SR_CTAID.X ;  /* 0x0000000000077919 */ /* 0x000e220000002500 */
[----:B------:R-:W1:Y:S06]  /*0020*/  LDCU UR4, c[0x0][0x3a8] ;  /* 0x00007500ff0477ac */ /* 0x000e6c0008000800 */
[----:B------:R-:W2:Y:S01]  /*0030*/  LDC.64 R4, c[0x0][0x390] ;  /* 0x0000e400ff047b82 */ /* 0x000ea20000000a00 */
[----:B------:R-:W3:Y:S01]  /*0040*/  S2R R2, SR_CTAID.Y ;  /* 0x0000000000027919 */ /* 0x000ee20000002600 */
[----:B------:R-:W3:Y:S01]  /*0050*/  LDCU UR5, c[0x0][0x360] ;  /* 0x00006c00ff0577ac */ /* 0x000ee20008000800 */
[----:B------:R-:W4:Y:S01]  /*0060*/  S2R R6, SR_TID.X ;  /* 0x0000000000067919 */ /* 0x000f220000002100 */
[----:B------:R-:W0:Y:S01]  /*0070*/  LDCU.64 UR6, c[0x0][0x358] ;  /* 0x00006b00ff0677ac */ /* 0x000e220008000a00 */
[----:B-1----:R-:W-:-:S06]  /*0080*/  UIADD3 UR4, UPT, UPT, UR4, -0x2, URZ ;  /* 0xfffffffe04047890 */ /* 0x002fcc000fffe0ff */
[----:B0-----:R-:W-:-:S04]  /*0090*/  ISETP.GE.AND P0, PT, R7, UR4, PT ;  /* 0x0000000407007c0c */ /* 0x001fc8000bf06270 */
[----:B------:R-:W-:Y:S01]  /*00a0*/  ISETP.EQ.OR P0, PT, R7, RZ, P0 ;  /* 0x000000ff0700720c */ /* 0x000fe20000702670 */
[----:B---3--:R-:W-:-:S04]  /*00b0*/  IMAD R2, R2, UR5, R7 ;  /* 0x0000000502027c24 */ /* 0x008fc8000f8e0207 */
[----:B--2---:R-:W-:-:S08]  /*00c0*/  IMAD.WIDE R4, R2, 0x8, R4 ;  /* 0x0000000802047825 */ /* 0x004fd000078e0204 */
        /* <DEDUP_REMOVED lines=22> */
[----:B------:R0:W4:Y:S01]  /*0230*/  LDG.E R9, desc[UR6][R8.64] ;  /* 0x0000000608097981 */ /* 0x000122000c1e1900 */
        /* <DEDUP_REMOVED lines=14> */
[----:B------:R-:W-:-:S07]  /*0320*/  MOV R12, 0x340 ;  /* 0x00000340000c7802 */ /* 0x000fce0000000f00 */
[----:B------:R-:W-:Y:S05]  /*0330*/  CALL.REL.NOINC `($__internal_23_$__cuda_sm3x_div_rn_noftz_f32_slowpath) ;  /* 0x00000004009c7944 */ /* 0x000fea0003c00000 */
[----:B------:R-:W-:-:S07]  /*0340*/  MOV R8, R0 ;  /* 0x0000000000087202 */ /* 0x000fce0000000f00 */
.L_x_378:
[----:B------:R-:W-:Y:S05]  /*0350*/  BSYNC.RECONVERGENT B0 ;  /* 0x0000000000007941 */ /* 0x000fea0003800200 */
.L_x_377:
        /* <DEDUP_REMOVED lines=17> */
[----:B------:R-:W-:-:S07]  /*0470*/  MOV R12, 0x490 ;  /* 0x00000490000c7802 */ /* 0x000fce0000000f00 */
[----:B------:R-:W-:Y:S05]  /*0480*/  CALL.REL.NOINC `($__internal_23_$__cuda_sm3x_div_rn_noftz_f32_slowpath) ;  /* 0x0000000400487944 */ /* 0x000fea0003c00000 */
[----:B------:R-:W-:-:S07]  /*0490*/  MOV R9, R0 ;  /* 0x0000000000097202 */ /* 0x000fce0000000f00 */
.L_x_380:
[----:B------:R-:W-:Y:S05]  /*04a0*/  BSYNC.RECONVERGENT B0 ;  /* 0x0000000000007941 */ /* 0x000fea0003800200 */
.L_x_379:
[----:B------:R-:W0:Y:S02]  /*04b0*/  LDC.64 R10, c[0x0][0x380] ;  /* 0x0000e000ff0a7b82 */ /* 0x000e240000000a00 */
[----:B0-----:R-:W-:-:S06]  /*04c0*/  IMAD.WIDE R10, R2, 0x8, R10 ;  /* 0x00000008020a7825 */ /* 0x001fcc00078e020a */
[----:B------:R-:W2:Y:S01]  /*04d0*/  LDG.E.64 R10, desc[UR6][R10.64] ;  /* 0x000000060a0a7981 */ /* 0x000ea2000c1e1b00 */
[----:B------:R-:W-:Y:S01]  /*04e0*/  FADD R3, -R9, R8 ;  /* 0x0000000809037221 */ /* 0x000fe20000000100 */
[----:B--2---:R-:W-:-:S05]  /*04f0*/  IMAD.WIDE.U32 R8, R6, 0x4, R10 ;  /* 0x0000000406087825 */ /* 0x004fca00078e000a */
[----:B------:R0:W-:Y:S01]  /*0500*/  STG.E desc[UR6][R8.64], R3 ;  /* 0x0000000308007986 */ /* 0x0001e2000c101906 */
[----:B------:R-:W-:Y:S05]  /*0510*/  BRA `(.L_x_381) ;  /* 0x0000000000147947 */ /* 0x000fea0003800000 */
.L_x_376:
[----:B------:R-:W0:Y:S02]  /*0520*/  LDC.64 R8, c[0x0][0x380] ;  /* 0x0000e000ff087b82 */ /* 0x000e240000000a00 */
[----:B0-----:R-:W-:-:S05]  /*0530*/  IMAD.WIDE R10, R2, 0x8, R8 ;  /* 0x00000008020a7825 */ /* 0x001fca00078e0208 */
[----:B------:R-:W2:Y:S02]  /*0540*/  LDG.E.64 R8, desc[UR6][R10.64] ;  /* 0x000000060a087981 */ /* 0x000ea4000c1e1b00 */
[----:B--2---:R-:W-:-:S05]  /*0550*/  IMAD.WIDE.U32 R8, R6, 0x4, R8 ;  /* 0x0000000406087825 */ /* 0x004fca00078e0008 */
[----:B------:R1:W-:Y:S02]  /*0560*/  STG.E desc[UR6][R8.64], RZ ;  /* 0x000000ff08007986 */ /* 0x0003e4000c101906 */
.L_x_381:
[----:B------:R-:W2:Y:S02]  /*0570*/  LDCU UR4, c[0x0][0x3ac] ;  /* 0x00007580ff0477ac */ /* 0x000ea40008000800 */
[----:B--2---:R-:W-:-:S06]  /*0580*/  UIADD3 UR4, UPT, UPT, UR4, -0x2, URZ ;  /* 0xfffffffe04047890 */ /* 0x004fcc000fffe0ff */
[----:B------:R-:W-:-:S04]  /*0590*/  ISETP.GE.AND P0, PT, R6, UR4, PT ;  /* 0x0000000406007c0c */ /* 0x000fc8000bf06270 */
[----:B------:R-:W-:-:S13]  /*05a0*/  ISETP.EQ.OR P0, PT, R6, RZ, P0 ;  /* 0x000000ff0600720c */ /* 0x000fda0000702670 */
[----:B------:R-:W-:Y:S05]  /*05b0*/  @P0 BRA `(.L_x_382) ;  /* 0x0000000000e40947 */ /* 0x000fea0003800000 */
[----:B------:R-:W2:Y:S01]  /*05c0*/  LDC.64 R12, c[0x0][0x3a0] ;  /* 0x0000e800ff0c7b82 */ /* 0x000ea20000000a00 */
[----:B------:R-:W0:Y:S01]  /*05d0*/  LDG.E.64 R4, desc[UR6][R4.64] ;  /* 0x0000000604047981 */ /* 0x000e22000c1e1b00 */
[----:B--2---:R-:W-:-:S06]  /*05e0*/  IMAD.WIDE.U32 R12, R7, 0x8, R12 ;  /* 0x00000008070c7825 */ /* 0x004fcc00078e000c */
[----:B------:R-:W2:Y:S01]  /*05f0*/  LDG.E.64 R12, desc[UR6][R12.64] ;  /* 0x000000060c0c7981 */ /* 0x000ea2000c1e1b00 */
[C---:B------:R-:W-:Y:S01]  /*0600*/  IADD3 R11, PT, PT, R6.reuse, -0x1, RZ ;  /* 0xffffffff060b7810 */ /* 0x040fe20007ffe0ff */
[----:B01----:R-:W-:-:S05]  /*0610*/  IMAD.WIDE.U32 R8, R6, 0x4, R4 ;  /* 0x0000000406087825 */ /* 0x003fca00078e0004 */
[----:B------:R-:W3:Y:S04]  /*0620*/  LDG.E R7, desc[UR6][R8.64+0x4] ;  /* 0x0000040608077981 */ /* 0x000ee8000c1e1900 */
[----:B------:R-:W3:Y:S01]  /*0630*/  LDG.E R18, desc[UR6][R8.64] ;  /* 0x0000000608127981 */ /* 0x000ee2000c1e1900 */
[----:B--2---:R-:W-:-:S05]  /*0640*/  IMAD.WIDE.U32 R14, R6, 0x4, R12 ;  /* 0x00000004060e7825 */ /* 0x004fca00078e000c */
[----:B------:R-:W2:Y:S04]  /*0650*/  LDG.E R0, desc[UR6][R14.64+0x4] ;  /* 0x000004060e007981 */ /* 0x000ea8000c1e1900 */
[----:B------:R-:W2:Y:S01]  /*0660*/  LDG.E R3, desc[UR6][R14.64] ;  /* 0x000000060e037981 */ /* 0x000ea2000c1e1900 */
[----:B------:R-:W-:-:S03]  /*0670*/  IMAD.WIDE.U32 R16, R11, 0x4, R12 ;  /* 0x000000040b107825 */ /* 0x000fc600078e000c */
[----:B------:R-:W4:Y:S04]  /*0680*/  LDG.E R10, desc[UR6][R14.64+0x8] ;  /* 0x000008060e0a7981 */ /* 0x000f28000c1e1900 */
[----:B------:R-:W4:Y:S01]  /*0690*/  LDG.E R17, desc[UR6][R16.64] ;  /* 0x0000000610117981 */ /* 0x000f22000c1e1900 */
[----:B------:R-:W-:Y:S01]  /*06a0*/  BSSY.RECONVERGENT B0, `(.L_x_383) ;  /* 0x0000011000007945 */ /* 0x000fe20003800200 */
[----:B--2---:R-:W-:-:S04]  /*06b0*/  FADD R0, R0, -R3 ;  /* 0x8000000300007221 */ /* 0x004fc80000000000 */
[----:B------:R-:W-:-:S04]  /*06c0*/  FMUL R3, R0, 8 ;  /* 0x4100000000037820 */ /* 0x000fc80000400000 */
[----:B------:R-:W0:Y:S01]  /*06d0*/  MUFU.RCP R12, R3 ;  /* 0x00000003000c7308 */ /* 0x000e220000001000 */
[----:B---3--:R-:W-:-:S04]  /*06e0*/  FADD R0, R7, -R18 ;  /* 0x8000001207007221 */ /* 0x008fc80000000000 */
[----:B------:R-:W-:-:S04]  /*06f0*/  FMUL R0, R0, 9 ;  /* 0x4110000000007820 */ /* 0x000fc80000400000 */
        /* <DEDUP_REMOVED lines=8> */
[----:B------:R-:W-:-:S07]  /*0780*/  MOV R12, 0x7a0 ;  /* 0x000007a0000c7802 */ /* 0x000fce0000000f00 */
[----:B------:R-:W-:Y:S05]  /*0790*/  CALL.REL.NOINC `($__internal_23_$__cuda_sm3x_div_rn_noftz_f32_slowpath) ;  /* 0x0000000000847944 */ /* 0x000fea0003c00000 */
[----:B------:R-:W-:-:S07]  /*07a0*/  MOV R7, R0 ;  /* 0x0000000000077202 */ /* 0x000fce0000000f00 */
.L_x_384:
[----:B------:R-:W-:Y:S05]  /*07b0*/  BSYNC.RECONVERGENT B0 ;  /* 0x0000000000007941 */ /* 0x000fea0003800200 */
.L_x_383:
        /* <DEDUP_REMOVED lines=17> */
.L_x_386:
[----:B------:R-:W-:Y:S05]  /*08d0*/  BSYNC.RECONVERGENT B0 ;  /* 0x0000000000007941 */ /* 0x000fea0003800200 */
.L_x_385:
[----:B------:R-:W0:Y:S02]  /*08e0*/  LDC.64 R4, c[0x0][0x388] ;  /* 0x0000e200ff047b82 */ /* 0x000e240000000a00 */
[----:B0-----:R-:W-:-:S06]  /*08f0*/  IMAD.WIDE R2, R2, 0x8, R4 ;  /* 0x0000000802027825 */ /* 0x001fcc00078e0204 */
[----:B------:R-:W2:Y:S01]  /*0900*/  LDG.E.64 R2, desc[UR6][R2.64] ;  /* 0x0000000602027981 */ /* 0x000ea2000c1e1b00 */
[----:B------:R-:W-:Y:S01]  /*0910*/  FADD R5, -R10, R7 ;  /* 0x000000070a057221 */ /* 0x000fe20000000100 */
[----:B--2---:R-:W-:-:S05]  /*0920*/  IMAD.WIDE.U32 R6, R6, 0x4, R2 ;  /* 0x0000000406067825 */ /* 0x004fca00078e0002 */
[----:B------:R-:W-:Y:S01]  /*0930*/  STG.E desc[UR6][R6.64], R5 ;  /* 0x0000000506007986 */ /* 0x000fe2000c101906 */
[----:B------:R-:W-:Y:S05]  /*0940*/  EXIT ;  /* 0x000000000000794d */ /* 0x000fea0003800000 */
.L_x_382:
[----:B------:R-:W2:Y:S02]  /*0950*/  LDC.64 R4, c[0x0][0x388] ;  /* 0x0000e200ff047b82 */ /* 0x000ea40000000a00 */
[----:B--2---:R-:W-:-:S05]  /*0960*/  IMAD.WIDE R4, R2, 0x8, R4 ;  /* 0x0000000802047825 */ /* 0x004fca00078e0204 */
[----:B0-----:R-:W2:Y:S02]  /*0970*/  LDG.E.64 R2, desc[UR6][R4.64] ;  /* 0x0000000604027981 */ /* 0x001ea4000c1e1b00 */
[----:B--2---:R-:W-:-:S05]  /*0980*/  IMAD.WIDE.U32 R2, R6, 0x4, R2 ;  /* 0x0000000406027825 */ /* 0x004fca00078e0002 */
[----:B------:R-:W-:Y:S01]  /*0990*/  STG.E desc[UR6][R2.64], RZ ;  /* 0x000000ff02007986 */ /* 0x000fe2000c101906 */
[----:B------:R-:W-:Y:S05]  /*09a0*/  EXIT ;  /* 0x000000000000794d */ /* 0x000fea0003800000 */
        .weak           $__internal_23_$__cuda_sm3x_div_rn_noftz_f32_slowpath
        .type           $__internal_23_$__cuda_sm3x_div_rn_noftz_f32_slowpath,@function
        .size           $__internal_23_$__cuda_sm3x_div_rn_noftz_f32_slowpath,(.L_x_475 - $__internal_23_$__cuda_sm3x_div_rn_noftz_f32_slowpath)
$__internal_23_$__cuda_sm3x_div_rn_noftz_f32_slowpath:
        /* <DEDUP_REMOVED lines=34> */
.L_x_388:
[----:B------:R-:W-:Y:S01]  /*0bd0*/  LEA R16, R13, 0xc0800000, 0x17 ;  /* 0xc08000000d107811 */ /* 0x000fe200078eb8ff */
[----:B------:R-:W-:Y:S01]  /*0be0*/  BSSY.RECONVERGENT B2, `(.L_x_393) ;  /* 0x0000036000027945 */ /* 0x000fe20003800200 */
        /* <DEDUP_REMOVED lines=29> */
[C---:B------:R-:W-:Y:S02]  /*0dc0*/  ISETP.NE.AND P1, PT, R18.reuse, RZ, PT ;  /* 0x000000ff1200720c */ /* 0x040fe40003f25270 */
        /* <DEDUP_REMOVED lines=19> */
.L_x_395:
[----:B------:R-:W-:-:S04]  /*0f00*/  LOP3.LUT R0, R0, 0x80000000, RZ, 0xc0, !PT ;  /* 0x8000000000007812 */ /* 0x000fc800078ec0ff */
[----:B------:R-:W-:Y:S01]  /*0f10*/  LOP3.LUT R0, R0, 0x7f800000, RZ, 0xfc, !PT ;  /* 0x7f80000000007812 */ /* 0x000fe200078efcff */
[----:B------:R-:W-:Y:S06]  /*0f20*/  BRA `(.L_x_396) ;  /* 0x0000000000047947 */ /* 0x000fec0003800000 */
.L_x_394:
[----:B------:R-:W-:-:S07]  /*0f30*/  LEA R0, R17, R0, 0x17 ;  /* 0x0000000011007211 */ /* 0x000fce00078eb8ff */
.L_x_396:
[----:B------:R-:W-:Y:S05]  /*0f40*/  BSYNC.RECONVERGENT B2 ;  /* 0x0000000000027941 */ /* 0x000fea0003800200 */
.L_x_393:
[----:B------:R-:W-:Y:S05]  /*0f50*/  BRA `(.L_x_397) ;  /* 0x0000000000207947 */ /* 0x000fea0003800000 */
.L_x_392:
[----:B------:R-:W-:-:S04]  /*0f60*/  LOP3.LUT R0, R3, 0x80000000, R0, 0x48, !PT ;  /* 0x8000000003007812 */ /* 0x000fc800078e4800 */
[----:B------:R-:W-:Y:S01]  /*0f70*/  LOP3.LUT R0, R0, 0x7f800000, RZ, 0xfc, !PT ;  /* 0x7f80000000007812 */ /* 0x000fe200078efcff */
[----:B------:R-:W-:Y:S06]  /*0f80*/  BRA `(.L_x_397) ;  /* 0x0000000000147947 */ /* 0x000fec0003800000 */
.L_x_391:
[----:B------:R-:W-:Y:S01]  /*0f90*/  LOP3.LUT R0, R3, 0x80000000, R0, 0x48, !PT ;  /* 0x8000000003007812 */ /* 0x000fe200078e4800 */
[----:B------:R-:W-:Y:S06]  /*0fa0*/  BRA `(.L_x_397) ;  /* 0x00000000000c7947 */ /* 0x000fec0003800000 */
.L_x_390:
[----:B------:R-:W0:Y:S01]  /*0fb0*/  MUFU.RSQ R0, -QNAN ;  /* 0xffc0000000007908 */ /* 0x000e220000001400 */
[----:B------:R-:W-:Y:S05]  /*0fc0*/  BRA `(.L_x_397) ;  /* 0x0000000000047947 */ /* 0x000fea0003800000 */
.L_x_389:
[----:B------:R-:W-:-:S07]  /*0fd0*/  FADD.FTZ R0, R0, R3 ;  /* 0x0000000300007221 */ /* 0x000fce0000010000 */
.L_x_397:
[----:B------:R-:W-:Y:S05]  /*0fe0*/  BSYNC.RECONVERGENT B1 ;  /* 0x0000000000017941 */ /* 0x000fea0003800200 */
.L_x_387:
[----:B------:R-:W-:-:S04]  /*0ff0*/  HFMA2 R13, -RZ, RZ, 0, 0 ;  /* 0x00000000ff0d7431 */ /* 0x000fc800000001ff */
[----:B0-----:R-:W-:Y:S05]  /*1000*/  RET.REL.NODEC R12 `(_Z5divVYPPfS0_S0_S0_S0_ii) ;  /* 0xffffffec0cfc7950 */ /* 0x001fea0003c3ffff */
.L_x_398:
        /* <DEDUP_REMOVED lines=15> */
.L_x_475:


//--------------------- .text._Z6divSXZPPfS0_S0_S0_S0_S0_S0_ii --------------------------
	.section	.text._Z6divSXZPPfS0_S0_S0_S0_S0_S0_ii,"ax",@progbits
	.align	128
        .global         _Z6divSXZPPfS0_S0_S0_S0_S0_S0_ii
        .type           _Z6divSXZPPfS0_S0_S0_S0_S0_S0_ii,@function
        .size           _Z6divSXZPPfS0_S0_S0_S0_S0_S0_ii,(.L_x_476 - _Z6divSXZPPfS0_S0_S0_S0_S0_S0_ii)
        .other          _Z6divSXZPPfS0_S0_S0_S0_S0_S0_ii,@"STO_CUDA_ENTRY STV_DEFAULT"
_Z6divSXZPPfS0_S0_S0_S0_S0_S0_ii:
.text._Z6divSXZPPfS0_S0_S0_S0_S0_S0_ii:
[----:B------:R-:W-:Y:S01]  /*0000*/  LDC R1, c[0x0][0x37c] ;  /* 0x0000df00ff017b82 */ /* 0x000fe20000000800 */
[----:B------:R-:W0:Y:S07]  /*0010*/  S2R R6, SR_CTAID.X ;  /* 0x0000000000067919 */ /* 0x000e2e0000002500 */
[----:B------:R-:W1:Y:S01]  /*0020*/  LDC R3, c[0x0][0x3b8] ;  /* 0x0000ee00ff037b82 */ /* 0x000e620000000800 */
[----:B------:R-:W2:Y:S01]  /*0030*/  LDCU UR4, c[0x0][0x360] ;  /* 0x00006c00ff0477ac */ /* 0x000ea20008000800 */
[----:B------:R-:W2:Y:S01]  /*0040*/  S2R R5, SR_CTAID.Y ;  /* 0x0000000000057919 */ /* 0x000ea20000002600 */
[----:B------:R-:W3:Y:S01]  /*0050*/  LDCU.64 UR6, c[0x0][0x358] ;  /* 0x00006b00ff0677ac */ /* 0x000ee20008000a00 */
[----:B------:R-:W4:Y:S01]  /*0060*/  S2R R4, SR_TID.X ;  /* 0x0000000000047919 */ /* 0x000f220000002100 */
[----:B-1----:R-:W-:-:S04]  /*0070*/  IADD3 R3, PT, PT, R3, -0x2, RZ ;  /* 0xfffffffe03037810 */ /* 0x002fc80007ffe0ff */
[----:B0-----:R-:W-:-:S04]  /*0080*/  ISETP.GE.AND P0, PT, R6, R3, PT ;  /* 0x000000030600720c */ /* 0x001fc80003f06270 */
[----:B------:R-:W-:Y:S01]  /*0090*/  ISETP.LT.U32.OR P0, PT, R6, 0x2, P0 ;  /* 0x000000020600780c */ /* 0x000fe20000701470 */
[----:B--2---:R-:W-:-:S12]  /*00a0*/  IMAD R5, R5, UR4, R6 ;  /* 0x0000000405057c24 */ /* 0x004fd8000f8e0206 */
[----:B---34-:R-:W-:Y:S05]  /*00b0*/  @P0 BRA `(.L_x_399) ;  /* 0x0000000400f00947 */ /* 0x018fea0003800000 */
[----:B------:R-:W0:Y:S01]  /*00c0*/  LDC.64 R8, c[0x0][0x3a8] ;  /* 0x0000ea00ff087b82 */ /* 0x000e220000000a00 */
[----:B------:R-:W-:-:S07]  /*00d0*/  IADD3 R21, PT, PT, R6, -0x1, RZ ;  /* 0xffffffff06157810 */ /* 0x000fce0007ffe0ff */
[----:B------:R-:W1:Y:S01]  /*00e0*/  LDC.64 R14, c[0x0][0x390] ;  /* 0x0000e400ff0e7b82 */ /* 0x000e620000000a00 */
[----:B0-----:R-:W-:-:S04]  /*00f0*/  IMAD.WIDE.U32 R20, R21, 0x8, R8 ;  /* 0x0000000815147825 */ /* 0x001fc800078e0008 */
[C---:B------:R-:W-:Y:S02]  /*0100*/  IMAD.WIDE.U32 R18, R6.reuse, 0x8, R8 ;  /* 0x0000000806127825 */ /* 0x040fe400078e0008 */
[----:B------:R-:W2:Y:S04]  /*0110*/  LDG.E.64 R20, desc[UR6][R20.64] ;  /* 0x0000000614147981 */ /* 0x000ea8000c1e1b00 */
[----:B------:R-:W3:Y:S01]  /*0120*/  LDG.E.64 R16, desc[UR6][R18.64] ;  /* 0x0000000612107981 */ /* 0x000ee2000c1e1b00 */
[----:B-1----:R-:W-:Y:S01]  /*0130*/  IMAD.WIDE R14, R5, 0x8, R14 ;  /* 0x00000008050e7825 */ /* 0x002fe200078e020e */
[----:B------:R-:W-:Y:S02]  /*0140*/  IADD3 R7, PT, PT, R6, -0x2, RZ ;  /* 0xfffffffe06077810 */ /* 0x000fe40007ffe0ff */
[----:B------:R-:W4:Y:S04]  /*0150*/  LDG.E.64 R10, desc[UR6][R18.64+0x8] ;  /* 0x00000806120a7981 */ /* 0x000f28000c1e1b00 */
[----:B------:R-:W5:Y:S04]  /*0160*/  LDG.E.64 R12, desc[UR6][R14.64] ;  /* 0x000000060e0c7981 */ /* 0x000f68000c1e1b00 */
[----:B------:R-:W4:Y:S01]  /*0170*/  LDG.E.64 R2, desc[UR6][R14.64+-0x8] ;  /* 0xfffff8060e027981 */ /* 0x000f22000c1e1b00 */
[----:B------:R-:W-:-:S06]  /*0180*/  IMAD.WIDE.U32 R8, R7, 0x8, R8 ;  /* 0x0000000807087825 */ /* 0x000fcc00078e0008 */
[----:B------:R-:W4:Y:S01]  /*0190*/  LDG.E.64 R8, desc[UR6][R8.64] ;  /* 0x0000000608087981 */ /* 0x000f22000c1e1b00 */
[----:B--2---:R-:W-:-:S04]  /*01a0*/  IMAD.WIDE.U32 R22, R4, 0x4, R20 ;  /* 0x0000000404167825 */ /* 0x004fc800078e0014 */
[C---:B---3--:R-:W-:Y:S02]  /*01b0*/  IMAD.WIDE.U32 R16, R4.reuse, 0x4, R16 ;  /* 0x0000000404107825 */ /* 0x048fe400078e0010 */
[----:B------:R-:W2:Y:S04]  /*01c0*/  LDG.E R23, desc[UR6][R22.64] ;  /* 0x0000000616177981 */ /* 0x000ea8000c1e1900 */
[----:B------:R-:W2:Y:S01]  /*01d0*/  LDG.E R16, desc[UR6][R16.64] ;  /* 0x0000000610107981 */ /* 0x000ea2000c1e1900 */
[----:B-----5:R-:W-:-:S04]  /*01e0*/  IMAD.WIDE.U32 R20, R4, 0x4, R12 ;  /* 0x0000000404147825 */ /* 0x020fc800078e000c */
[C---:B----4-:R-:W-:Y:S02]  /*01f0*/  IMAD.WIDE.U32 R24, R4.reuse, 0x4, R2 ;  /* 0x0000000404187825 */ /* 0x050fe400078e0002 */
        /* <DEDUP_REMOVED lines=22> */
[----:B------:R-:W-:Y:S05]  /*0360*/  CALL.REL.NOINC `($__internal_24_$__cuda_sm3x_div_rn_noftz_f32_slowpath) ;  /* 0x0000000c00487944 */ /* 0x000fea0003c00000 */
[----:B------:R-:W-:-:S07]  /*0370*/  MOV R11, R0 ;  /* 0x00000000000b7202 */ /* 0x000fce0000000f00 */
.L_x_401:
[----:B------:R-:W-:Y:S05]  /*0380*/  BSYNC.RECONVERGENT B0 ;  /* 0x0000000000007941 */ /* 0x000fea0003800200 */
.L_x_400:
        /* <DEDUP_REMOVED lines=19> */
[----:B------:R-:W-:Y:S05]  /*04c0*/  CALL.REL.NOINC `($__internal_24_$__cuda_sm3x_div_rn_noftz_f32_slowpath) ;  /* 0x0000000800f07944 */ /* 0x000fea0003c00000 */
.L_x_403:
[----:B------:R-:W-:Y:S05]  /*04d0*/  BSYNC.RECONVERGENT B0 ;  /* 0x0000000000007941 */ /* 0x000fea0003800200 */
.L_x_402:
[----:B------:R-:W0:Y:S08]  /*04e0*/  LDC.64 R2, c[0x0][0x380] ;  /* 0x0000e000ff027b82 */ /* 0x000e300000000a00 */
[----:B------:R-:W1:Y:S01]  /*04f0*/  LDC.64 R14, c[0x0][0x3a0] ;  /* 0x0000e800ff0e7b82 */ /* 0x000e620000000a00 */
[----:B0-----:R-:W-:-:S06]  /*0500*/  IMAD.WIDE R2, R5, 0x8, R2 ;  /* 0x0000000805027825 */ /* 0x001fcc00078e0202 */
[----:B------:R-:W2:Y:S01]  /*0510*/  LDG.E.64 R2, desc[UR6][R2.64] ;  /* 0x0000000602027981 */ /* 0x000ea2000c1e1b00 */
[----:B------:R-:W-:Y:S01]  /*0520*/  FADD R11, -R0, R11 ;  /* 0x0000000b000b7221 */ /* 0x000fe20000000100 */
[----:B-1----:R-:W-:-:S04]  /*0530*/  IMAD.WIDE R14, R5, 0x8, R14 ;  /* 0x00000008050e7825 */ /* 0x002fc800078e020e */
        /* <DEDUP_REMOVED lines=20> */
[----:B------:R-:W-:Y:S02]  /*0680*/  MOV R0, R7 ;  /* 0x0000000700007202 */ /* 0x000fe40000000f00 */
[----:B------:R-:W-:-:S07]  /*0690*/  MOV R2, 0x6b0 ;  /* 0x000006b000027802 */ /* 0x000fce0000000f00 */
[----:B------:R-:W-:Y:S05]  /*06a0*/  CALL.REL.NOINC `($__internal_24_$__cuda_sm3x_div_rn_noftz_f32_slowpath) ;  /* 0x0000000800787944 */ /* 0x000fea0003c00000 */
[----:B------:R-:W-:-:S07]  /*06b0*/  MOV R11, R0 ;  /* 0x00000000000b7202 */ /* 0x000fce0000000f00 */
.L_x_405:
[----:B------:R-:W-:Y:S05]  /*06c0*/  BSYNC.RECONVERGENT B0 ;  /* 0x0000000000007941 */ /* 0x000fea0003800200 */
.L_x_404:
        /* <DEDUP_REMOVED lines=19> */
.L_x_407:
[----:B------:R-:W-:Y:S05]  /*0800*/  BSYNC.RECONVERGENT B0 ;  /* 0x0000000000007941 */ /* 0x000fea0003800200 */
.L_x_406:
[----:B------:R-:W0:Y:S02]  /*0810*/  LDC.64 R2, c[0x0][0x388] ;  /* 0x0000e200ff027b82 */ /* 0x000e240000000a00 */
[----:B0-----:R-:W-:-:S06]  /*0820*/  IMAD.WIDE R2, R5, 0x8, R2 ;  /* 0x0000000805027825 */ /* 0x001fcc00078e0202 */
[----:B------:R-:W2:Y:S01]  /*0830*/  LDG.E.64 R2, desc[UR6][R2.64] ;  /* 0x0000000602027981 */ /* 0x000ea2000c1e1b00 */
[----:B------:R-:W-:Y:S01]  /*0840*/  FADD R11, -R0, R11 ;  /* 0x0000000b000b7221 */ /* 0x000fe20000000100 */
[----:B--2---:R-:W-:-:S05]  /*0850*/  IMAD.WIDE.U32 R8, R4, 0x4, R2 ;  /* 0x0000000404087825 */ /* 0x004fca00078e0002 */
[----:B------:R0:W-:Y:S01]  /*0860*/  STG.E desc[UR6][R8.64], R11 ;  /* 0x0000000b08007986 */ /* 0x0001e2000c101906 */
[----:B------:R-:W-:Y:S05]  /*0870*/  BRA `(.L_x_408) ;  /* 0x0000000000287947 */ /* 0x000fea0003800000 */
.L_x_399:
        /* <DEDUP_REMOVED lines=10> */
.L_x_408:
[----:B------:R-:W2:Y:S02]  /*0920*/  LDCU UR4, c[0x0][0x3bc] ;  /* 0x00007780ff0477ac */ /* 0x000ea40008000800 */
[----:B--2---:R-:W-:-:S06]  /*0930*/  UIADD3 UR4, UPT, UPT, UR4, -0x2, URZ ;  /* 0xfffffffe04047890 */ /* 0x004fcc000fffe0ff */
[----:B------:R-:W-:-:S04]  /*0940*/  ISETP.GE.AND P0, PT, R4, UR4, PT ;  /* 0x0000000404007c0c */ /* 0x000fc8000bf06270 */
[----:B------:R-:W-:-:S13]  /*0950*/  ISETP.LT.U32.OR P0, PT, R4, 0x2, P0 ;  /* 0x000000020400780c */ /* 0x000fda0000701470 */
[----:B------:R-:W-:Y:S05]  /*0960*/  @P0 EXIT ;  /* 0x000000000000094d */ /* 0x000fea0003800000 */
[----:B-1----:R-:W1:Y:S08]  /*0970*/  LDC.64 R2, c[0x0][0x3b0] ;  /* 0x0000ec00ff027b82 */ /* 0x002e700000000a00 */
[----:B0-----:R-:W0:Y:S01]  /*0980*/  LDC.64 R8, c[0x0][0x3a0] ;  /* 0x0000e800ff087b82 */ /* 0x001e220000000a00 */
[----:B-1----:R-:W-:-:S06]  /*0990*/  IMAD.WIDE.U32 R2, R6, 0x8, R2 ;  /* 0x0000000806027825 */ /* 0x002fcc00078e0002 */
[----:B------:R-:W2:Y:S01]  /*09a0*/  LDG.E.64 R2, desc[UR6][R2.64] ;  /* 0x0000000602027981 */ /* 0x000ea2000c1e1b00 */
[----:B0-----:R-:W-:-:S06]  /*09b0*/  IMAD.WIDE R14, R5, 0x8, R8 ;  /* 0x00000008050e7825 */ /* 0x001fcc00078e0208 */
[----:B------:R-:W3:Y:S01]  /*09c0*/  LDG.E.64 R14, desc[UR6][R14.64] ;  /* 0x000000060e0e7981 */ /* 0x000ee2000c1e1b00 */
[C---:B------:R-:W-:Y:S02]  /*09d0*/  IADD3 R17, PT, PT, R4.reuse, -0x1, RZ ;  /* 0xffffffff04117810 */ /* 0x040fe40007ffe0ff */
[----:B------:R-:W-:-:S03]  /*09e0*/  IADD3 R6, PT, PT, R4, -0x2, RZ ;  /* 0xfffffffe04067810 */ /* 0x000fc60007ffe0ff */
[----:B--2---:R-:W-:-:S04]  /*09f0*/  IMAD.WIDE.U32 R12, R17, 0x4, R2 ;  /* 0x00000004110c7825 */ /* 0x004fc800078e0002 */
[----:B------:R-:W-:Y:S02]  /*0a00*/  IMAD.WIDE.U32 R8, R4, 0x4, R2 ;  /* 0x0000000404087825 */ /* 0x000fe400078e0002 */
[----:B------:R-:W2:Y:S04]  /*0a10*/  LDG.E R13, desc[UR6][R12.64] ;  /* 0x000000060c0d7981 */ /* 0x000ea8000c1e1900 */
[----:B------:R-:W2:Y:S01]  /*0a20*/  LDG.E R0, desc[UR6][R8.64] ;  /* 0x0000000608007981 */ /* 0x000ea2000c1e1900 */
[----:B---3--:R-:W-:-:S04]  /*0a30*/  IMAD.WIDE.U32 R20, R17, 0x4, R14 ;  /* 0x0000000411147825 */ /* 0x008fc800078e000e */
[----:B------:R-:W-:Y:S02]  /*0a40*/  IMAD.WIDE.U32 R10, R4, 0x4, R14 ;  /* 0x00000004040a7825 */ /* 0x000fe400078e000e */
[----:B------:R-:W3:Y:S04]  /*0a50*/  LDG.E R21, desc[UR6][R20.64] ;  /* 0x0000000614157981 */ /* 0x000ee8000c1e1900 */
[----:B------:R-:W3:Y:S01]  /*0a60*/  LDG.E R16, desc[UR6][R10.64] ;  /* 0x000000060a107981 */ /* 0x000ee2000c1e1900 */
        /* <DEDUP_REMOVED lines=10> */
[----:B----4-:R-:W-:Y:S01]  /*0b10*/  FADD R18, R2, -R19 ;  /* 0x8000001302127221 */ /* 0x010fe20000000000 */
        /* <DEDUP_REMOVED lines=8> */
[----:B------:R-:W-:Y:S05]  /*0ba0*/  CALL.REL.NOINC `($__internal_24_$__cuda_sm3x_div_rn_noftz_f32_slowpath) ;  /* 0x0000000400387944 */ /* 0x000fea0003c00000 */
[----:B------:R-:W-:-:S07]  /*0bb0*/  MOV R16, R0 ;  /* 0x0000000000107202 */ /* 0x000fce0000000f00 */
.L_x_410:
[----:B------:R-:W-:Y:S05]  /*0bc0*/  BSYNC.RECONVERGENT B0 ;  /* 0x0000000000007941 */ /* 0x000fea0003800200 */
.L_x_409:
        /* <DEDUP_REMOVED lines=17> */
.L_x_412:
[----:B------:R-:W-:Y:S05]  /*0ce0*/  BSYNC.RECONVERGENT B0 ;  /* 0x0000000000007941 */ /* 0x000fea0003800200 */
.L_x_411:
[----:B------:R-:W0:Y:S08]  /*0cf0*/  LDC.64 R2, c[0x0][0x380] ;  /* 0x0000e000ff027b82 */ /* 0x000e300000000a00 */
[----:B------:R-:W1:Y:S01]  /*0d00*/  LDC.64 R14, c[0x0][0x398] ;  /* 0x0000e600ff0e7b82 */ /* 0x000e620000000a00 */
[----:B0-----:R-:W-:-:S05]  /*0d10*/  IMAD.WIDE R12, R5, 0x8, R2 ;  /* 0x00000008050c7825 */ /* 0x001fca00078e0202 */
[----:B------:R-:W2:Y:S02]  /*0d20*/  LDG.E.64 R2, desc[UR6][R12.64] ;  /* 0x000000060c027981 */ /* 0x000ea4000c1e1b00 */
[----:B--2---:R-:W-:-:S05]  /*0d30*/  IMAD.WIDE.U32 R2, R4, 0x4, R2 ;  /* 0x0000000404027825 */ /* 0x004fca00078e0002 */
[----:B------:R-:W2:Y:S01]  /*0d40*/  LDG.E R9, desc[UR6][R2.64] ;  /* 0x0000000602097981 */ /* 0x000ea2000c1e1900 */
[----:B------:R-:W-:Y:S01]  /*0d50*/  FADD R0, -R0, R16 ;  /* 0x0000001000007221 */ /* 0x000fe20000000100 */
[----:B-1----:R-:W-:-:S04]  /*0d60*/  IMAD.WIDE R14, R5, 0x8, R14 ;  /* 0x00000008050e7825 */ /* 0x002fc800078e020e */
[----:B--2---:R-:W-:-:S05]  /*0d70*/  FADD R19, R0, R9 ;  /* 0x0000000900137221 */ /* 0x004fca0000000000 */
[----:B------:R0:W-:Y:S04]  /*0d80*/  STG.E desc[UR6][R2.64], R19 ;  /* 0x0000001302007986 */ /* 0x0001e8000c101906 */
[----:B------:R-:W2:Y:S01]  /*0d90*/  LDG.E.64 R14, desc[UR6][R14.64] ;  /* 0x000000060e0e7981 */ /* 0x000ea2000c1e1b00 */
[----:B------:R-:W1:Y:S01]  /*0da0*/  MUFU.RCP R16, R7 ;  /* 0x0000000700107308 */ /* 0x000e620000001000 */
[----:B--2---:R-:W-:-:S04]  /*0db0*/  IMAD.WIDE.U32 R8, R17, 0x4, R14 ;  /* 0x0000000411087825 */ /* 0x004fc800078e000e */
[----:B------:R-:W-:Y:S02]  /*0dc0*/  IMAD.WIDE.U32 R10, R4, 0x4, R14 ;  /* 0x00000004040a7825 */ /* 0x000fe400078e000e */
        /* <DEDUP_REMOVED lines=8> */
[----:B0-----:R-:W-:-:S04]  /*0e50*/  FFMA R3, R16, R0, RZ ;  /* 0x0000000010037223 */ /* 0x001fc800000000ff */
[----:B------:R-:W-:-:S04]  /*0e60*/  FFMA R2, -R7, R3, R0 ;  /* 0x0000000307027223 */ /* 0x000fc80000000100 */
[----:B------:R-:W-:Y:S01]  /*0e70*/  FFMA R16, R16, R2, R3 ;  /* 0x0000000210107223 */ /* 0x000fe20000000003 */
[----:B-1----:R-:W-:Y:S06]  /*0e80*/  @!P0 BRA `(.L_x_414) ;  /* 0x0000000000148947 */ /* 0x002fec0003800000 */
[----:B------:R-:W-:Y:S02]  /*0e90*/  MOV R3, R0 ;  /* 0x0000000000037202 */ /* 0x000fe40000000f00 */
[----:B------:R-:W-:Y:S02]  /*0ea0*/  MOV R0, R7 ;  /* 0x0000000700007202 */ /* 0x000fe40000000f00 */
[----:B------:R-:W-:-:S07]  /*0eb0*/  MOV R2, 0xed0 ;  /* 0x00000ed000027802 */ /* 0x000fce0000000f00 */
[----:B------:R-:W-:Y:S05]  /*0ec0*/  CALL.REL.NOINC `($__internal_24_$__cuda_sm3x_div_rn_noftz_f32_slowpath) ;  /* 0x0000000000707944 */ /* 0x000fea0003c00000 */
[----:B------:R-:W-:-:S07]  /*0ed0*/  MOV R16, R0 ;  /* 0x0000000000107202 */ /* 0x000fce0000000f00 */
.L_x_414:
[----:B------:R-:W-:Y:S05]  /*0ee0*/  BSYNC.RECONVERGENT B0 ;  /* 0x0000000000007941 */ /* 0x000fea0003800200 */
.L_x_413:
        /* <DEDUP_REMOVED lines=16> */
.L_x_416:
[----:B------:R-:W-:Y:S05]  /*0ff0*/  BSYNC.RECONVERGENT B0 ;  /* 0x0000000000007941 */ /* 0x000fea0003800200 */
.L_x_415:
[----:B------:R-:W0:Y:S02]  /*1000*/  LDC.64 R2, c[0x0][0x388] ;  /* 0x0000e200ff027b82 */ /* 0x000e240000000a00 */
[----:B0-----:R-:W-:-:S05]  /*1010*/  IMAD.WIDE R6, R5, 0x8, R2 ;  /* 0x0000000805067825 */ /* 0x001fca00078e0202 */
[----:B------:R-:W2:Y:S02]  /*1020*/  LDG.E.64 R2, desc[UR6][R6.64] ;  /* 0x0000000606027981 */ /* 0x000ea4000c1e1b00 */
[----:B--2---:R-:W-:-:S05]  /*1030*/  IMAD.WIDE.U32 R2, R4, 0x4, R2 ;  /* 0x0000000404027825 */ /* 0x004fca00078e0002 */
[----:B------:R-:W2:Y:S01]  /*1040*/  LDG.E R5, desc[UR6][R2.64] ;  /* 0x0000000602057981 */ /* 0x000ea2000c1e1900 */
[----:B------:R-:W-:-:S04]  /*1050*/  FADD R0, -R0, R16 ;  /* 0x0000001000007221 */ /* 0x000fc80000000100 */
[----:B--2---:R-:W-:-:S05]  /*1060*/  FADD R5, R0, R5 ;  /* 0x0000000500057221 */ /* 0x004fca0000000000 */
[----:B------:R-:W-:Y:S01]  /*1070*/  STG.E desc[UR6][R2.64], R5 ;  /* 0x0000000502007986 */ /* 0x000fe2000c101906 */
[----:B------:R-:W-:Y:S05]  /*1080*/  EXIT ;  /* 0x000000000000794d */ /* 0x000fea0003800000 */
        .weak           $__internal_24_$__cuda_sm3x_div_rn_noftz_f32_slowpath
        .type           $__internal_24_$__cuda_sm3x_div_rn_noftz_f32_slowpath,@function
        .size           $__internal_24_$__cuda_sm3x_div_rn_noftz_f32_slowpath,(.L_x_476 - $__internal_24_$__cuda_sm3x_div_rn_noftz_f32_slowpath)
$__internal_24_$__cuda_sm3x_div_rn_noftz_f32_slowpath:
        /* <DEDUP_REMOVED lines=27> */
[----:B------:R-:W-:Y:S02]  /*1240*/  IADD3 R9, PT, PT, R12, -0x1, RZ ;  /* 0xffffffff0c097810 */ /* 0x000fe40007ffe0ff */
[----:B------:R-:W-:Y:S02]  /*1250*/  ISETP.GE.AND P1, PT, R13, RZ, PT ;  /* 0x000000ff0d00720c */ /* 0x000fe40003f26270 */
[----:B------:R-:W-:-:S11]  /*1260*/  ISETP.GE.AND P0, PT, R9, RZ, PT ;  /* 0x000000ff0900720c */ /* 0x000fd60003f06270 */
[----:B------:R-:W-:Y:S02]  /*1270*/  @!P1 FFMA R0, R0, 1.84467440737095516160e+19, RZ ;  /* 0x5f80000000009823 */ /* 0x000fe400000000ff */
[----:B------:R-:W-:Y:S01]  /*1280*/  @P0 MOV R9, RZ ;  /* 0x000000ff00090202 */ /* 0x000fe20000000f00 */
[----:B------:R-:W-:Y:S01]  /*1290*/  @!P0 FFMA R3, R3, 1.84467440737095516160e+19, RZ ;  /* 0x5f80000003038823 */ /* 0x000fe200000000ff */
[----:B------:R-:W-:-:S04]  /*12a0*/  @!P0 MOV R9, 0xffffffc0 ;  /* 0xffffffc000098802 */ /* 0x000fc80000000f00 */
[----:B------:R-:W-:-:S07]  /*12b0*/  @!P1 IADD3 R9, PT, PT, R9, 0x40, RZ ;  /* 0x0000004009099810 */ /* 0x000fce0007ffe0ff */
.L_x_418:
[----:B------:R-:W-:Y:S01]  /*12c0*/  LEA R21, R8, 0xc0800000, 0x17 ;  /* 0xc080000008157811 */ /* 0x000fe200078eb8ff */
[----:B------:R-:W-:Y:S01]  /*12d0*/  BSSY.RECONVERGENT B2, `(.L_x_423) ;  /* 0x0000036000027945 */ /* 0x000fe20003800200 */
[----:B------:R-:W-:Y:S02]  /*12e0*/  IADD3 R12, PT, PT, R12, -0x7f, RZ ;  /* 0xffffff810c0c7810 */ /* 0x000fe40007ffe0ff */
[----:B------:R-:W-:Y:S02]  /*12f0*/  IADD3 R21, PT, PT, -R21, R0, RZ ;  /* 0x0000000015157210 */ /* 0x000fe40007ffe1ff */
[C---:B------:R-:W-:Y:S01]  /*1300*/  IADD3 R8, PT, PT, R12.reuse, 0x7f, -R8 ;  /* 0x0000007f0c087810 */ /* 0x040fe20007ffe808 */
[----:B------:R-:W-:Y:S01]  /*1310*/  IMAD R0, R12, -0x800000, R3 ;  /* 0xff8000000c007824 */ /* 0x000fe200078e0203 */
[----:B------:R-:W0:Y:S01]  /*1320*/  MUFU.RCP R20, R21 ;  /* 0x0000001500147308 */ /* 0x000e220000001000 */
[----:B------:R-:W-:Y:S01]  /*1330*/  FADD.FTZ R13, -R21, -RZ ;  /* 0x800000ff150d7221 */ /* 0x000fe20000010100 */
[----:B------:R-:W-:-:S03]  /*1340*/  IADD3 R9, PT, PT, R8, R9, RZ ;  /* 0x0000000908097210 */ /* 0x000fc60007ffe0ff */
        /* <DEDUP_REMOVED lines=42> */
.L_x_425:
[----:B------:R-:W-:-:S04]  /*15f0*/  LOP3.LUT R0, R0, 0x80000000, RZ, 0xc0, !PT ;  /* 0x8000000000007812 */ /* 0x000fc800078ec0ff */
[----:B------:R-:W-:Y:S01]  /*1600*/  LOP3.LUT R0, R0, 0x7f800000, RZ, 0xfc, !PT ;  /* 0x7f80000000007812 */ /* 0x000fe200078efcff */
[----:B------:R-:W-:Y:S06]  /*1610*/  BRA `(.L_x_426) ;  /* 0x0000000000047947 */ /* 0x000fec0003800000 */
.L_x_424:
[----:B------:R-:W-:-:S07]  /*1620*/  LEA R0, R9, R0, 0x17 ;  /* 0x0000000009007211 */ /* 0x000fce00078eb8ff */
.L_x_426:
[----:B------:R-:W-:Y:S05]  /*1630*/  BSYNC.RECONVERGENT B2 ;  /* 0x0000000000027941 */ /* 0x000fea0003800200 */
.L_x_423:
[----:B------:R-:W-:Y:S05]  /*1640*/  BRA `(.L_x_427) ;  /* 0x0000000000207947 */ /* 0x000fea0003800000 */
.L_x_422:
[----:B------:R-:W-:-:S04]  /*1650*/  LOP3.LUT R0, R0, 0x80000000, R3, 0x48, !PT ;  /* 0x8000000000007812 */ /* 0x000fc800078e4803 */
[----:B------:R-:W-:Y:S01]  /*1660*/  LOP3.LUT R0, R0, 0x7f800000, RZ, 0xfc, !PT ;  /* 0x7f80000000007812 */ /* 0x000fe200078efcff */
[----:B------:R-:W-:Y:S06]  /*1670*/  BRA `(.L_x_427) ;  /* 0x0000000000147947 */ /* 0x000fec0003800000 */
.L_x_421:
[----:B------:R-:W-:Y:S01]  /*1680*/  LOP3.LUT R0, R0, 0x80000000, R3, 0x48, !PT ;  /* 0x8000000000007812 */ /* 0x000fe200078e4803 */
[----:B------:R-:W-:Y:S06]  /*1690*/  BRA `(.L_x_427) ;  /* 0x00000000000c7947 */ /* 0x000fec0003800000 */
.L_x_420:
[----:B------:R-:W0:Y:S01]  /*16a0*/  MUFU.RSQ R0, -QNAN ;  /* 0xffc0000000007908 */ /* 0x000e220000001400 */
[----:B------:R-:W-:Y:S05]  /*16b0*/  BRA `(.L_x_427) ;  /* 0x0000000000047947 */ /* 0x000fea0003800000 */
.L_x_419:
[----:B------:R-:W-:-:S07]  /*16c0*/  FADD.FTZ R0, R3, R0 ;  /* 0x0000000003007221 */ /* 0x000fce0000010000 */
.L_x_427:
[----:B------:R-:W-:Y:S05]  /*16d0*/  BSYNC.RECONVERGENT B1 ;  /* 0x0000000000017941 */ /* 0x000fea0003800200 */
.L_x_417:
[----:B------:R-:W-:-:S04]  /*16e0*/  HFMA2 R3, -RZ, RZ, 0, 0 ;  /* 0x00000000ff037431 */ /* 0x000fc800000001ff */
[----:B0-----:R-:W-:Y:S05]  /*16f0*/  RET.REL.NODEC R2 `(_Z6divSXZPPfS0_S0_S0_S0_S0_S0_ii) ;  /* 0xffffffe802407950 */ /* 0x001fea0003c3ffff */
.L_x_428:
        /* <DEDUP_REMOVED lines=16> */
.L_x_476:


//--------------------- .text._Z5divSYPPfS0_S0_S0_S0_ii --------------------------
	.section	.text._Z5divSYPPfS0_S0_S0_S0_ii,"ax",@progbits
	.align	128
        .global         _Z5divSYPPfS0_S0_S0_S0_ii
        .type           _Z5divSYPPfS0_S0_S0_S0_ii,@function
        .size           _Z5divSYPPfS0_S0_S0_S0_ii,(.L_x_477 - _Z5divSYPPfS0_S0_S0_S0_ii)
        .other          _Z5divSYPPfS0_S0_S0_S0_ii,@"STO_CUDA_ENTRY STV_DEFAULT"
_Z5divSYPPfS0_S0_S0_S0_ii:
.text._Z5divSYPPfS0_S0_S0_S0_ii:
        /* <DEDUP_REMOVED lines=36> */
[----:B------:R0:W4:Y:S04]  /*0240*/  LDG.E R9, desc[UR6][R8.64] ;  /* 0x0000000608097981 */ /* 0x000128000c1e1900 */
[----:B------:R-:W4:Y:S01]  /*0250*/  LDG.E R12, desc[UR6][R12.64] ;  /* 0x000000060c0c7981 */ /* 0x000f22000c1e1900 */
[----:B------:R-:W-:Y:S01]  /*0260*/  BSSY.RECONVERGENT B0, `(.L_x_430) ;  /* 0x0000011000007945 */ /* 0x000fe20003800200 */
[----:B--2---:R-:W-:-:S04]  /*0270*/  FADD R0, R16, -R23 ;  /* 0x8000001710007221 */ /* 0x004fc80000000000 */
[----:B------:R-:W-:-:S04]  /*0280*/  FMUL R3, R0, 8 ;  /* 0x4100000000037820 */ /* 0x000fc80000400000 */
[----:B------:R-:W1:Y:S01]  /*0290*/  MUFU.RCP R10, R3 ;  /* 0x00000003000a7308 */ /* 0x000e620000001000 */
[----:B---3--:R-:W-:-:S04]  /*02a0*/  FADD R0, R14, -R21 ;  /* 0x800000150e007221 */ /* 0x008fc80000000000 */
        /* <DEDUP_REMOVED lines=10> */
[----:B------:R-:W-:Y:S05]  /*0350*/  CALL.REL.NOINC `($__internal_25_$__cuda_sm3x_div_rn_noftz_f32_slowpath) ;  /* 0x0000000400a47944 */ /* 0x000fea0003c00000 */
[----:B------:R-:W-:-:S07]  /*0360*/  MOV R8, R0 ;  /* 0x0000000000087202 */ /* 0x000fce0000000f00 */
.L_x_431:
[----:B------:R-:W-:Y:S05]  /*0370*/  BSYNC.RECONVERGENT B0 ;  /* 0x0000000000007941 */ /* 0x000fea0003800200 */
.L_x_430:
        /* <DEDUP_REMOVED lines=18> */
[----:B------:R-:W-:Y:S05]  /*04a0*/  CALL.REL.NOINC `($__internal_25_$__cuda_sm3x_div_rn_noftz_f32_slowpath) ;  /* 0x0000000400507944 */ /* 0x000fea0003c00000 */
[----:B------:R-:W-:-:S07]  /*04b0*/  MOV R9, R0 ;  /* 0x0000000000097202 */ /* 0x000fce0000000f00 */
.L_x_433:
[----:B------:R-:W-:Y:S05]  /*04c0*/  BSYNC.RECONVERGENT B0 ;  /* 0x0000000000007941 */ /* 0x000fea0003800200 */
.L_x_432:
[----:B------:R-:W0:Y:S02]  /*04d0*/  LDC.64 R4, c[0x0][0x380] ;  /* 0x0000e000ff047b82 */ /* 0x000e240000000a00 */
[----:B0-----:R-:W-:-:S06]  /*04e0*/  IMAD.WIDE R4, R6, 0x8, R4 ;  /* 0x0000000806047825 */ /* 0x001fcc00078e0204 */
[----:B------:R-:W2:Y:S01]  /*04f0*/  LDG.E.64 R4, desc[UR6][R4.64] ;  /* 0x0000000604047981 */ /* 0x000ea2000c1e1b00 */
[----:B------:R-:W-:Y:S01]  /*0500*/  FADD R3, -R9, R8 ;  /* 0x0000000809037221 */ /* 0x000fe20000000100 */
[----:B--2---:R-:W-:-:S05]  /*0510*/  IMAD.WIDE.U32 R8, R2, 0x4, R4 ;  /* 0x0000000402087825 */ /* 0x004fca00078e0004 */
[----:B------:R0:W-:Y:S01]  /*0520*/  STG.E desc[UR6][R8.64], R3 ;  /* 0x0000000308007986 */ /* 0x0001e2000c101906 */
[----:B------:R-:W-:Y:S05]  /*0530*/  BRA `(.L_x_434) ;  /* 0x0000000000147947 */ /* 0x000fea0003800000 */
.L_x_429:
[----:B------:R-:W0:Y:S02]  /*0540*/  LDC.64 R4, c[0x0][0x380] ;  /* 0x0000e000ff047b82 */ /* 0x000e240000000a00 */
[----:B0-----:R-:W-:-:S05]  /*0550*/  IMAD.WIDE R8, R6, 0x8, R4 ;  /* 0x0000000806087825 */ /* 0x001fca00078e0204 */
[----:B------:R-:W2:Y:S02]  /*0560*/  LDG.E.64 R4, desc[UR6][R8.64] ;  /* 0x0000000608047981 */ /* 0x000ea4000c1e1b00 */
[----:B--2---:R-:W-:-:S05]  /*0570*/  IMAD.WIDE.U32 R4, R2, 0x4, R4 ;  /* 0x0000000402047825 */ /* 0x004fca00078e0004 */
[----:B------:R1:W-:Y:S02]  /*0580*/  STG.E desc[UR6][R4.64], RZ ;  /* 0x000000ff04007986 */ /* 0x0003e4000c101906 */
.L_x_434:
[----:B------:R-:W2:Y:S02]  /*0590*/  LDCU UR4, c[0x0][0x3ac] ;  /* 0x00007580ff0477ac */ /* 0x000ea40008000800 */
[----:B--2---:R-:W-:-:S06]  /*05a0*/  UIADD3 UR4, UPT, UPT, UR4, -0x2, URZ ;  /* 0xfffffffe04047890 */ /* 0x004fcc000fffe0ff */
[----:B------:R-:W-:-:S04]  /*05b0*/  ISETP.GE.AND P0, PT, R2, UR4, PT ;  /* 0x0000000402007c0c */ /* 0x000fc8000bf06270 */
[----:B------:R-:W-:-:S13]  /*05c0*/  ISETP.LT.U32.OR P0, PT, R2, 0x2, P0 ;  /* 0x000000020200780c */ /* 0x000fda0000701470 */
[----:B------:R-:W-:Y:S05]  /*05d0*/  @P0 EXIT ;  /* 0x000000000000094d */ /* 0x000fea0003800000 */
[----:B------:R-:W2:Y:S08]  /*05e0*/  LDC.64 R12, c[0x0][0x3a0] ;  /* 0x0000e800ff0c7b82 */ /* 0x000eb00000000a00 */
[----:B0-----:R-:W0:Y:S01]  /*05f0*/  LDC.64 R8, c[0x0][0x390] ;  /* 0x0000e400ff087b82 */ /* 0x001e220000000a00 */
[----:B--2---:R-:W-:-:S06]  /*0600*/  IMAD.WIDE.U32 R12, R7, 0x8, R12 ;  /* 0x00000008070c7825 */ /* 0x004fcc00078e000c */
        /* <DEDUP_REMOVED lines=9> */
[----:B---3--:R-:W-:-:S03]  /*06a0*/  IMAD.WIDE.U32 R18, R19, 0x4, R8 ;  /* 0x0000000413127825 */ /* 0x008fc600078e0008 */
[----:B------:R-:W3:Y:S01]  /*06b0*/  LDG.E R10, desc[UR6][R14.64+0x4] ;  /* 0x000004060e0a7981 */ /* 0x000ee2000c1e1900 */
[----:B-1----:R-:W-:-:S03]  /*06c0*/  IMAD.WIDE.U32 R4, R2, 0x4, R8 ;  /* 0x0000000402047825 */ /* 0x002fc600078e0008 */
[----:B------:R-:W4:Y:S04]  /*06d0*/  LDG.E R18, desc[UR6][R18.64] ;  /* 0x0000000612127981 */ /* 0x000f28000c1e1900 */
[----:B------:R-:W4:Y:S01]  /*06e0*/  LDG.E R3, desc[UR6][R4.64] ;  /* 0x0000000604037981 */ /* 0x000f22000c1e1900 */
[----:B------:R-:W-:-:S06]  /*06f0*/  IMAD.WIDE.U32 R12, R11, 0x4, R12 ;  /* 0x000000040b0c7825 */ /* 0x000fcc00078e000c */
[----:B------:R-:W3:Y:S01]  /*0700*/  LDG.E R13, desc[UR6][R12.64] ;  /* 0x000000060c0d7981 */ /* 0x000ee2000c1e1900 */
[----:B------:R-:W-:Y:S01]  /*0710*/  BSSY.RECONVERGENT B0, `(.L_x_435) ;  /* 0x0000012000007945 */ /* 0x000fe20003800200 */
[----:B--2---:R-:W-:-:S04]  /*0720*/  FADD R0, R0, -R17 ;  /* 0x8000001100007221 */ /* 0x004fc80000000000 */
[----:B------:R-:W-:-:S04]  /*0730*/  FMUL R17, R0, 8 ;  /* 0x4100000000117820 */ /* 0x000fc80000400000 */
[----:B------:R-:W0:Y:S01]  /*0740*/  MUFU.RCP R16, R17 ;  /* 0x0000001100107308 */ /* 0x000e220000001000 */
[----:B----4-:R-:W-:-:S04]  /*0750*/  FADD R0, R3, -R18 ;  /* 0x8000001203007221 */ /* 0x010fc80000000000 */
[----:B------:R-:W-:-:S04]  /*0760*/  FMUL R0, R0, 9 ;  /* 0x4110000000007820 */ /* 0x000fc80000400000 */
[----:B------:R-:W1:Y:S01]  /*0770*/  FCHK P0, R0, R17 ;  /* 0x0000001100007302 */ /* 0x000e620000000000 */
[----:B0-----:R-:W-:-:S04]  /*0780*/  FFMA R3, -R17, R16, 1 ;  /* 0x3f80000011037423 */ /* 0x001fc80000000110 */
[----:B------:R-:W-:-:S04]  /*0790*/  FFMA R3, R16, R3, R16 ;  /* 0x0000000310037223 */ /* 0x000fc80000000010 */
[----:B------:R-:W-:-:S04]  /*07a0*/  FFMA R16, R0, R3, RZ ;  /* 0x0000000300107223 */ /* 0x000fc800000000ff */
[----:B------:R-:W-:Y:S01]  /*07b0*/  FFMA R7, -R17, R16, R0 ;  /* 0x0000001011077223 */ /* 0x000fe20000000100 */
[----:B---3--:R-:W-:-:S03]  /*07c0*/  FADD R10, R10, -R13 ;  /* 0x8000000d0a0a7221 */ /* 0x008fc60000000000 */
[----:B------:R-:W-:Y:S01]  /*07d0*/  FFMA R7, R3, R7, R16 ;  /* 0x0000000703077223 */ /* 0x000fe20000000010 */
[----:B-1----:R-:W-:Y:S06]  /*07e0*/  @!P0 BRA `(.L_x_436) ;  /* 0x0000000000108947 */ /* 0x002fec0003800000 */
[----:B------:R-:W-:Y:S02]  /*07f0*/  MOV R3, R17 ;  /* 0x0000001100037202 */ /* 0x000fe40000000f00 */
[----:B------:R-:W-:-:S07]  /*0800*/  MOV R12, 0x820 ;  /* 0x00000820000c7802 */ /* 0x000fce0000000f00 */
[----:B------:R-:W-:Y:S05]  /*0810*/  CALL.REL.NOINC `($__internal_25_$__cuda_sm3x_div_rn_noftz_f32_slowpath) ;  /* 0x0000000000747944 */ /* 0x000fea0003c00000 */
[----:B------:R-:W-:-:S07]  /*0820*/  MOV R7, R0 ;  /* 0x0000000000077202 */ /* 0x000fce0000000f00 */
.L_x_436:
[----:B------:R-:W-:Y:S05]  /*0830*/  BSYNC.RECONVERGENT B0 ;  /* 0x0000000000007941 */ /* 0x000fea0003800200 */
.L_x_435:
        /* <DEDUP_REMOVED lines=17> */
.L_x_438:
[----:B------:R-:W-:Y:S05]  /*0950*/  BSYNC.RECONVERGENT B0 ;  /* 0x0000000000007941 */ /* 0x000fea0003800200 */
.L_x_437:
        /* <DEDUP_REMOVED lines=9> */
        .weak           $__internal_25_$__cuda_sm3x_div_rn_noftz_f32_slowpath
        .type           $__internal_25_$__cuda_sm3x_div_rn_noftz_f32_slowpath,@function
        .size           $__internal_25_$__cuda_sm3x_div_rn_noftz_f32_slowpath,(.L_x_477 - $__internal_25_$__cuda_sm3x_div_rn_noftz_f32_slowpath)
$__internal_25_$__cuda_sm3x_div_rn_noftz_f32_slowpath:
        /* <DEDUP_REMOVED lines=34> */
.L_x_440:
        /* <DEDUP_REMOVED lines=51> */
.L_x_447:
[----:B------:R-:W-:-:S04]  /*0f40*/  LOP3.LUT R0, R0, 0x80000000, RZ, 0xc0, !PT ;  /* 0x8000000000007812 */ /* 0x000fc800078ec0ff */
[----:B------:R-:W-:Y:S01]  /*0f50*/  LOP3.LUT R0, R0, 0x7f800000, RZ, 0xfc, !PT ;  /* 0x7f80000000007812 */ /* 0x000fe200078efcff */
[----:B------:R-:W-:Y:S06]  /*0f60*/  BRA `(.L_x_448) ;  /* 0x0000000000047947 */ /* 0x000fec0003800000 */
.L_x_446:
[----:B------:R-:W-:-:S07]  /*0f70*/  LEA R0, R17, R0, 0x17 ;  /* 0x0000000011007211 */ /* 0x000fce00078eb8ff */
.L_x_448:
[----:B------:R-:W-:Y:S05]  /*0f80*/  BSYNC.RECONVERGENT B2 ;  /* 0x0000000000027941 */ /* 0x000fea0003800200 */
.L_x_445:
[----:B------:R-:W-:Y:S05]  /*0f90*/  BRA `(.L_x_449) ;  /* 0x0000000000207947 */ /* 0x000fea0003800000 */
.L_x_444:
[----:B------:R-:W-:-:S04]  /*0fa0*/  LOP3.LUT R0, R3, 0x80000000, R0, 0x48, !PT ;  /* 0x8000000003007812 */ /* 0x000fc800078e4800 */
[----:B------:R-:W-:Y:S01]  /*0fb0*/  LOP3.LUT R0, R0, 0x7f800000, RZ, 0xfc, !PT ;  /* 0x7f80000000007812 */ /* 0x000fe200078efcff */
[----:B------:R-:W-:Y:S06]  /*0fc0*/  BRA `(.L_x_449) ;  /* 0x0000000000147947 */ /* 0x000fec0003800000 */
.L_x_443:
[----:B------:R-:W-:Y:S01]  /*0fd0*/  LOP3.LUT R0, R3, 0x80000000, R0, 0x48, !PT ;  /* 0x8000000003007812 */ /* 0x000fe200078e4800 */
[----:B------:R-:W-:Y:S06]  /*0fe0*/  BRA `(.L_x_449) ;  /* 0x00000000000c7947 */ /* 0x000fec0003800000 */
.L_x_442:
[----:B------:R-:W0:Y:S01]  /*0ff0*/  MUFU.RSQ R0, -QNAN ;  /* 0xffc0000000007908 */ /* 0x000e220000001400 */
[----:B------:R-:W-:Y:S05]  /*1000*/  BRA `(.L_x_449) ;  /* 0x0000000000047947 */ /* 0x000fea0003800000 */
.L_x_441:
[----:B------:R-:W-:-:S07]  /*1010*/  FADD.FTZ R0, R0, R3 ;  /* 0x0000000300007221 */ /* 0x000fce0000010000 */
.L_x_449:
[----:B------:R-:W-:Y:S05]  /*1020*/  BSYNC.RECONVERGENT B1 ;  /* 0x0000000000017941 */ /* 0x000fea0003800200 */
.L_x_439:
[----:B------:R-:W-:-:S04]  /*1030*/  HFMA2 R13, -RZ, RZ, 0, 0 ;  /* 0x00000000ff0d7431 */ /* 0x000fc800000001ff */
[----:B0-----:R-:W-:Y:S05]  /*1040*/  RET.REL.NODEC R12 `(_Z5divSYPPfS0_S0_S0_S0_ii) ;  /* 0xffffffec0cec7950 */ /* 0x001fea0003c3ffff */
.L_x_450:
        /* <DEDUP_REMOVED lines=11> */
.L_x_477:


//--------------------- .nv.global.init           --------------------------
	.section	.nv.global.init,"aw",@progbits
	.align	4
.nv.global.init:
	.type		__cudart_i2opi_f,@object
	.size		__cudart_i2opi_f,(.L_1 - __cudart_i2opi_f)
__cudart_i2opi_f:
        /*0000*/ 	.byte	0x41, 0x90, 0x43, 0x3c, 0x99, 0x95, 0x62, 0xdb, 0xc0, 0xdd, 0x34, 0xf5, 0xd1, 0x57, 0x27, 0xfc
        /*0010*/ 	.byte	0x29, 0x15, 0x44, 0x4e, 0x6e, 0x83, 0xf9, 0xa2
.L_1:


//--------------------- .nv.shared.reserved.0     --------------------------
	.section	.nv.shared.reserved.0,"aw",@nobits
	.weak		__nv_reservedSMEM_offset_0_alias
	.size		__nv_reservedSMEM_offset_0_alias, 0, 64
	.other		__nv_reservedSMEM_offset_0_alias,@"STO_CUDA_RESERVED_SHARED STV_DEFAULT"
__nv_reservedSMEM_offset_0_alias:
	.zero		0
	.zero		64


//--------------------- .nv.constant0._ZN3mat5_calcEPfS0_S0_ --------------------------
	.section	.nv.constant0._ZN3mat5_calcEPfS0_S0_,"a",@progbits
	.sectionflags	@""
	.align	4
.nv.constant0._ZN3mat5_calcEPfS0_S0_:
	.zero		920


//--------------------- .nv.constant0._ZN3mat5_calcEPffS0_fS0_ --------------------------
	.section	.nv.constant0._ZN3mat5_calcEPffS0_fS0_,"a",@progbits
	.sectionflags	@""
	.align	4
.nv.constant0._ZN3mat5_calcEPffS0_fS0_:
	.zero		936


//--------------------- .nv.constant0._ZN3mat5_calcEPPffS1_fS1_ --------------------------
	.section	.nv.constant0._ZN3mat5_calcEPPffS1_fS1_,"a",@progbits
	.sectionflags	@""
	.align	4
.nv.constant0._ZN3mat5_calcEPPffS1_fS1_:
	.zero		936


//--------------------- .nv.constant0._ZN3mat5_copyEPPfS1_f --------------------------
	.section	.nv.constant0._ZN3mat5_copyEPPfS1_f,"a",@progbits
	.sectionflags	@""
	.align	4
.nv.constant0._ZN3mat5_copyEPPfS1_f:
	.zero		916


//--------------------- .nv.constant0._ZN3mat5_copyEPPfS1_ --------------------------
	.section	.nv.constant0._ZN3mat5_copyEPPfS1_,"a",@progbits
	.sectionflags	@""
	.align	4
.nv.constant0._ZN3mat5_copyEPPfS1_:
	.zero		912


//--------------------- .nv.constant0._ZN3mat5_copyEPfS0_ --------------------------
	.section	.nv.constant0._ZN3mat5_copyEPfS0_,"a",@progbits
	.sectionflags	@""
	.align	4
.nv.constant0._ZN3mat5_copyEPfS0_:
	.zero		912


//--------------------- .nv.constant0._ZN3mat14_setIndexValueEPfS0_i --------------------------
	.section	.nv.constant0._ZN3mat14_setIndexValueEPfS0_i,"a",@progbits
	.sectionflags	@""
	.align	4
.nv.constant0._ZN3mat14_setIndexValueEPfS0_i:
	.zero		916


//--------------------- .nv.constant0._ZN3mat16_setPointerValueEPPPfS1_i --------------------------
	.section	.nv.constant0._ZN3mat16_setPointerValueEPPPfS1_i,"a",@progbits
	.sectionflags	@""
	.align	4
.nv.constant0._ZN3mat16_setPointerValueEPPPfS1_i:
	.zero		916


//--------------------- .nv.constant0._ZN3mat16_setPointerValueEPPfS0_i --------------------------
	.section	.nv.constant0._ZN3mat16_setPointerValueEPPfS0_i,"a",@progbits
	.sectionflags	@""
	.align	4
.nv.constant0._ZN3mat16_setPointerValueEPPfS0_i:
	.zero		916


//--------------------- .nv.constant0._ZN3mat9_setValueEPPPffi --------------------------
	.section	.nv.constant0._ZN3mat9_setValueEPPPffi,"a",@progbits
	.sectionflags	@""
	.align	4
.nv.constant0._ZN3mat9_setValueEPPPffi:
	.zero		912


//--------------------- .nv.constant0._ZN3mat9_setValueEPPff --------------------------
	.section	.nv.constant0._ZN3mat9_setValueEPPff,"a",@progbits
	.sectionflags	@""
	.align	4
.nv.constant0._ZN3mat9_setValueEPPff:
	.zero		908


//--------------------- .nv.constant0._ZN3mat9_setValueEPdd --------------------------
	.section	.nv.constant0._ZN3mat9_setValueEPdd,"a",@progbits
	.sectionflags	@""
	.align	4
.nv.constant0._ZN3mat9_setValueEPdd:
	.zero		912


//--------------------- .nv.constant0._ZN3mat9_setValueEPff --------------------------
	.section	.nv.constant0._ZN3mat9_setValueEPff,"a",@progbits
	.sectionflags	@""
	.align	4
.nv.constant0._ZN3mat9_setValueEPff:
	.zero		908


//--------------------- .nv.constant0._Z9copyC2AbsPfP6float2i --------------------------
	.section	.nv.constant0._Z9copyC2AbsPfP6float2i,"a",@progbits
	.sectionflags	@""
	.align	4
.nv.constant0._Z9copyC2AbsPfP6float2i:
	.zero		916


//--------------------- .nv.constant0._Z10copyC2ImagPfP6float2i --------------------------
	.section	.nv.constant0._Z10copyC2ImagPfP6float2i,"a",@progbits
	.sectionflags	@""
	.align	4
.nv.constant0._Z10copyC2ImagPfP6float2i:
	.zero		916


//--------------------- .nv.constant0._Z10copyC2RealPfP6float2i --------------------------
	.section	.nv.constant0._Z10copyC2RealPfP6float2i,"a",@progbits
	.sectionflags	@""
	.align	4
.nv.constant0._Z10copyC2RealPfP6float2i:
	.zero		916


//--------------------- .nv.constant0._Z7copyR2CP6float2Pf --------------------------
	.section	.nv.constant0._Z7copyR2CP6float2Pf,"a",@progbits
	.sectionflags	@""
	.align	4
.nv.constant0._Z7copyR2CP6float2Pf:
	.zero		912


//--------------------- .nv.constant0._Z7hilbertP6float2i --------------------------
	.section	.nv.constant0._Z7hilbertP6float2i,"a",@progbits
	.sectionflags	@""
	.align	4
.nv.constant0._Z7hilbertP6float2i:
	.zero		908


//--------------------- .nv.constant0._Z19generateRandomLayerPPffffS_S_S0_ --------------------------
	.section	.nv.constant0._Z19generateRandomLayerPPffffS_S_S0_,"a",@progbits
	.sectionflags	@""
	.align	4
.nv.constant0._Z19generateRandomLayerPPffffS_S_S0_:
	.zero		944


//--------------------- .nv.constant0._Z13generateLayerPPffffS0_ --------------------------
	.section	.nv.constant0._Z13generateLayerPPffffS0_,"a",@progbits
	.sectionflags	@""
	.align	4
.nv.constant0._Z13generateLayerPPffffS0_:
	.zero		928


//--------------------- .nv.constant0._Z15generateCheckerPPfffffS0_S0_ --------------------------
	.section	.nv.constant0._Z15generateCheckerPPfffffS0_S0_,"a",@progbits
	.sectionflags	@""
	.align	4
.nv.constant0._Z15generateCheckerPPfffffS0_S0_:
	.zero		936


//--------------------- .nv.constant0._Z12reduceSystemPKdPdS0_S1_ii --------------------------
	.section	.nv.constant0._Z12reduceSystemPKdPdS0_S1_ii,"a",@progbits
	.sectionflags	@""
	.align	4
.nv.constant0._Z12reduceSystemPKdPdS0_S1_ii:
	.zero		936


//--------------------- .nv.constant0._Z11updateModelPPfS0_f --------------------------
	.section	.nv.constant0._Z11updateModelPPfS0_f,"a",@progbits
	.sectionflags	@""
	.align	4
.nv.constant0._Z11updateModelPPfS0_f:
	.zero		916


//--------------------- .nv.constant0._Z21changeParametrisationPfS_S_ii --------------------------
	.section	.nv.constant0._Z21changeParametrisationPfS_S_ii,"a",@progbits
	.sectionflags	@""
	.align	4
.nv.constant0._Z21changeParametrisationPfS_S_ii:
	.zero		928


//--------------------- .nv.constant0._Z21changeParametrisationPPfS0_S0_i --------------------------
	.section	.nv.constant0._Z21changeParametrisationPPfS0_S0_i,"a",@progbits
	.sectionflags	@""
	.align	4
.nv.constant0._Z21changeParametrisationPPfS0_S0_i:
	.zero		924


//--------------------- .nv.constant0._Z9mesh2gridPfS_S_S_S_PS_S0_S0_fffi --------------------------
	.section	.nv.constant0._Z9mesh2gridPfS_S_S_S_PS_S0_S0_fffi,"a",@progbits
	.sectionflags	@""
	.align	4
.nv.constant0._Z9mesh2gridPfS_S_S_S_PS_S0_S0_fffi:
	.zero		976


//--------------------- .nv.constant0._Z15initialiseGridsPPfS0_fifi --------------------------
	.section	.nv.constant0._Z15initialiseGridsPPfS0_fifi,"a",@progbits
	.sectionflags	@""
	.align	4
.nv.constant0._Z15initialiseGridsPPfS0_fifi:
	.zero		928


//--------------------- .nv.constant0._Z12copyWaveformPfPS_ii --------------------------
	.section	.nv.constant0._Z12copyWaveformPfPS_ii,"a",@progbits
	.sectionflags	@""
	.align	4
.nv.constant0._Z12copyWaveformPfPS_ii:
	.zero		920


//--------------------- .nv.constant0._Z12copyWaveformPfPPS_ii --------------------------
	.section	.nv.constant0._Z12copyWaveformPfPPS_ii,"a",@progbits
	.sectionflags	@""
	.align	4
.nv.constant0._Z12copyWaveformPfPPS_ii:
	.zero		920


//--------------------- .nv.constant0._Z11envelopetmpPfS_S_f --------------------------
	.section	.nv.constant0._Z11envelopetmpPfS_S_f,"a",@progbits
	.sectionflags	@""
	.align	4
.nv.constant0._Z11envelopetmpPfS_S_f:
	.zero		924


//--------------------- .nv.constant0._Z23calculateWaveformMisfitPPfS_S0_PS0_S_iiii --------------------------
	.section	.nv.constant0._Z23calculateWaveformMisfitPPfS_S0_PS0_S_iiii,"a",@progbits
	.sectionflags	@""
	.align	4
.nv.constant0._Z23calculateWaveformMisfitPPfS_S0_PS0_S_iiii:
	.zero		952


//--------------------- .nv.constant0._Z15getTaperWeightsPffi --------------------------
	.section	.nv.constant0._Z15getTaperWeightsPffi,"a",@progbits
	.sectionflags	@""
	.align	4
.nv.constant0._Z15getTaperWeightsPffi:
	.zero		912


//--------------------- .nv.constant0._Z13filterKernelZPPfS0_S0_ii --------------------------
	.section	.nv.constant0._Z13filterKernelZPPfS0_S0_ii,"a",@progbits
	.sectionflags	@""
	.align	4
.nv.constant0._Z13filterKernelZPPfS0_S0_ii:
	.zero		928


//--------------------- .nv.constant0._Z13filterKernelXPPfS0_ii --------------------------
	.section	.nv.constant0._Z13filterKernelXPPfS0_ii,"a",@progbits
	.sectionflags	@""
	.align	4
.nv.constant0._Z13filterKernelXPPfS0_ii:
	.zero		920


//--------------------- .nv.constant0._Z18prepareEnvelopeSTFPPfS_S_S_iii --------------------------
	.section	.nv.constant0._Z18prepareEnvelopeSTFPPfS_S_S_iii,"a",@progbits
	.sectionflags	@""
	.align	4
.nv.constant0._Z18prepareEnvelopeSTFPPfS_S_S_iii:
	.zero		940


//--------------------- .nv.constant0._Z29initialiseAbsorbingBoundariesPPffiiiiffS0_S0_ --------------------------
	.section	.nv.constant0._Z29initialiseAbsorbingBoundariesPPffiiiiffS0_S0_,"a",@progbits
	.sectionflags	@""
	.align	4
.nv.constant0._Z29initialiseAbsorbingBoundariesPPffiiiiffS0_S0_:
	.zero		952


//--------------------- .nv.constant0._Z14computeIndicesPiPfff --------------------------
	.section	.nv.constant0._Z14computeIndicesPiPfff,"a",@progbits
	.sectionflags	@""
	.align	4
.nv.constant0._Z14computeIndicesPiPfff:
	.zero		920


//--------------------- .nv.constant0._Z18initialiseGaussianPPfiii --------------------------
	.section	.nv.constant0._Z18initialiseGaussianPPfiii,"a",@progbits
	.sectionflags	@""
	.align	4
.nv.constant0._Z18initialiseGaussianPPfiii:
	.zero		916


//--------------------- .nv.constant0._Z19interactionLambdaXZPPfS0_S0_S0_S0_f --------------------------
	.section	.nv.constant0._Z19interactionLambdaXZPPfS0_S0_S0_S0_f,"a",@progbits
	.sectionflags	@""
	.align	4
.nv.constant0._Z19interactionLambdaXZPPfS0_S0_S0_S0_f:
	.zero		940


//--------------------- .nv.constant0._Z15interactionMuXZPPfS0_S0_S0_S0_S0_S0_S0_S0_f --------------------------
	.section	.nv.constant0._Z15interactionMuXZPPfS0_S0_S0_S0_S0_S0_S0_S0_f,"a",@progbits
	.sectionflags	@""
	.align	4
.nv.constant0._Z15interactionMuXZPPfS0_S0_S0_S0_S0_S0_S0_S0_f:
	.zero		972


//--------------------- .nv.constant0._Z14interactionMuYPPfS0_S0_S0_S0_f --------------------------
	.section	.nv.constant0._Z14interactionMuYPPfS0_S0_S0_S0_f,"a",@progbits
	.sectionflags	@""
	.align	4
.nv.constant0._Z14interactionMuYPPfS0_S0_S0_S0_f:
	.zero		940


//--------------------- .nv.constant0._Z16interactionRhoXZPPfS0_S0_S0_S0_f --------------------------
	.section	.nv.constant0._Z16interactionRhoXZPPfS0_S0_S0_S0_f,"a",@progbits
	.sectionflags	@""
	.align	4
.nv.constant0._Z16interactionRhoXZPPfS0_S0_S0_S0_f:
	.zero		940


//--------------------- .nv.constant0._Z15interactionRhoYPPfS0_S0_f --------------------------
	.section	.nv.constant0._Z15interactionRhoYPPfS0_S0_f,"a",@progbits
	.sectionflags	@""
	.align	4
.nv.constant0._Z15interactionRhoYPPfS0_S0_f:
	.zero		924


//--------------------- .nv.constant0._Z7updateUPPfS0_f --------------------------
	.section	.nv.constant0._Z7updateUPPfS0_f,"a",@progbits
	.sectionflags	@""
	.align	4
.nv.constant0._Z7updateUPPfS0_f:
	.zero		916


//--------------------- .nv.constant0._Z9updateSXZPPfS0_S0_S0_S0_S0_S0_S0_S0_f --------------------------
	.section	.nv.constant0._Z9updateSXZPPfS0_S0_S0_S0_S0_S0_S0_S0_f,"a",@progbits
	.sectionflags	@""
	.align	4
.nv.constant0._Z9updateSXZPPfS0_S0_S0_S0_S0_S0_S0_S0_f:
	.zero		972


//--------------------- .nv.constant0._Z8updateSYPPfS0_S0_S0_S0_f --------------------------
	.section	.nv.constant0._Z8updateSYPPfS0_S0_S0_S0_f,"a",@progbits
	.sectionflags	@""
	.align	4
.nv.constant0._Z8updateSYPPfS0_S0_S0_S0_f:
	.zero		940


//--------------------- .nv.constant0._Z7updateVPPfS0_S0_S0_f --------------------------
	.section	.nv.constant0._Z7updateVPPfS0_S0_S0_f,"a",@progbits
	.sectionflags	@""
	.align	4
.nv.constant0._Z7updateVPPfS0_S0_S0_f:
	.zero		932


//--------------------- .nv.constant0._Z7saveRecPPPfS1_S1_S0_S0_S0_PiS2_iiiii --------------------------
	.section	.nv.constant0._Z7saveRecPPPfS1_S1_S0_S0_S0_PiS2_iiiii,"a",@progbits
	.sectionflags	@""
	.align	4
.nv.constant0._Z7saveRecPPPfS1_S1_S0_S0_S0_PiS2_iiiii:
	.zero		980


//--------------------- .nv.constant0._Z7saveRecPPfS0_S0_S0_S0_S0_PiS1_iiiii --------------------------
	.section	.nv.constant0._Z7saveRecPPfS0_S0_S0_S0_S0_PiS1_iiiii,"a",@progbits
	.sectionflags	@""
	.align	4
.nv.constant0._Z7saveRecPPfS0_S0_S0_S0_S0_PiS1_iiiii:
	.zero		980


//--------------------- .nv.constant0._Z6addSTFPPfS0_S0_S0_S0_S0_PiS1_iiiiii --------------------------
	.section	.nv.constant0._Z6addSTFPPfS0_S0_S0_S0_S0_PiS1_iiiiii,"a",@progbits
	.sectionflags	@""
	.align	4
.nv.constant0._Z6addSTFPPfS0_S0_S0_S0_S0_PiS1_iiiiii:
	.zero		984


//--------------------- .nv.constant0._Z6divVXZPPfS0_S0_S0_S0_S0_S0_S0_ii --------------------------
	.section	.nv.constant0._Z6divVXZPPfS0_S0_S0_S0_S0_S0_S0_ii,"a",@progbits
	.sectionflags	@""
	.align	4
.nv.constant0._Z6divVXZPPfS0_S0_S0_S0_S0_S0_S0_ii:
	.zero		968


//--------------------- .nv.constant0._Z5divVYPPfS0_S0_S0_S0_ii --------------------------
	.section	.nv.constant0._Z5divVYPPfS0_S0_S0_S0_ii,"a",@progbits
	.sectionflags	@""
	.align	4
.nv.constant0._Z5divVYPPfS0_S0_S0_S0_ii:
	.zero		944


//--------------------- .nv.constant0._Z6divSXZPPfS0_S0_S0_S0_S0_S0_ii --------------------------
	.section	.nv.constant0._Z6divSXZPPfS0_S0_S0_S0_S0_S0_ii,"a",@progbits
	.sectionflags	@""
	.align	4
.nv.constant0._Z6divSXZPPfS0_S0_S0_S0_S0_S0_ii:
	.zero		960


//--------------------- .nv.constant0._Z5divSYPPfS0_S0_S0_S0_ii --------------------------
	.section	.nv.constant0._Z5divSYPPfS0_S0_S0_S0_ii,"a",@progbits
	.sectionflags	@""
	.align	4
.nv.constant0._Z5divSYPPfS0_S0_S0_S0_ii:
	.zero		944


//--------------------- SYMBOLS --------------------------

	.type		.nv.reservedSmem.offset0,@object
	.size		.nv.reservedSmem.offset0,0x4
